	.target	sm_90a

	.elftype	@"ET_EXEC"


//--------------------- .note.nv.tkinfo           --------------------------
	.section	.note.nv.tkinfo,"",@"SHT_NOTE"
	.sectionflags	@"SHF_NOTE_NV_TKINFO"
	.tkinfo
        /*0018*/ 	.word	0x00000002
        /*0030*/ 	.string	""
        /*0030*/ 	.string	"ptxas"
        /*0030*/ 	.string	"Cuda compilation tools, release 13.0, V13.0.88"
        /*0030*/ 	.string	"Build cuda_13.0.r13.0/compiler.36424714_0"
        /*0030*/ 	.string	"-arch sm_90a -m 64 "



//--------------------- .note.nv.cuinfo           --------------------------
	.section	.note.nv.cuinfo,"",@"SHT_NOTE"
	.sectionflags	@"SHF_NOTE_NV_CUINFO"
        /*0018*/ 	.short	0x0002
        /*001a*/ 	.short	0x005a
        /*001c*/ 	.short	0x0082
	.zero		2


//--------------------- .nv.info                  --------------------------
	.section	.nv.info,"",@"SHT_CUDA_INFO"
	.align	4


	//----- nvinfo : EIATTR_REGCOUNT
	.align		4
        /*0000*/ 	.byte	0x04, 0x2f
        /*0002*/ 	.short	(.L_16 - .L_15)
	.align		4
.L_15:
        /*0004*/ 	.word	index@(_ZN7cutlass13device_kernelINS_4gemm6kernel13GemmUniversalIN4cute5tupleIJiiiiEEENS1_10collective13CollectiveMmaINS1_37MainloopSm90TmaGmmaWarpSpecializedFP8ILi8ENS5_IJNS4_1CILi1EEESB_SB_EEENS1_35KernelTmaWarpSpecializedCooperativeEEENS5_IJNSA_ILi256EEENSA_ILi128EEENSA_ILi64EEEEEENS_12float_e4m3_tENS5_IJlSB_lEEESJ_SK_NS4_8TiledMMAINS4_8MMA_AtomIJNS4_4SM904GMMA31MMA_64x128x32_F32E4M3E4M3_SS_TNILNSO_7ScaleInE1ELSQ_1EEEEEENS4_6LayoutINS5_IJNSA_ILi2EEESB_SB_EEENS5_IJSB_NSA_ILi0EEESW_EEEEENS5_IJNS4_10UnderscoreESZ_SZ_EEEEENS4_13SM90_TMA_LOADENS4_14ComposedLayoutINS4_7SwizzleILi2ELi4ELi3EEENS4_18smem_ptr_flag_bitsILi8EEENST_INS5_IJNSA_ILi8EEESH_EEENS5_IJSH_SB_EEEEEEEvNS4_8identityES12_S1C_vS1D_EENS_8epilogue10collective18CollectiveEpilogueINS1F_22Sm90TmaWarpSpecializedILi4ELi2ELi16ELb0ELb0EEEJSI_NS5_IJSG_NSA_ILi32EEEEEESJ_SK_SJ_SK_NS1F_6fusion15FusionCallbacksIS1J_NS1M_17LinearCombinationISJ_fSJ_fLNS_15FloatRoundStyleE2EEESI_S1L_JEEES12_NS13_INS14_ILi1ELi4ELi3EEES17_NST_INS5_IJS18_S1K_EEENS5_IJS1K_SB_EEEEEEENS4_39AutoVectorizingCopyWithAssumedAlignmentILi128EEENS4_14SM90_TMA_STOREES1W_S1Y_NS4_9Copy_AtomIJNS4_17SM90_U32x4_STSM_NENS_6half_tEEEEvEEEvvEEEEvNT_6ParamsE)
        /*0008*/ 	.word	0x000000a8


	//----- nvinfo : EIATTR_FRAME_SIZE
	.align		4
.L_16:
        /*000c*/ 	.byte	0x04, 0x11
        /*000e*/ 	.short	(.L_18 - .L_17)
	.align		4
.L_17:
        /*0010*/ 	.word	index@(_ZN7cutlass13device_kernelINS_4gemm6kernel13GemmUniversalIN4cute5tupleIJiiiiEEENS1_10collective13CollectiveMmaINS1_37MainloopSm90TmaGmmaWarpSpecializedFP8ILi8ENS5_IJNS4_1CILi1EEESB_SB_EEENS1_35KernelTmaWarpSpecializedCooperativeEEENS5_IJNSA_ILi256EEENSA_ILi128EEENSA_ILi64EEEEEENS_12float_e4m3_tENS5_IJlSB_lEEESJ_SK_NS4_8TiledMMAINS4_8MMA_AtomIJNS4_4SM904GMMA31MMA_64x128x32_F32E4M3E4M3_SS_TNILNSO_7ScaleInE1ELSQ_1EEEEEENS4_6LayoutINS5_IJNSA_ILi2EEESB_SB_EEENS5_IJSB_NSA_ILi0EEESW_EEEEENS5_IJNS4_10UnderscoreESZ_SZ_EEEEENS4_13SM90_TMA_LOADENS4_14ComposedLayoutINS4_7SwizzleILi2ELi4ELi3EEENS4_18smem_ptr_flag_bitsILi8EEENST_INS5_IJNSA_ILi8EEESH_EEENS5_IJSH_SB_EEEEEEEvNS4_8identityES12_S1C_vS1D_EENS_8epilogue10collective18CollectiveEpilogueINS1F_22Sm90TmaWarpSpecializedILi4ELi2ELi16ELb0ELb0EEEJSI_NS5_IJSG_NSA_ILi32EEEEEESJ_SK_SJ_SK_NS1F_6fusion15FusionCallbacksIS1J_NS1M_17LinearCombinationISJ_fSJ_fLNS_15FloatRoundStyleE2EEESI_S1L_JEEES12_NS13_INS14_ILi1ELi4ELi3EEES17_NST_INS5_IJS18_S1K_EEENS5_IJS1K_SB_EEEEEEENS4_39AutoVectorizingCopyWithAssumedAlignmentILi128EEENS4_14SM90_TMA_STOREES1W_S1Y_NS4_9Copy_AtomIJNS4_17SM90_U32x4_STSM_NENS_6half_tEEEEvEEEvvEEEEvNT_6ParamsE)
        /*0014*/ 	.word	0x000000d8


	//----- nvinfo : EIATTR_MIN_STACK_SIZE
	.align		4
.L_18:
        /*0018*/ 	.byte	0x04, 0x12
        /*001a*/ 	.short	(.L_20 - .L_19)
	.align		4
.L_19:
        /*001c*/ 	.word	index@(_ZN7cutlass13device_kernelINS_4gemm6kernel13GemmUniversalIN4cute5tupleIJiiiiEEENS1_10collective13CollectiveMmaINS1_37MainloopSm90TmaGmmaWarpSpecializedFP8ILi8ENS5_IJNS4_1CILi1EEESB_SB_EEENS1_35KernelTmaWarpSpecializedCooperativeEEENS5_IJNSA_ILi256EEENSA_ILi128EEENSA_ILi64EEEEEENS_12float_e4m3_tENS5_IJlSB_lEEESJ_SK_NS4_8TiledMMAINS4_8MMA_AtomIJNS4_4SM904GMMA31MMA_64x128x32_F32E4M3E4M3_SS_TNILNSO_7ScaleInE1ELSQ_1EEEEEENS4_6LayoutINS5_IJNSA_ILi2EEESB_SB_EEENS5_IJSB_NSA_ILi0EEESW_EEEEENS5_IJNS4_10UnderscoreESZ_SZ_EEEEENS4_13SM90_TMA_LOADENS4_14ComposedLayoutINS4_7SwizzleILi2ELi4ELi3EEENS4_18smem_ptr_flag_bitsILi8EEENST_INS5_IJNSA_ILi8EEESH_EEENS5_IJSH_SB_EEEEEEEvNS4_8identityES12_S1C_vS1D_EENS_8epilogue10collective18CollectiveEpilogueINS1F_22Sm90TmaWarpSpecializedILi4ELi2ELi16ELb0ELb0EEEJSI_NS5_IJSG_NSA_ILi32EEEEEESJ_SK_SJ_SK_NS1F_6fusion15FusionCallbacksIS1J_NS1M_17LinearCombinationISJ_fSJ_fLNS_15FloatRoundStyleE2EEESI_S1L_JEEES12_NS13_INS14_ILi1ELi4ELi3EEES17_NST_INS5_IJS18_S1K_EEENS5_IJS1K_SB_EEEEEEENS4_39AutoVectorizingCopyWithAssumedAlignmentILi128EEENS4_14SM90_TMA_STOREES1W_S1Y_NS4_9Copy_AtomIJNS4_17SM90_U32x4_STSM_NENS_6half_tEEEEvEEEvvEEEEvNT_6ParamsE)
        /*0020*/ 	.word	0x000000d8
.L_20:


//--------------------- .nv.compat                --------------------------
	.section	.nv.compat,"",@"SHT_CUDA_COMPAT_INFO"
	.align	4
        /*0000*/ 	.byte	0x02, 0x09, 0x01, 0x00, 0x02, 0x02, 0x04, 0x00, 0x02, 0x05, 0x05, 0x00, 0x03, 0x07, 0x01, 0x01
        /*0010*/ 	.byte	0x02, 0x03, 0x01, 0x00, 0x02, 0x06, 0x01, 0x00, 0x04, 0x0b, 0x08, 0x00, 0x00, 0x00, 0x00, 0x00
        /*0020*/ 	.byte	0x00, 0x00, 0x00, 0x00


//--------------------- .nv.info._ZN7cutlass13device_kernelINS_4gemm6kernel13GemmUniversalIN4cute5tupleIJiiiiEEENS1_10collective13CollectiveMmaINS1_37MainloopSm90TmaGmmaWarpSpecializedFP8ILi8ENS5_IJNS4_1CILi1EEESB_SB_EEENS1_35KernelTmaWarpSpecializedCooperativeEEENS5_IJNSA_ILi256EEENSA_ILi128EEENSA_ILi64EEEEEENS_12float_e4m3_tENS5_IJlSB_lEEESJ_SK_NS4_8TiledMMAINS4_8MMA_AtomIJNS4_4SM904GMMA31MMA_64x128x32_F32E4M3E4M3_SS_TNILNSO_7ScaleInE1ELSQ_1EEEEEENS4_6LayoutINS5_IJNSA_ILi2EEESB_SB_EEENS5_IJSB_NSA_ILi0EEESW_EEEEENS5_IJNS4_10UnderscoreESZ_SZ_EEEEENS4_13SM90_TMA_LOADENS4_14ComposedLayoutINS4_7SwizzleILi2ELi4ELi3EEENS4_18smem_ptr_flag_bitsILi8EEENST_INS5_IJNSA_ILi8EEESH_EEENS5_IJSH_SB_EEEEEEEvNS4_8identityES12_S1C_vS1D_EENS_8epilogue10collective18CollectiveEpilogueINS1F_22Sm90TmaWarpSpecializedILi4ELi2ELi16ELb0ELb0EEEJSI_NS5_IJSG_NSA_ILi32EEEEEESJ_SK_SJ_SK_NS1F_6fusion15FusionCallbacksIS1J_NS1M_17LinearCombinationISJ_fSJ_fLNS_15FloatRoundStyleE2EEESI_S1L_JEEES12_NS13_INS14_ILi1ELi4ELi3EEES17_NST_INS5_IJS18_S1K_EEENS5_IJS1K_SB_EEEEEEENS4_39AutoVectorizingCopyWithAssumedAlignmentILi128EEENS4_14SM90_TMA_STOREES1W_S1Y_NS4_9Copy_AtomIJNS4_17SM90_U32x4_STSM_NENS_6half_tEEEEvEEEvvEEEEvNT_6ParamsE --------------------------
	.section	.nv.info._ZN7cutlass13device_kernelINS_4gemm6kernel13GemmUniversalIN4cute5tupleIJiiiiEEENS1_10collective13CollectiveMmaINS1_37MainloopSm90TmaGmmaWarpSpecializedFP8ILi8ENS5_IJNS4_1CILi1EEESB_SB_EEENS1_35KernelTmaWarpSpecializedCooperativeEEENS5_IJNSA_ILi256EEENSA_ILi128EEENSA_ILi64EEEEEENS_12float_e4m3_tENS5_IJlSB_lEEESJ_SK_NS4_8TiledMMAINS4_8MMA_AtomIJNS4_4SM904GMMA31MMA_64x128x32_F32E4M3E4M3_SS_TNILNSO_7ScaleInE1ELSQ_1EEEEEENS4_6LayoutINS5_IJNSA_ILi2EEESB_SB_EEENS5_IJSB_NSA_ILi0EEESW_EEEEENS5_IJNS4_10UnderscoreESZ_SZ_EEEEENS4_13SM90_TMA_LOADENS4_14ComposedLayoutINS4_7SwizzleILi2ELi4ELi3EEENS4_18smem_ptr_flag_bitsILi8EEENST_INS5_IJNSA_ILi8EEESH_EEENS5_IJSH_SB_EEEEEEEvNS4_8identityES12_S1C_vS1D_EENS_8epilogue10collective18CollectiveEpilogueINS1F_22Sm90TmaWarpSpecializedILi4ELi2ELi16ELb0ELb0EEEJSI_NS5_IJSG_NSA_ILi32EEEEEESJ_SK_SJ_SK_NS1F_6fusion15FusionCallbacksIS1J_NS1M_17LinearCombinationISJ_fSJ_fLNS_15FloatRoundStyleE2EEESI_S1L_JEEES12_NS13_INS14_ILi1ELi4ELi3EEES17_NST_INS5_IJS18_S1K_EEENS5_IJS1K_SB_EEEEEEENS4_39AutoVectorizingCopyWithAssumedAlignmentILi128EEENS4_14SM90_TMA_STOREES1W_S1Y_NS4_9Copy_AtomIJNS4_17SM90_U32x4_STSM_NENS_6half_tEEEEvEEEvvEEEEvNT_6ParamsE,"",@"SHT_CUDA_INFO"
	.sectionflags	@""
	.align	4


	//----- nvinfo : EIATTR_CUDA_API_VERSION
	.align		4
        /*0000*/ 	.byte	0x04, 0x37
        /*0002*/ 	.short	(.L_22 - .L_21)
.L_21:
        /*0004*/ 	.word	0x00000082


	//----- nvinfo : EIATTR_KPARAM_INFO
	.align		4
.L_22:
        /*0008*/ 	.byte	0x04, 0x17
        /*000a*/ 	.short	(.L_24 - .L_23)
.L_23:
        /*000c*/ 	.word	0x00000000
        /*0010*/ 	.short	0x0000
        /*0012*/ 	.short	0x0070
        /*0014*/ 	.byte	0x00, 0xf0, 0x01, 0x1c


	//----- nvinfo : EIATTR_SPARSE_MMA_MASK
	.align		4
.L_24:
        /*0018*/ 	.byte	0x03, 0x50
        /*001a*/ 	.short	0x0000


	//----- nvinfo : EIATTR_MAXREG_COUNT
	.align		4
        /*001c*/ 	.byte	0x03, 0x1b
        /*001e*/ 	.short	0x00a8


	//----- nvinfo : EIATTR_NUM_BARRIERS
	.align		4
        /*0020*/ 	.byte	0x02, 0x4c
        /*0022*/ 	.byte	0x02
	.zero		1


	//----- nvinfo : EIATTR_EXTERNS
	.align		4
        /*0024*/ 	.byte	0x04, 0x0f
        /*0026*/ 	.short	(.L_26 - .L_25)


	//   ....[0]....
	.align		4
.L_25:
        /*0028*/ 	.word	index@(__assertfail)


	//----- nvinfo : EIATTR_ANNOTATIONS
	.align		4
.L_26:
        /*002c*/ 	.byte	0x04, 0x55
        /*002e*/ 	.short	(.L_28 - .L_27)


	//   ....[0]....
.L_27:
        /*0030*/ 	.word	0x00000001
        /*0034*/ 	.byte	0x50, 0x0b, 0x00, 0x00, 0x01, 0x00, 0x00, 0x00, 0x70, 0x0b, 0x00, 0x00, 0x01, 0x00, 0x00, 0x00
        /* <DEDUP_REMOVED lines=220> */
        /*0e04*/ 	.byte	0x30, 0xdd, 0x00, 0x00, 0x01, 0x00, 0x00, 0x00, 0x50, 0xdd, 0x00, 0x00


	//----- nvinfo : EIATTR_MERCURY_ISA_VERSION
	.align		4
.L_28:
        /*0e10*/ 	.byte	0x03, 0x5f
        /*0e12*/ 	.short	0x0101


	//----- nvinfo : EIATTR_INT_WARP_WIDE_INSTR_OFFSETS
	.align		4
        /*0e14*/ 	.byte	0x04, 0x31
        /*0e16*/ 	.short	(.L_30 - .L_29)


	//   ....[0]....
.L_29:
        /*0e18*/ 	.word	0x000009f0


	//   ....[1]....
        /*0e1c*/ 	.word	0x00000a10


	//   ....[2]....
        /*0e20*/ 	.word	0x00000a80


	//----- nvinfo : EIATTR_COOP_GROUP_MASK_REGIDS
	.align		4
.L_30:
        /*0e24*/ 	.byte	0x04, 0x29
        /*0e26*/ 	.short	(.L_32 - .L_31)


	//   ....[0]....
.L_31:
        /*0e28*/ 	.word	0xffffffff


	//   ....[1]....
        /*0e2c*/ 	.word	0xffffffff


	//   ....[2]....
        /*0e30*/ 	.word	0xffffffff


	//   ....[3]....
        /*0e34*/ 	.word	0xffffffff


	//   ....[4]....
        /*0e38*/ 	.word	0xffffffff


	//   ....[5]....
        /*0e3c*/ 	.word	0xffffffff


	//----- nvinfo : EIATTR_COOP_GROUP_INSTR_OFFSETS
	.align		4
.L_32:
        /*0e40*/ 	.byte	0x04, 0x28
        /*0e42*/ 	.short	(.L_34 - .L_33)


	//   ....[0]....
.L_33:
        /*0e44*/ 	.word	0x00000070


	//   ....[1]....
        /*0e48*/ 	.word	0x000000a0


	//   ....[2]....
        /*0e4c*/ 	.word	0x00000460


	//   ....[3]....
        /*0e50*/ 	.word	0x00000730


	//   ....[4]....
        /*0e54*/ 	.word	0x00000910


	//   ....[5]....
        /*0e58*/ 	.word	0x00001830


	//----- nvinfo : EIATTR_REG_RECONFIG
	.align		4
.L_34:
        /*0e5c*/ 	.byte	0x01, 0x54
	.zero		2


	//----- nvinfo : EIATTR_SYSCALL_OFFSETS
	.align		4
        /*0e60*/ 	.byte	0x04, 0x46
        /*0e62*/ 	.short	(.L_36 - .L_35)


	//   ....[0]....
.L_35:
        /*0e64*/ 	.word	0x000057c0


	//   ....[1]....
        /*0e68*/ 	.word	0x00005900


	//----- nvinfo : EIATTR_MBARRIER_INSTR_OFFSETS
	.align		4
.L_36:
        /*0e6c*/ 	.byte	0x04, 0x39
        /*0e6e*/ 	.short	(.L_38 - .L_37)


	//   ....[0]....
.L_37:
        /*0e70*/ 	.word	0x00000610
        /*0e74*/ 	.word	0x000000ff
        /*0e78*/ 	.word	0x00000000
        /*0e7c*/ 	.short	0x0100
        /*0e7e*/ 	.byte	0x08
	.zero		1


	//   ....[1]....
        /*0e80*/ 	.word	0x00000620
        /*0e84*/ 	.word	0x000000ff
        /*0e88*/ 	.word	0x00000040
        /*0e8c*/ 	.short	0x0100
        /*0e8e*/ 	.byte	0x08
	.zero		1


	//   ....[2]....
        /*0e90*/ 	.word	0x00000630
        /*0e94*/ 	.word	0x000000ff
        /*0e98*/ 	.word	0x00000008
        /*0e9c*/ 	.short	0x0100
        /*0e9e*/ 	.byte	0x08
	.zero		1


	//   ....[3]....
        /*0ea0*/ 	.word	0x00000640
        /*0ea4*/ 	.word	0x000000ff
        /*0ea8*/ 	.word	0x00000048
        /*0eac*/ 	.short	0x0100
        /*0eae*/ 	.byte	0x08
	.zero		1


	//   ....[4]....
        /*0eb0*/ 	.word	0x00000650
        /*0eb4*/ 	.word	0x000000ff
        /*0eb8*/ 	.word	0x00000010
        /*0ebc*/ 	.short	0x0100
        /*0ebe*/ 	.byte	0x08
	.zero		1


	//   ....[5]....
        /*0ec0*/ 	.word	0x00000660
        /*0ec4*/ 	.word	0x000000ff
        /*0ec8*/ 	.word	0x00000050
        /*0ecc*/ 	.short	0x0100
        /*0ece*/ 	.byte	0x08
	.zero		1


	//   ....[6]....
        /*0ed0*/ 	.word	0x00000670
        /*0ed4*/ 	.word	0x000000ff
        /*0ed8*/ 	.word	0x00000018
        /*0edc*/ 	.short	0x0100
        /*0ede*/ 	.byte	0x08
	.zero		1


	//   ....[7]....
        /*0ee0*/ 	.word	0x00000680
        /*0ee4*/ 	.word	0x000000ff
        /*0ee8*/ 	.word	0x00000058
        /*0eec*/ 	.short	0x0100
        /*0eee*/ 	.byte	0x08
	.zero		1


	//   ....[8]....
        /*0ef0*/ 	.word	0x00000690
        /*0ef4*/ 	.word	0x000000ff
        /*0ef8*/ 	.word	0x00000020
        /*0efc*/ 	.short	0x0100
        /*0efe*/ 	.byte	0x08
	.zero		1


	//   ....[9]....
        /*0f00*/ 	.word	0x000006a0
        /*0f04*/ 	.word	0x000000ff
        /*0f08*/ 	.word	0x00000060
        /*0f0c*/ 	.short	0x0100
        /*0f0e*/ 	.byte	0x08
	.zero		1


	//   ....[10]....
        /*0f10*/ 	.word	0x000006b0
        /*0f14*/ 	.word	0x000000ff
        /*0f18*/ 	.word	0x00000028
        /*0f1c*/ 	.short	0x0100
        /*0f1e*/ 	.byte	0x08
	.zero		1


	//   ....[11]....
        /*0f20*/ 	.word	0x000006c0
        /*0f24*/ 	.word	0x000000ff
        /*0f28*/ 	.word	0x00000068
        /*0f2c*/ 	.short	0x0100
        /*0f2e*/ 	.byte	0x08
	.zero		1


	//   ....[12]....
        /*0f30*/ 	.word	0x000006d0
        /*0f34*/ 	.word	0x000000ff
        /*0f38*/ 	.word	0x00000030
        /*0f3c*/ 	.short	0x0100
        /*0f3e*/ 	.byte	0x08
	.zero		1


	//   ....[13]....
        /*0f40*/ 	.word	0x000006e0
        /*0f44*/ 	.word	0x000000ff
        /*0f48*/ 	.word	0x00000070
        /*0f4c*/ 	.short	0x0100
        /*0f4e*/ 	.byte	0x08
	.zero		1


	//   ....[14]....
        /*0f50*/ 	.word	0x000006f0
        /*0f54*/ 	.word	0x000000ff
        /*0f58*/ 	.word	0x00000038
        /*0f5c*/ 	.short	0x0100
        /*0f5e*/ 	.byte	0x08
	.zero		1


	//   ....[15]....
        /*0f60*/ 	.word	0x00000700
        /*0f64*/ 	.word	0x000000ff
        /*0f68*/ 	.word	0x00000078
        /*0f6c*/ 	.short	0x0100
        /*0f6e*/ 	.byte	0x08
	.zero		1


	//   ....[16]....
        /*0f70*/ 	.word	0x00000870
        /*0f74*/ 	.word	0x000000ff
        /*0f78*/ 	.word	0x00000080
        /*0f7c*/ 	.short	0x0100
        /*0f7e*/ 	.byte	0x08
	.zero		1


	//   ....[17]....
        /*0f80*/ 	.word	0x00000880
        /*0f84*/ 	.word	0x000000ff
        /*0f88*/ 	.word	0x000000a0
        /*0f8c*/ 	.short	0x0100
        /*0f8e*/ 	.byte	0x08
	.zero		1


	//   ....[18]....
        /*0f90*/ 	.word	0x00000890
        /*0f94*/ 	.word	0x000000ff
        /*0f98*/ 	.word	0x00000088
        /*0f9c*/ 	.short	0x0100
        /*0f9e*/ 	.byte	0x08
	.zero		1


	//   ....[19]....
        /*0fa0*/ 	.word	0x000008a0
        /*0fa4*/ 	.word	0x000000ff
        /*0fa8*/ 	.word	0x000000a8
        /*0fac*/ 	.short	0x0100
        /*0fae*/ 	.byte	0x08
	.zero		1


	//   ....[20]....
        /*0fb0*/ 	.word	0x000008b0
        /*0fb4*/ 	.word	0x000000ff
        /*0fb8*/ 	.word	0x00000090
        /*0fbc*/ 	.short	0x0100
        /*0fbe*/ 	.byte	0x08
	.zero		1


	//   ....[21]....
        /*0fc0*/ 	.word	0x000008c0
        /*0fc4*/ 	.word	0x000000ff
        /*0fc8*/ 	.word	0x000000b0
        /*0fcc*/ 	.short	0x0100
        /*0fce*/ 	.byte	0x08
	.zero		1


	//   ....[22]....
        /*0fd0*/ 	.word	0x000008d0
        /*0fd4*/ 	.word	0x000000ff
        /*0fd8*/ 	.word	0x00000098
        /*0fdc*/ 	.short	0x0100
        /*0fde*/ 	.byte	0x08
	.zero		1


	//   ....[23]....
        /*0fe0*/ 	.word	0x000008e0
        /*0fe4*/ 	.word	0x000000ff
        /*0fe8*/ 	.word	0x000000b8
        /*0fec*/ 	.short	0x0100
        /*0fee*/ 	.byte	0x08
	.zero		1


	//   ....[24]....
        /*0ff0*/ 	.word	0x00000ae0
        /*0ff4*/ 	.word	0x000000ff
        /*0ff8*/ 	.word	0x000000c0
        /*0ffc*/ 	.short	0x0100
        /*0ffe*/ 	.byte	0x08
	.zero		1


	//   ....[25]....
        /*1000*/ 	.word	0x00000b40
        /*1004*/ 	.word	0x000000ff
        /*1008*/ 	.word	0x000000c8
        /*100c*/ 	.short	0x0100
        /*100e*/ 	.byte	0x08
	.zero		1


	//   ....[26]....
        /*1010*/ 	.word	0x000020b0
        /*1014*/ 	.word	0x000000ff
        /*1018*/ 	.word	0x00000000
        /*101c*/ 	.short	0x010a
        /*101e*/ 	.byte	0x04
	.zero		1


	//   ....[27]....
        /*1020*/ 	.word	0x000020f0
        /*1024*/ 	.word	0x000000ff
        /*1028*/ 	.word	0x00000000
        /*102c*/ 	.short	0x010a
        /*102e*/ 	.byte	0x04
	.zero		1


	//   ....[28]....
        /*1030*/ 	.word	0x00003500
        /*1034*/ 	.word	0x000000ff
        /*1038*/ 	.word	0x00000000
        /*103c*/ 	.short	0x010a
        /*103e*/ 	.byte	0x06
	.zero		1


	//   ....[29]....
        /*1040*/ 	.word	0x00003540
        /*1044*/ 	.word	0x000000ff
        /*1048*/ 	.word	0x00000000
        /*104c*/ 	.short	0x010a
        /*104e*/ 	.byte	0x06
	.zero		1


	//   ....[30]....
        /*1050*/ 	.word	0x00004650
        /*1054*/ 	.word	0x000000ff
        /*1058*/ 	.word	0x00000000
        /*105c*/ 	.short	0x0101
        /*105e*/ 	.byte	0x05
	.zero		1


	//   ....[31]....
        /*1060*/ 	.word	0x00005630
        /*1064*/ 	.word	0x000000ff
        /*1068*/ 	.word	0x00000000
        /*106c*/ 	.short	0x0101
        /*106e*/ 	.byte	0x04
	.zero		1


	//   ....[32]....
        /*1070*/ 	.word	0x00005e50
        /*1074*/ 	.word	0x0000000e
        /*1078*/ 	.word	0x00000080
        /*107c*/ 	.short	0x010a
        /*107e*/ 	.byte	0x3f
	.zero		1


	//   ....[33]....
        /*1080*/ 	.word	0x00006170
        /*1084*/ 	.word	0x00000007
        /*1088*/ 	.word	0x00000000
        /*108c*/ 	.short	0x0101
        /*108e*/ 	.byte	0x3f
	.zero		1


	//   ....[34]....
        /*1090*/ 	.word	0x00006990
        /*1094*/ 	.word	0x0000000f
        /*1098*/ 	.word	0x00000080
        /*109c*/ 	.short	0x010a
        /*109e*/ 	.byte	0x3f
	.zero		1


	//   ....[35]....
        /*10a0*/ 	.word	0x00006bc0
        /*10a4*/ 	.word	0x0000000a
        /*10a8*/ 	.word	0x00000000
        /*10ac*/ 	.short	0x0101
        /*10ae*/ 	.byte	0x3f
	.zero		1


	//   ....[36]....
        /*10b0*/ 	.word	0x00007300
        /*10b4*/ 	.word	0x0000000e
        /*10b8*/ 	.word	0x00000080
        /*10bc*/ 	.short	0x010a
        /*10be*/ 	.byte	0x3f
	.zero		1


	//   ....[37]....
        /*10c0*/ 	.word	0x00007530
        /*10c4*/ 	.word	0x0000000a
        /*10c8*/ 	.word	0x00000000
        /*10cc*/ 	.short	0x0101
        /*10ce*/ 	.byte	0x3f
	.zero		1


	//   ....[38]....
        /*10d0*/ 	.word	0x00007c50
        /*10d4*/ 	.word	0x0000000c
        /*10d8*/ 	.word	0x00000080
        /*10dc*/ 	.short	0x010a
        /*10de*/ 	.byte	0x3f
	.zero		1


	//   ....[39]....
        /*10e0*/ 	.word	0x00007ed0
        /*10e4*/ 	.word	0x0000000c
        /*10e8*/ 	.word	0x00000000
        /*10ec*/ 	.short	0x0101
        /*10ee*/ 	.byte	0x3f
	.zero		1


	//   ....[40]....
        /*10f0*/ 	.word	0x000086d0
        /*10f4*/ 	.word	0x0000000c
        /*10f8*/ 	.word	0x00000080
        /*10fc*/ 	.short	0x010a
        /*10fe*/ 	.byte	0x3f
	.zero		1


	//   ....[41]....
        /*1100*/ 	.word	0x00008950
        /*1104*/ 	.word	0x0000000c
        /*1108*/ 	.word	0x00000000
        /*110c*/ 	.short	0x0101
        /*110e*/ 	.byte	0x3f
	.zero		1


	//   ....[42]....
        /*1110*/ 	.word	0x00009080
        /*1114*/ 	.word	0x0000000c
        /*1118*/ 	.word	0x00000080
        /*111c*/ 	.short	0x010a
        /*111e*/ 	.byte	0x3f
	.zero		1


	//   ....[43]....
        /*1120*/ 	.word	0x00009300
        /*1124*/ 	.word	0x0000000c
        /*1128*/ 	.word	0x00000000
        /*112c*/ 	.short	0x0101
        /*112e*/ 	.byte	0x3f
	.zero		1


	//   ....[44]....
        /*1130*/ 	.word	0x00009b30
        /*1134*/ 	.word	0x0000000c
        /*1138*/ 	.word	0x00000080
        /*113c*/ 	.short	0x010a
        /*113e*/ 	.byte	0x3f
	.zero		1


	//   ....[45]....
        /*1140*/ 	.word	0x00009db0
        /*1144*/ 	.word	0x0000000c
        /*1148*/ 	.word	0x00000000
        /*114c*/ 	.short	0x0101
        /*114e*/ 	.byte	0x3f
	.zero		1


	//   ....[46]....
        /*1150*/ 	.word	0x0000a4e0
        /*1154*/ 	.word	0x0000000d
        /*1158*/ 	.word	0x00000080
        /*115c*/ 	.short	0x010a
        /*115e*/ 	.byte	0x3f
	.zero		1


	//   ....[47]....
        /*1160*/ 	.word	0x0000a740
        /*1164*/ 	.word	0x00000008
        /*1168*/ 	.word	0x00000000
        /*116c*/ 	.short	0x0101
        /*116e*/ 	.byte	0x3f
	.zero		1


	//   ....[48]....
        /*1170*/ 	.word	0x0000bd80
        /*1174*/ 	.word	0x000000ff
        /*1178*/ 	.word	0x000000c8
        /*117c*/ 	.short	0x010a
        /*117e*/ 	.byte	0x04
	.zero		1


	//   ....[49]....
        /*1180*/ 	.word	0x0000c180
        /*1184*/ 	.word	0x000000ff
        /*1188*/ 	.word	0x000000a0
        /*118c*/ 	.short	0x010a
        /*118e*/ 	.byte	0x0d
	.zero		1


	//   ....[50]....
        /*1190*/ 	.word	0x0000c270
        /*1194*/ 	.word	0x000000ff
        /*1198*/ 	.word	0x00000080
        /*119c*/ 	.short	0x010b
        /*119e*/ 	.byte	0x0d
	.zero		1


	//   ....[51]....
        /*11a0*/ 	.word	0x0000c2d0
        /*11a4*/ 	.word	0x000000ff
        /*11a8*/ 	.word	0x00000000
        /*11ac*/ 	.short	0x0101
        /*11ae*/ 	.byte	0x10
	.zero		1


	//   ....[52]....
        /*11b0*/ 	.word	0x0000c300
        /*11b4*/ 	.word	0x000000ff
        /*11b8*/ 	.word	0x000000a8
        /*11bc*/ 	.short	0x010a
        /*11be*/ 	.byte	0x0d
	.zero		1


	//   ....[53]....
        /*11c0*/ 	.word	0x0000c410
        /*11c4*/ 	.word	0x000000ff
        /*11c8*/ 	.word	0x00000088
        /*11cc*/ 	.short	0x010b
        /*11ce*/ 	.byte	0x0d
	.zero		1


	//   ....[54]....
        /*11d0*/ 	.word	0x0000c480
        /*11d4*/ 	.word	0x000000ff
        /*11d8*/ 	.word	0x00000000
        /*11dc*/ 	.short	0x0101
        /*11de*/ 	.byte	0x14
	.zero		1


	//   ....[55]....
        /*11e0*/ 	.word	0x0000c4b0
        /*11e4*/ 	.word	0x000000ff
        /*11e8*/ 	.word	0x000000b0
        /*11ec*/ 	.short	0x010a
        /*11ee*/ 	.byte	0x0d
	.zero		1


	//   ....[56]....
        /*11f0*/ 	.word	0x0000c5b0
        /*11f4*/ 	.word	0x000000ff
        /*11f8*/ 	.word	0x00000090
        /*11fc*/ 	.short	0x010b
        /*11fe*/ 	.byte	0x0d
	.zero		1


	//   ....[57]....
        /*1200*/ 	.word	0x0000c610
        /*1204*/ 	.word	0x000000ff
        /*1208*/ 	.word	0x00000000
        /*120c*/ 	.short	0x0101
        /*120e*/ 	.byte	0x17
	.zero		1


	//   ....[58]....
        /*1210*/ 	.word	0x0000c640
        /*1214*/ 	.word	0x000000ff
        /*1218*/ 	.word	0x000000b8
        /*121c*/ 	.short	0x010a
        /*121e*/ 	.byte	0x0d
	.zero		1


	//   ....[59]....
        /*1220*/ 	.word	0x0000c740
        /*1224*/ 	.word	0x000000ff
        /*1228*/ 	.word	0x00000098
        /*122c*/ 	.short	0x010b
        /*122e*/ 	.byte	0x0d
	.zero		1


	//   ....[60]....
        /*1230*/ 	.word	0x0000c7b0
        /*1234*/ 	.word	0x000000ff
        /*1238*/ 	.word	0x00000000
        /*123c*/ 	.short	0x0101
        /*123e*/ 	.byte	0x1d
	.zero		1


	//   ....[61]....
        /*1240*/ 	.word	0x0000c7f0
        /*1244*/ 	.word	0x000000ff
        /*1248*/ 	.word	0x000000a0
        /*124c*/ 	.short	0x010a
        /*124e*/ 	.byte	0x0d
	.zero		1


	//   ....[62]....
        /*1250*/ 	.word	0x0000c8e0
        /*1254*/ 	.word	0x000000ff
        /*1258*/ 	.word	0x00000080
        /*125c*/ 	.short	0x010b
        /*125e*/ 	.byte	0x0d
	.zero		1


	//   ....[63]....
        /*1260*/ 	.word	0x0000c920
        /*1264*/ 	.word	0x000000ff
        /*1268*/ 	.word	0x00000000
        /*126c*/ 	.short	0x0101
        /*126e*/ 	.byte	0x10
	.zero		1


	//   ....[64]....
        /*1270*/ 	.word	0x0000c950
        /*1274*/ 	.word	0x000000ff
        /*1278*/ 	.word	0x000000a8
        /*127c*/ 	.short	0x010a
        /*127e*/ 	.byte	0x0d
	.zero		1


	//   ....[65]....
        /*1280*/ 	.word	0x0000ca50
        /*1284*/ 	.word	0x000000ff
        /*1288*/ 	.word	0x00000088
        /*128c*/ 	.short	0x010b
        /*128e*/ 	.byte	0x0d
	.zero		1


	//   ....[66]....
        /*1290*/ 	.word	0x0000ca90
        /*1294*/ 	.word	0x000000ff
        /*1298*/ 	.word	0x00000000
        /*129c*/ 	.short	0x0101
        /*129e*/ 	.byte	0x14
	.zero		1


	//   ....[67]....
        /*12a0*/ 	.word	0x0000cad0
        /*12a4*/ 	.word	0x000000ff
        /*12a8*/ 	.word	0x000000b0
        /*12ac*/ 	.short	0x010a
        /*12ae*/ 	.byte	0x0d
	.zero		1


	//   ....[68]....
        /*12b0*/ 	.word	0x0000cbb0
        /*12b4*/ 	.word	0x000000ff
        /*12b8*/ 	.word	0x00000090
        /*12bc*/ 	.short	0x010b
        /*12be*/ 	.byte	0x0d
	.zero		1


	//   ....[69]....
        /*12c0*/ 	.word	0x0000cbf0
        /*12c4*/ 	.word	0x000000ff
        /*12c8*/ 	.word	0x00000000
        /*12cc*/ 	.short	0x0101
        /*12ce*/ 	.byte	0x17
	.zero		1


	//   ....[70]....
        /*12d0*/ 	.word	0x0000cc20
        /*12d4*/ 	.word	0x000000ff
        /*12d8*/ 	.word	0x000000b8
        /*12dc*/ 	.short	0x010a
        /*12de*/ 	.byte	0x0d
	.zero		1


	//   ....[71]....
        /*12e0*/ 	.word	0x0000cd20
        /*12e4*/ 	.word	0x000000ff
        /*12e8*/ 	.word	0x00000098
        /*12ec*/ 	.short	0x010b
        /*12ee*/ 	.byte	0x0d
	.zero		1


	//   ....[72]....
        /*12f0*/ 	.word	0x0000cd70
        /*12f4*/ 	.word	0x000000ff
        /*12f8*/ 	.word	0x00000000
        /*12fc*/ 	.short	0x0101
        /*12fe*/ 	.byte	0x1d
	.zero		1


	//   ....[73]....
        /*1300*/ 	.word	0x0000d4a0
        /*1304*/ 	.word	0x00000000
        /*1308*/ 	.word	0x000000a0
        /*130c*/ 	.short	0x010a
        /*130e*/ 	.byte	0x3f
	.zero		1


	//   ....[74]....
        /*1310*/ 	.word	0x0000d4e0
        /*1314*/ 	.word	0x00000000
        /*1318*/ 	.word	0x000000a8
        /*131c*/ 	.short	0x010a
        /*131e*/ 	.byte	0x3f
	.zero		1


	//   ....[75]....
        /*1320*/ 	.word	0x0000d520
        /*1324*/ 	.word	0x00000000
        /*1328*/ 	.word	0x000000b0
        /*132c*/ 	.short	0x010a
        /*132e*/ 	.byte	0x3f
	.zero		1


	//   ....[76]....
        /*1330*/ 	.word	0x0000d580
        /*1334*/ 	.word	0x00000000
        /*1338*/ 	.word	0x000000b8
        /*133c*/ 	.short	0x010a
        /*133e*/ 	.byte	0x3f
	.zero		1


	//   ....[77]....
        /*1340*/ 	.word	0x0000d8c0
        /*1344*/ 	.word	0x0000000a
        /*1348*/ 	.word	0x00000040
        /*134c*/ 	.short	0x010a
        /*134e*/ 	.byte	0x3f
	.zero		1


	//   ....[78]....
        /*1350*/ 	.word	0x0000dcd0
        /*1354*/ 	.word	0x00000003
        /*1358*/ 	.word	0x000000c8
        /*135c*/ 	.short	0x0101
        /*135e*/ 	.byte	0x3f
	.zero		1


	//   ....[79]....
        /*1360*/ 	.word	0x0000e430
        /*1364*/ 	.word	0x00000007
        /*1368*/ 	.word	0x00000000
        /*136c*/ 	.short	0x010a
        /*136e*/ 	.byte	0x3f
	.zero		1


	//   ....[80]....
        /*1370*/ 	.word	0x0000e4b0
        /*1374*/ 	.word	0x00000009
        /*1378*/ 	.word	0x00000000
        /*137c*/ 	.short	0x010a
        /*137e*/ 	.byte	0x3f
	.zero		1


	//   ....[81]....
        /*1380*/ 	.word	0x0000e540
        /*1384*/ 	.word	0x00000006
        /*1388*/ 	.word	0x00000000
        /*138c*/ 	.short	0x010a
        /*138e*/ 	.byte	0x3f
	.zero		1


	//   ....[82]....
        /*1390*/ 	.word	0x0000e5d0
        /*1394*/ 	.word	0x00000009
        /*1398*/ 	.word	0x00000000
        /*139c*/ 	.short	0x010a
        /*139e*/ 	.byte	0x3f
	.zero		1


	//   ....[83]....
        /*13a0*/ 	.word	0x0000e660
        /*13a4*/ 	.word	0x00000006
        /*13a8*/ 	.word	0x00000000
        /*13ac*/ 	.short	0x010a
        /*13ae*/ 	.byte	0x3f
	.zero		1


	//   ....[84]....
        /*13b0*/ 	.word	0x0000e6f0
        /*13b4*/ 	.word	0x00000009
        /*13b8*/ 	.word	0x00000000
        /*13bc*/ 	.short	0x010a
        /*13be*/ 	.byte	0x3f
	.zero		1


	//   ....[85]....
        /*13c0*/ 	.word	0x0000e780
        /*13c4*/ 	.word	0x00000006
        /*13c8*/ 	.word	0x00000000
        /*13cc*/ 	.short	0x010a
        /*13ce*/ 	.byte	0x3f
	.zero		1


	//   ....[86]....
        /*13d0*/ 	.word	0x0000e810
        /*13d4*/ 	.word	0x00000003
        /*13d8*/ 	.word	0x00000000
        /*13dc*/ 	.short	0x010a
        /*13de*/ 	.byte	0x3f
	.zero		1


	//   ....[87]....
        /*13e0*/ 	.word	0x0000e880
        /*13e4*/ 	.word	0x00000003
        /*13e8*/ 	.word	0x00000000
        /*13ec*/ 	.short	0x010a
        /*13ee*/ 	.byte	0x3f
	.zero		1


	//   ....[88]....
        /*13f0*/ 	.word	0x0000e8e0
        /*13f4*/ 	.word	0x00000005
        /*13f8*/ 	.word	0x00000000
        /*13fc*/ 	.short	0x010a
        /*13fe*/ 	.byte	0x3f
	.zero		1


	//   ....[89]....
        /*1400*/ 	.word	0x0000e930
        /*1404*/ 	.word	0x0000000e
        /*1408*/ 	.word	0x00000080
        /*140c*/ 	.short	0x010a
        /*140e*/ 	.byte	0x3f
	.zero		1


	//   ....[90]....
        /*1410*/ 	.word	0x0000e980
        /*1414*/ 	.word	0x0000000f
        /*1418*/ 	.word	0x00000080
        /*141c*/ 	.short	0x010a
        /*141e*/ 	.byte	0x3f
	.zero		1


	//   ....[91]....
        /*1420*/ 	.word	0x0000e9d0
        /*1424*/ 	.word	0x0000000e
        /*1428*/ 	.word	0x00000080
        /*142c*/ 	.short	0x010a
        /*142e*/ 	.byte	0x3f
	.zero		1


	//   ....[92]....
        /*1430*/ 	.word	0x0000ea20
        /*1434*/ 	.word	0x0000000c
        /*1438*/ 	.word	0x00000080
        /*143c*/ 	.short	0x010a
        /*143e*/ 	.byte	0x3f
	.zero		1


	//   ....[93]....
        /*1440*/ 	.word	0x0000ea70
        /*1444*/ 	.word	0x0000000c
        /*1448*/ 	.word	0x00000080
        /*144c*/ 	.short	0x010a
        /*144e*/ 	.byte	0x3f
	.zero		1


	//   ....[94]....
        /*1450*/ 	.word	0x0000eac0
        /*1454*/ 	.word	0x0000000c
        /*1458*/ 	.word	0x00000080
        /*145c*/ 	.short	0x010a
        /*145e*/ 	.byte	0x3f
	.zero		1


	//   ....[95]....
        /*1460*/ 	.word	0x0000eb10
        /*1464*/ 	.word	0x0000000c
        /*1468*/ 	.word	0x00000080
        /*146c*/ 	.short	0x010a
        /*146e*/ 	.byte	0x3f
	.zero		1


	//   ....[96]....
        /*1470*/ 	.word	0x0000eb60
        /*1474*/ 	.word	0x0000000d
        /*1478*/ 	.word	0x00000080
        /*147c*/ 	.short	0x010a
        /*147e*/ 	.byte	0x3f
	.zero		1


	//   ....[97]....
        /*1480*/ 	.word	0x0000ebc0
        /*1484*/ 	.word	0x00000005
        /*1488*/ 	.word	0x000000c8
        /*148c*/ 	.short	0x010a
        /*148e*/ 	.byte	0x3f
	.zero		1


	//   ....[98]....
        /*1490*/ 	.word	0x0000ec20
        /*1494*/ 	.word	0x00000003
        /*1498*/ 	.word	0x000000a0
        /*149c*/ 	.short	0x010a
        /*149e*/ 	.byte	0x3f
	.zero		1


	//   ....[99]....
        /*14a0*/ 	.word	0x0000ec80
        /*14a4*/ 	.word	0x00000003
        /*14a8*/ 	.word	0x000000a8
        /*14ac*/ 	.short	0x010a
        /*14ae*/ 	.byte	0x3f
	.zero		1


	//   ....[100]....
        /*14b0*/ 	.word	0x0000ece0
        /*14b4*/ 	.word	0x00000003
        /*14b8*/ 	.word	0x000000b0
        /*14bc*/ 	.short	0x010a
        /*14be*/ 	.byte	0x3f
	.zero		1


	//   ....[101]....
        /*14c0*/ 	.word	0x0000ed40
        /*14c4*/ 	.word	0x00000003
        /*14c8*/ 	.word	0x000000b8
        /*14cc*/ 	.short	0x010a
        /*14ce*/ 	.byte	0x3f
	.zero		1


	//   ....[102]....
        /*14d0*/ 	.word	0x0000eda0
        /*14d4*/ 	.word	0x00000003
        /*14d8*/ 	.word	0x000000a0
        /*14dc*/ 	.short	0x010a
        /*14de*/ 	.byte	0x3f
	.zero		1


	//   ....[103]....
        /*14e0*/ 	.word	0x0000ee00
        /*14e4*/ 	.word	0x00000003
        /*14e8*/ 	.word	0x000000a8
        /*14ec*/ 	.short	0x010a
        /*14ee*/ 	.byte	0x3f
	.zero		1


	//   ....[104]....
        /*14f0*/ 	.word	0x0000ee60
        /*14f4*/ 	.word	0x00000003
        /*14f8*/ 	.word	0x000000b0
        /*14fc*/ 	.short	0x010a
        /*14fe*/ 	.byte	0x3f
	.zero		1


	//   ....[105]....
        /*1500*/ 	.word	0x0000eec0
        /*1504*/ 	.word	0x00000003
        /*1508*/ 	.word	0x000000b8
        /*150c*/ 	.short	0x010a
        /*150e*/ 	.byte	0x3f
	.zero		1


	//   ....[106]....
        /*1510*/ 	.word	0x0000ef10
        /*1514*/ 	.word	0x00000000
        /*1518*/ 	.word	0x000000a0
        /*151c*/ 	.short	0x010a
        /*151e*/ 	.byte	0x3f
	.zero		1


	//   ....[107]....
        /*1520*/ 	.word	0x0000ef60
        /*1524*/ 	.word	0x00000000
        /*1528*/ 	.word	0x000000a8
        /*152c*/ 	.short	0x010a
        /*152e*/ 	.byte	0x3f
	.zero		1


	//   ....[108]....
        /*1530*/ 	.word	0x0000efb0
        /*1534*/ 	.word	0x00000000
        /*1538*/ 	.word	0x000000b0
        /*153c*/ 	.short	0x010a
        /*153e*/ 	.byte	0x3f
	.zero		1


	//   ....[109]....
        /*1540*/ 	.word	0x0000f090
        /*1544*/ 	.word	0x0000000a
        /*1548*/ 	.word	0x00000040
        /*154c*/ 	.short	0x010a
        /*154e*/ 	.byte	0x3f
	.zero		1


	//   ....[110]....
        /*1550*/ 	.word	0x0000f170
        /*1554*/ 	.word	0x00000007
        /*1558*/ 	.word	0x00000000
        /*155c*/ 	.short	0x010a
        /*155e*/ 	.byte	0x3f
	.zero		1


	//   ....[111]....
        /*1560*/ 	.word	0x0000f1c0
        /*1564*/ 	.word	0x00000009
        /*1568*/ 	.word	0x00000000
        /*156c*/ 	.short	0x010a
        /*156e*/ 	.byte	0x3f
	.zero		1


	//   ....[112]....
        /*1570*/ 	.word	0x0000f210
        /*1574*/ 	.word	0x00000006
        /*1578*/ 	.word	0x00000000
        /*157c*/ 	.short	0x010a
        /*157e*/ 	.byte	0x3f
	.zero		1


	//   ....[113]....
        /*1580*/ 	.word	0x0000f260
        /*1584*/ 	.word	0x00000009
        /*1588*/ 	.word	0x00000000
        /*158c*/ 	.short	0x010a
        /*158e*/ 	.byte	0x3f
	.zero		1


	//   ....[114]....
        /*1590*/ 	.word	0x0000f2b0
        /*1594*/ 	.word	0x00000006
        /*1598*/ 	.word	0x00000000
        /*159c*/ 	.short	0x010a
        /*159e*/ 	.byte	0x3f
	.zero		1


	//   ....[115]....
        /*15a0*/ 	.word	0x0000f300
        /*15a4*/ 	.word	0x00000009
        /*15a8*/ 	.word	0x00000000
        /*15ac*/ 	.short	0x010a
        /*15ae*/ 	.byte	0x3f
	.zero		1


	//   ....[116]....
        /*15b0*/ 	.word	0x0000f350
        /*15b4*/ 	.word	0x00000006
        /*15b8*/ 	.word	0x00000000
        /*15bc*/ 	.short	0x010a
        /*15be*/ 	.byte	0x3f
	.zero		1


	//----- nvinfo : EIATTR_NUM_MBARRIERS
	.align		4
.L_38:
        /*15c0*/ 	.byte	0x03, 0x38
        /*15c2*/ 	.short	0x001a


	//----- nvinfo : EIATTR_EXIT_INSTR_OFFSETS
	.align		4
        /*15c4*/ 	.byte	0x04, 0x1c
        /*15c6*/ 	.short	(.L_40 - .L_39)


	//   ....[0]....
.L_39:
        /*15c8*/ 	.word	0x00000c10


	//   ....[1]....
        /*15cc*/ 	.word	0x00001490


	//   ....[2]....
        /*15d0*/ 	.word	0x0000b600


	//   ....[3]....
        /*15d4*/ 	.word	0x0000bc80


	//   ....[4]....
        /*15d8*/ 	.word	0x0000bd10


	//   ....[5]....
        /*15dc*/ 	.word	0x0000d5d0


	//   ....[6]....
        /*15e0*/ 	.word	0x0000e860


	//----- nvinfo : EIATTR_MAX_THREADS
	.align		4
.L_40:
        /*15e4*/ 	.byte	0x04, 0x05
        /*15e6*/ 	.short	(.L_42 - .L_41)
.L_41:
        /*15e8*/ 	.word	0x00000180
        /*15ec*/ 	.word	0x00000001
        /*15f0*/ 	.word	0x00000001


	//----- nvinfo : EIATTR_CRS_STACK_SIZE
	.align		4
.L_42:
        /*15f4*/ 	.byte	0x04, 0x1e
        /*15f6*/ 	.short	(.L_44 - .L_43)
.L_43:
        /*15f8*/ 	.word	0x00000000


	//----- nvinfo : EIATTR_CBANK_PARAM_SIZE
	.align		4
.L_44:
        /*15fc*/ 	.byte	0x03, 0x19
        /*15fe*/ 	.short	0x0770


	//----- nvinfo : EIATTR_PARAM_CBANK
	.align		4
        /*1600*/ 	.byte	0x04, 0x0a
        /*1602*/ 	.short	(.L_46 - .L_45)
	.align		4
.L_45:
        /*1604*/ 	.word	index@(.nv.constant0._ZN7cutlass13device_kernelINS_4gemm6kernel13GemmUniversalIN4cute5tupleIJiiiiEEENS1_10collective13CollectiveMmaINS1_37MainloopSm90TmaGmmaWarpSpecializedFP8ILi8ENS5_IJNS4_1CILi1EEESB_SB_EEENS1_35KernelTmaWarpSpecializedCooperativeEEENS5_IJNSA_ILi256EEENSA_ILi128EEENSA_ILi64EEEEEENS_12float_e4m3_tENS5_IJlSB_lEEESJ_SK_NS4_8TiledMMAINS4_8MMA_AtomIJNS4_4SM904GMMA31MMA_64x128x32_F32E4M3E4M3_SS_TNILNSO_7ScaleInE1ELSQ_1EEEEEENS4_6LayoutINS5_IJNSA_ILi2EEESB_SB_EEENS5_IJSB_NSA_ILi0EEESW_EEEEENS5_IJNS4_10UnderscoreESZ_SZ_EEEEENS4_13SM90_TMA_LOADENS4_14ComposedLayoutINS4_7SwizzleILi2ELi4ELi3EEENS4_18smem_ptr_flag_bitsILi8EEENST_INS5_IJNSA_ILi8EEESH_EEENS5_IJSH_SB_EEEEEEEvNS4_8identityES12_S1C_vS1D_EENS_8epilogue10collective18CollectiveEpilogueINS1F_22Sm90TmaWarpSpecializedILi4ELi2ELi16ELb0ELb0EEEJSI_NS5_IJSG_NSA_ILi32EEEEEESJ_SK_SJ_SK_NS1F_6fusion15FusionCallbacksIS1J_NS1M_17LinearCombinationISJ_fSJ_fLNS_15FloatRoundStyleE2EEESI_S1L_JEEES12_NS13_INS14_ILi1ELi4ELi3EEES17_NST_INS5_IJS18_S1K_EEENS5_IJS1K_SB_EEEEEEENS4_39AutoVectorizingCopyWithAssumedAlignmentILi128EEENS4_14SM90_TMA_STOREES1W_S1Y_NS4_9Copy_AtomIJNS4_17SM90_U32x4_STSM_NENS_6half_tEEEEvEEEvvEEEEvNT_6ParamsE)
        /*1608*/ 	.short	0x0210
        /*160a*/ 	.short	0x0770


	//----- nvinfo : EIATTR_SW_WAR
	.align		4
.L_46:
        /*160c*/ 	.byte	0x04, 0x36
        /*160e*/ 	.short	(.L_48 - .L_47)
.L_47:
        /*1610*/ 	.word	0x00000008
.L_48:


//--------------------- .nv.callgraph             --------------------------
	.section	.nv.callgraph,"",@"SHT_CUDA_CALLGRAPH"
	.align	4
	.sectionentsize	8
	.align		4
        /*0000*/ 	.word	0x00000000
	.align		4
        /*0004*/ 	.word	0xffffffff
	.align		4
        /*0008*/ 	.word	index@(_ZN7cutlass13device_kernelINS_4gemm6kernel13GemmUniversalIN4cute5tupleIJiiiiEEENS1_10collective13CollectiveMmaINS1_37MainloopSm90TmaGmmaWarpSpecializedFP8ILi8ENS5_IJNS4_1CILi1EEESB_SB_EEENS1_35KernelTmaWarpSpecializedCooperativeEEENS5_IJNSA_ILi256EEENSA_ILi128EEENSA_ILi64EEEEEENS_12float_e4m3_tENS5_IJlSB_lEEESJ_SK_NS4_8TiledMMAINS4_8MMA_AtomIJNS4_4SM904GMMA31MMA_64x128x32_F32E4M3E4M3_SS_TNILNSO_7ScaleInE1ELSQ_1EEEEEENS4_6LayoutINS5_IJNSA_ILi2EEESB_SB_EEENS5_IJSB_NSA_ILi0EEESW_EEEEENS5_IJNS4_10UnderscoreESZ_SZ_EEEEENS4_13SM90_TMA_LOADENS4_14ComposedLayoutINS4_7SwizzleILi2ELi4ELi3EEENS4_18smem_ptr_flag_bitsILi8EEENST_INS5_IJNSA_ILi8EEESH_EEENS5_IJSH_SB_EEEEEEEvNS4_8identityES12_S1C_vS1D_EENS_8epilogue10collective18CollectiveEpilogueINS1F_22Sm90TmaWarpSpecializedILi4ELi2ELi16ELb0ELb0EEEJSI_NS5_IJSG_NSA_ILi32EEEEEESJ_SK_SJ_SK_NS1F_6fusion15FusionCallbacksIS1J_NS1M_17LinearCombinationISJ_fSJ_fLNS_15FloatRoundStyleE2EEESI_S1L_JEEES12_NS13_INS14_ILi1ELi4ELi3EEES17_NST_INS5_IJS18_S1K_EEENS5_IJS1K_SB_EEEEEEENS4_39AutoVectorizingCopyWithAssumedAlignmentILi128EEENS4_14SM90_TMA_STOREES1W_S1Y_NS4_9Copy_AtomIJNS4_17SM90_U32x4_STSM_NENS_6half_tEEEEvEEEvvEEEEvNT_6ParamsE)
	.align		4
        /*000c*/ 	.word	index@(__assertfail)
	.align		4
        /*0010*/ 	.word	0x00000000
	.align		4
        /*0014*/ 	.word	0xfffffffe
	.align		4
        /*0018*/ 	.word	0x00000000
	.align		4
        /*001c*/ 	.word	0xfffffffd
	.align		4
        /*0020*/ 	.word	0x00000000
	.align		4
        /*0024*/ 	.word	0xfffffffc


//--------------------- .nv.constant4             --------------------------
	.section	.nv.constant4,"a",@progbits
	.align	8
	.align		8
.nv.constant4:
        /*0000*/ 	.dword	__assertfail
	.align		8
        /*0008*/ 	.dword	__unnamed_1
	.align		8
        /*0010*/ 	.dword	__unnamed_2
	.align		8
        /*0018*/ 	.dword	_ZN39_INTERNAL_f97924ae_4_k_cu_99cf5a07_27954cuda3std3__45__cpo5beginE
	.align		8
        /*0020*/ 	.dword	_ZN39_INTERNAL_f97924ae_4_k_cu_99cf5a07_27954cuda3std3__45__cpo3endE
	.align		8
        /*0028*/ 	.dword	_ZN39_INTERNAL_f97924ae_4_k_cu_99cf5a07_27954cuda3std3__45__cpo6cbeginE
	.align		8
        /*0030*/ 	.dword	_ZN39_INTERNAL_f97924ae_4_k_cu_99cf5a07_27954cuda3std3__45__cpo4cendE
	.align		8
        /*0038*/ 	.dword	_ZN39_INTERNAL_f97924ae_4_k_cu_99cf5a07_27954cuda3std3__441_GLOBAL__N__f97924ae_4_k_cu_99cf5a07_27956ignoreE
	.align		8
        /*0040*/ 	.dword	_ZN39_INTERNAL_f97924ae_4_k_cu_99cf5a07_27954cuda3std3__419piecewise_constructE
	.align		8
        /*0048*/ 	.dword	_ZN39_INTERNAL_f97924ae_4_k_cu_99cf5a07_27954cuda3std3__48in_placeE
	.align		8
        /*0050*/ 	.dword	_ZN39_INTERNAL_f97924ae_4_k_cu_99cf5a07_27954cuda3std6ranges3__45__cpo4swapE
	.align		8
        /*0058*/ 	.dword	_ZN39_INTERNAL_f97924ae_4_k_cu_99cf5a07_27954cuda3std6ranges3__45__cpo9iter_moveE
	.align		8
        /*0060*/ 	.dword	_ZN39_INTERNAL_f97924ae_4_k_cu_99cf5a07_27954cute7productE
	.align		8
        /*0068*/ 	.dword	_ZN39_INTERNAL_f97924ae_4_k_cu_99cf5a07_27954cute1_E
	.align		8
        /*0070*/ 	.dword	$str$24
	.align		8
        /*0078*/ 	.dword	$str$25


//--------------------- .text._ZN7cutlass13device_kernelINS_4gemm6kernel13GemmUniversalIN4cute5tupleIJiiiiEEENS1_10collective13CollectiveMmaINS1_37MainloopSm90TmaGmmaWarpSpecializedFP8ILi8ENS5_IJNS4_1CILi1EEESB_SB_EEENS1_35KernelTmaWarpSpecializedCooperativeEEENS5_IJNSA_ILi256EEENSA_ILi128EEENSA_ILi64EEEEEENS_12float_e4m3_tENS5_IJlSB_lEEESJ_SK_NS4_8TiledMMAINS4_8MMA_AtomIJNS4_4SM904GMMA31MMA_64x128x32_F32E4M3E4M3_SS_TNILNSO_7ScaleInE1ELSQ_1EEEEEENS4_6LayoutINS5_IJNSA_ILi2EEESB_SB_EEENS5_IJSB_NSA_ILi0EEESW_EEEEENS5_IJNS4_10UnderscoreESZ_SZ_EEEEENS4_13SM90_TMA_LOADENS4_14ComposedLayoutINS4_7SwizzleILi2ELi4ELi3EEENS4_18smem_ptr_flag_bitsILi8EEENST_INS5_IJNSA_ILi8EEESH_EEENS5_IJSH_SB_EEEEEEEvNS4_8identityES12_S1C_vS1D_EENS_8epilogue10collective18CollectiveEpilogueINS1F_22Sm90TmaWarpSpecializedILi4ELi2ELi16ELb0ELb0EEEJSI_NS5_IJSG_NSA_ILi32EEEEEESJ_SK_SJ_SK_NS1F_6fusion15FusionCallbacksIS1J_NS1M_17LinearCombinationISJ_fSJ_fLNS_15FloatRoundStyleE2EEESI_S1L_JEEES12_NS13_INS14_ILi1ELi4ELi3EEES17_NST_INS5_IJS18_S1K_EEENS5_IJS1K_SB_EEEEEEENS4_39AutoVectorizingCopyWithAssumedAlignmentILi128EEENS4_14SM90_TMA_STOREES1W_S1Y_NS4_9Copy_AtomIJNS4_17SM90_U32x4_STSM_NENS_6half_tEEEEvEEEvvEEEEvNT_6ParamsE --------------------------
	.section	.text._ZN7cutlass13device_kernelINS_4gemm6kernel13GemmUniversalIN4cute5tupleIJiiiiEEENS1_10collective13CollectiveMmaINS1_37MainloopSm90TmaGmmaWarpSpecializedFP8ILi8ENS5_IJNS4_1CILi1EEESB_SB_EEENS1_35KernelTmaWarpSpecializedCooperativeEEENS5_IJNSA_ILi256EEENSA_ILi128EEENSA_ILi64EEEEEENS_12float_e4m3_tENS5_IJlSB_lEEESJ_SK_NS4_8TiledMMAINS4_8MMA_AtomIJNS4_4SM904GMMA31MMA_64x128x32_F32E4M3E4M3_SS_TNILNSO_7ScaleInE1ELSQ_1EEEEEENS4_6LayoutINS5_IJNSA_ILi2EEESB_SB_EEENS5_IJSB_NSA_ILi0EEESW_EEEEENS5_IJNS4_10UnderscoreESZ_SZ_EEEEENS4_13SM90_TMA_LOADENS4_14ComposedLayoutINS4_7SwizzleILi2ELi4ELi3EEENS4_18smem_ptr_flag_bitsILi8EEENST_INS5_IJNSA_ILi8EEESH_EEENS5_IJSH_SB_EEEEEEEvNS4_8identityES12_S1C_vS1D_EENS_8epilogue10collective18CollectiveEpilogueINS1F_22Sm90TmaWarpSpecializedILi4ELi2ELi16ELb0ELb0EEEJSI_NS5_IJSG_NSA_ILi32EEEEEESJ_SK_SJ_SK_NS1F_6fusion15FusionCallbacksIS1J_NS1M_17LinearCombinationISJ_fSJ_fLNS_15FloatRoundStyleE2EEESI_S1L_JEEES12_NS13_INS14_ILi1ELi4ELi3EEES17_NST_INS5_IJS18_S1K_EEENS5_IJS1K_SB_EEEEEEENS4_39AutoVectorizingCopyWithAssumedAlignmentILi128EEENS4_14SM90_TMA_STOREES1W_S1Y_NS4_9Copy_AtomIJNS4_17SM90_U32x4_STSM_NENS_6half_tEEEEvEEEvvEEEEvNT_6ParamsE,"ax",@progbits
	.align	128
.text._ZN7cutlass13device_kernelINS_4gemm6kernel13GemmUniversalIN4cute5tupleIJiiiiEEENS1_10collective13CollectiveMmaINS1_37MainloopSm90TmaGmmaWarpSpecializedFP8ILi8ENS5_IJNS4_1CILi1EEESB_SB_EEENS1_35KernelTmaWarpSpecializedCooperativeEEENS5_IJNSA_ILi256EEENSA_ILi128EEENSA_ILi64EEEEEENS_12float_e4m3_tENS5_IJlSB_lEEESJ_SK_NS4_8TiledMMAINS4_8MMA_AtomIJNS4_4SM904GMMA31MMA_64x128x32_F32E4M3E4M3_SS_TNILNSO_7ScaleInE1ELSQ_1EEEEEENS4_6LayoutINS5_IJNSA_ILi2EEESB_SB_EEENS5_IJSB_NSA_ILi0EEESW_EEEEENS5_IJNS4_10UnderscoreESZ_SZ_EEEEENS4_13SM90_TMA_LOADENS4_14ComposedLayoutINS4_7SwizzleILi2ELi4ELi3EEENS4_18smem_ptr_flag_bitsILi8EEENST_INS5_IJNSA_ILi8EEESH_EEENS5_IJSH_SB_EEEEEEEvNS4_8identityES12_S1C_vS1D_EENS_8epilogue10collective18CollectiveEpilogueINS1F_22Sm90TmaWarpSpecializedILi4ELi2ELi16ELb0ELb0EEEJSI_NS5_IJSG_NSA_ILi32EEEEEESJ_SK_SJ_SK_NS1F_6fusion15FusionCallbacksIS1J_NS1M_17LinearCombinationISJ_fSJ_fLNS_15FloatRoundStyleE2EEESI_S1L_JEEES12_NS13_INS14_ILi1ELi4ELi3EEES17_NST_INS5_IJS18_S1K_EEENS5_IJS1K_SB_EEEEEEENS4_39AutoVectorizingCopyWithAssumedAlignmentILi128EEENS4_14SM90_TMA_STOREES1W_S1Y_NS4_9Copy_AtomIJNS4_17SM90_U32x4_STSM_NENS_6half_tEEEEvEEEvvEEEEvNT_6ParamsE:
        .type           _ZN7cutlass13device_kernelINS_4gemm6kernel13GemmUniversalIN4cute5tupleIJiiiiEEENS1_10collective13CollectiveMmaINS1_37MainloopSm90TmaGmmaWarpSpecializedFP8ILi8ENS5_IJNS4_1CILi1EEESB_SB_EEENS1_35KernelTmaWarpSpecializedCooperativeEEENS5_IJNSA_ILi256EEENSA_ILi128EEENSA_ILi64EEEEEENS_12float_e4m3_tENS5_IJlSB_lEEESJ_SK_NS4_8TiledMMAINS4_8MMA_AtomIJNS4_4SM904GMMA31MMA_64x128x32_F32E4M3E4M3_SS_TNILNSO_7ScaleInE1ELSQ_1EEEEEENS4_6LayoutINS5_IJNSA_ILi2EEESB_SB_EEENS5_IJSB_NSA_ILi0EEESW_EEEEENS5_IJNS4_10UnderscoreESZ_SZ_EEEEENS4_13SM90_TMA_LOADENS4_14ComposedLayoutINS4_7SwizzleILi2ELi4ELi3EEENS4_18smem_ptr_flag_bitsILi8EEENST_INS5_IJNSA_ILi8EEESH_EEENS5_IJSH_SB_EEEEEEEvNS4_8identityES12_S1C_vS1D_EENS_8epilogue10collective18CollectiveEpilogueINS1F_22Sm90TmaWarpSpecializedILi4ELi2ELi16ELb0ELb0EEEJSI_NS5_IJSG_NSA_ILi32EEEEEESJ_SK_SJ_SK_NS1F_6fusion15FusionCallbacksIS1J_NS1M_17LinearCombinationISJ_fSJ_fLNS_15FloatRoundStyleE2EEESI_S1L_JEEES12_NS13_INS14_ILi1ELi4ELi3EEES17_NST_INS5_IJS18_S1K_EEENS5_IJS1K_SB_EEEEEEENS4_39AutoVectorizingCopyWithAssumedAlignmentILi128EEENS4_14SM90_TMA_STOREES1W_S1Y_NS4_9Copy_AtomIJNS4_17SM90_U32x4_STSM_NENS_6half_tEEEEvEEEvvEEEEvNT_6ParamsE,@function
        .size           _ZN7cutlass13device_kernelINS_4gemm6kernel13GemmUniversalIN4cute5tupleIJiiiiEEENS1_10collective13CollectiveMmaINS1_37MainloopSm90TmaGmmaWarpSpecializedFP8ILi8ENS5_IJNS4_1CILi1EEESB_SB_EEENS1_35KernelTmaWarpSpecializedCooperativeEEENS5_IJNSA_ILi256EEENSA_ILi128EEENSA_ILi64EEEEEENS_12float_e4m3_tENS5_IJlSB_lEEESJ_SK_NS4_8TiledMMAINS4_8MMA_AtomIJNS4_4SM904GMMA31MMA_64x128x32_F32E4M3E4M3_SS_TNILNSO_7ScaleInE1ELSQ_1EEEEEENS4_6LayoutINS5_IJNSA_ILi2EEESB_SB_EEENS5_IJSB_NSA_ILi0EEESW_EEEEENS5_IJNS4_10UnderscoreESZ_SZ_EEEEENS4_13SM90_TMA_LOADENS4_14ComposedLayoutINS4_7SwizzleILi2ELi4ELi3EEENS4_18smem_ptr_flag_bitsILi8EEENST_INS5_IJNSA_ILi8EEESH_EEENS5_IJSH_SB_EEEEEEEvNS4_8identityES12_S1C_vS1D_EENS_8epilogue10collective18CollectiveEpilogueINS1F_22Sm90TmaWarpSpecializedILi4ELi2ELi16ELb0ELb0EEEJSI_NS5_IJSG_NSA_ILi32EEEEEESJ_SK_SJ_SK_NS1F_6fusion15FusionCallbacksIS1J_NS1M_17LinearCombinationISJ_fSJ_fLNS_15FloatRoundStyleE2EEESI_S1L_JEEES12_NS13_INS14_ILi1ELi4ELi3EEES17_NST_INS5_IJS18_S1K_EEENS5_IJS1K_SB_EEEEEEENS4_39AutoVectorizingCopyWithAssumedAlignmentILi128EEENS4_14SM90_TMA_STOREES1W_S1Y_NS4_9Copy_AtomIJNS4_17SM90_U32x4_STSM_NENS_6half_tEEEEvEEEvvEEEEvNT_6ParamsE,(.L_x_273 - _ZN7cutlass13device_kernelINS_4gemm6kernel13GemmUniversalIN4cute5tupleIJiiiiEEENS1_10collective13CollectiveMmaINS1_37MainloopSm90TmaGmmaWarpSpecializedFP8ILi8ENS5_IJNS4_1CILi1EEESB_SB_EEENS1_35KernelTmaWarpSpecializedCooperativeEEENS5_IJNSA_ILi256EEENSA_ILi128EEENSA_ILi64EEEEEENS_12float_e4m3_tENS5_IJlSB_lEEESJ_SK_NS4_8TiledMMAINS4_8MMA_AtomIJNS4_4SM904GMMA31MMA_64x128x32_F32E4M3E4M3_SS_TNILNSO_7ScaleInE1ELSQ_1EEEEEENS4_6LayoutINS5_IJNSA_ILi2EEESB_SB_EEENS5_IJSB_NSA_ILi0EEESW_EEEEENS5_IJNS4_10UnderscoreESZ_SZ_EEEEENS4_13SM90_TMA_LOADENS4_14ComposedLayoutINS4_7SwizzleILi2ELi4ELi3EEENS4_18smem_ptr_flag_bitsILi8EEENST_INS5_IJNSA_ILi8EEESH_EEENS5_IJSH_SB_EEEEEEEvNS4_8identityES12_S1C_vS1D_EENS_8epilogue10collective18CollectiveEpilogueINS1F_22Sm90TmaWarpSpecializedILi4ELi2ELi16ELb0ELb0EEEJSI_NS5_IJSG_NSA_ILi32EEEEEESJ_SK_SJ_SK_NS1F_6fusion15FusionCallbacksIS1J_NS1M_17LinearCombinationISJ_fSJ_fLNS_15FloatRoundStyleE2EEESI_S1L_JEEES12_NS13_INS14_ILi1ELi4ELi3EEES17_NST_INS5_IJS18_S1K_EEENS5_IJS1K_SB_EEEEEEENS4_39AutoVectorizingCopyWithAssumedAlignmentILi128EEENS4_14SM90_TMA_STOREES1W_S1Y_NS4_9Copy_AtomIJNS4_17SM90_U32x4_STSM_NENS_6half_tEEEEvEEEvvEEEEvNT_6ParamsE)
        .other          _ZN7cutlass13device_kernelINS_4gemm6kernel13GemmUniversalIN4cute5tupleIJiiiiEEENS1_10collective13CollectiveMmaINS1_37MainloopSm90TmaGmmaWarpSpecializedFP8ILi8ENS5_IJNS4_1CILi1EEESB_SB_EEENS1_35KernelTmaWarpSpecializedCooperativeEEENS5_IJNSA_ILi256EEENSA_ILi128EEENSA_ILi64EEEEEENS_12float_e4m3_tENS5_IJlSB_lEEESJ_SK_NS4_8TiledMMAINS4_8MMA_AtomIJNS4_4SM904GMMA31MMA_64x128x32_F32E4M3E4M3_SS_TNILNSO_7ScaleInE1ELSQ_1EEEEEENS4_6LayoutINS5_IJNSA_ILi2EEESB_SB_EEENS5_IJSB_NSA_ILi0EEESW_EEEEENS5_IJNS4_10UnderscoreESZ_SZ_EEEEENS4_13SM90_TMA_LOADENS4_14ComposedLayoutINS4_7SwizzleILi2ELi4ELi3EEENS4_18smem_ptr_flag_bitsILi8EEENST_INS5_IJNSA_ILi8EEESH_EEENS5_IJSH_SB_EEEEEEEvNS4_8identityES12_S1C_vS1D_EENS_8epilogue10collective18CollectiveEpilogueINS1F_22Sm90TmaWarpSpecializedILi4ELi2ELi16ELb0ELb0EEEJSI_NS5_IJSG_NSA_ILi32EEEEEESJ_SK_SJ_SK_NS1F_6fusion15FusionCallbacksIS1J_NS1M_17LinearCombinationISJ_fSJ_fLNS_15FloatRoundStyleE2EEESI_S1L_JEEES12_NS13_INS14_ILi1ELi4ELi3EEES17_NST_INS5_IJS18_S1K_EEENS5_IJS1K_SB_EEEEEEENS4_39AutoVectorizingCopyWithAssumedAlignmentILi128EEENS4_14SM90_TMA_STOREES1W_S1Y_NS4_9Copy_AtomIJNS4_17SM90_U32x4_STSM_NENS_6half_tEEEEvEEEvvEEEEvNT_6ParamsE,@"STO_CUDA_ENTRY STV_DEFAULT"
_ZN7cutlass13device_kernelINS_4gemm6kernel13GemmUniversalIN4cute5tupleIJiiiiEEENS1_10collective13CollectiveMmaINS1_37MainloopSm90TmaGmmaWarpSpecializedFP8ILi8ENS5_IJNS4_1CILi1EEESB_SB_EEENS1_35KernelTmaWarpSpecializedCooperativeEEENS5_IJNSA_ILi256EEENSA_ILi128EEENSA_ILi64EEEEEENS_12float_e4m3_tENS5_IJlSB_lEEESJ_SK_NS4_8TiledMMAINS4_8MMA_AtomIJNS4_4SM904GMMA31MMA_64x128x32_F32E4M3E4M3_SS_TNILNSO_7ScaleInE1ELSQ_1EEEEEENS4_6LayoutINS5_IJNSA_ILi2EEESB_SB_EEENS5_IJSB_NSA_ILi0EEESW_EEEEENS5_IJNS4_10UnderscoreESZ_SZ_EEEEENS4_13SM90_TMA_LOADENS4_14ComposedLayoutINS4_7SwizzleILi2ELi4ELi3EEENS4_18smem_ptr_flag_bitsILi8EEENST_INS5_IJNSA_ILi8EEESH_EEENS5_IJSH_SB_EEEEEEEvNS4_8identityES12_S1C_vS1D_EENS_8epilogue10collective18CollectiveEpilogueINS1F_22Sm90TmaWarpSpecializedILi4ELi2ELi16ELb0ELb0EEEJSI_NS5_IJSG_NSA_ILi32EEEEEESJ_SK_SJ_SK_NS1F_6fusion15FusionCallbacksIS1J_NS1M_17LinearCombinationISJ_fSJ_fLNS_15FloatRoundStyleE2EEESI_S1L_JEEES12_NS13_INS14_ILi1ELi4ELi3EEES17_NST_INS5_IJS18_S1K_EEENS5_IJS1K_SB_EEEEEEENS4_39AutoVectorizingCopyWithAssumedAlignmentILi128EEENS4_14SM90_TMA_STOREES1W_S1Y_NS4_9Copy_AtomIJNS4_17SM90_U32x4_STSM_NENS_6half_tEEEEvEEEvvEEEEvNT_6ParamsE:
[----:B------:R-:W1:Y:S02]  /*0000*/  LDC R1, c[0x0][0x28] ;  /* 0x00000a00ff017b82 */ /* 0x000e640000000800 */
[----:B-1----:R-:W-:Y:S01]  /*0010*/  IADD3 R1, R1, -0xd8, RZ ;  /* 0xffffff2801017810 */ /* 0x002fe20007ffe0ff */
[----:B------:R-:W1:Y:S05]  /*0020*/  S2R R4, SR_TID.X ;  /* 0x0000000000047919 */ /* 0x000e6a0000002100 */
[----:B------:R-:W2:Y:S01]  /*0030*/  LDC.64 R2, c[0x0][0x588] ;  /* 0x00016200ff027b82 */ /* 0x000ea20000000a00 */
[----:B------:R-:W-:Y:S01]  /*0040*/  ELECT P0, URZ, PT ;  /* 0x00000000003f782f */ /* 0x000fe20003800000 */
[----:B------:R-:W-:Y:S01]  /*0050*/  BSSY B0, `(.L_x_0) ;  /* 0x000001a000007945 */ /* 0x000fe20003800000 */
[----:B-1----:R-:W-:-:S05]  /*0060*/  SHF.R.U32.HI R8, RZ, 0x5, R4 ;  /* 0x00000005ff087819 */ /* 0x002fca0000011604 */
[----:B------:R-:W1:Y:S02]  /*0070*/  SHFL.IDX PT, R0, R8, RZ, 0x1f ;  /* 0x00001fff08007589 */ /* 0x000e6400000e0000 */
[----:B-1----:R-:W-:Y:S02]  /*0080*/  R2UR UR42, R0 ;  /* 0x00000000002a72ca */ /* 0x002fe400000e0000 */
[----:B------:R-:W-:-:S06]  /*0090*/  SHF.R.U32.HI R0, RZ, 0x7, R4 ;  /* 0x00000007ff007819 */ /* 0x000fcc0000011604 */
[----:B------:R-:W1:Y:S05]  /*00a0*/  SHFL.IDX PT, R0, R0, RZ, 0x1f ;  /* 0x00001fff00007589 */ /* 0x000e6a00000e0000 */
[----:B------:R-:W-:Y:S02]  /*00b0*/  USHF.R.S32.HI UR4, URZ, 0x1f, UR42 ;  /* 0x0000001f3f047899 */ /* 0x000fe4000801142a */
[----:B------:R-:W-:Y:S02]  /*00c0*/  ISETP.NE.OR P0, PT, RZ, UR42, !P0 ;  /* 0x0000002aff007c0c */ /* 0x000fe4000c705670 */
[----:B------:R-:W-:-:S04]  /*00d0*/  ULEA.HI UR4, UR4, UR42, URZ, 0x2 ;  /* 0x0000002a04047291 */ /* 0x000fc8000f8f103f */
[----:B------:R-:W-:-:S04]  /*00e0*/  ULOP3.LUT UR4, UR4, 0xfffffffc, URZ, 0xc0, !UPT ;  /* 0xfffffffc04047892 */ /* 0x000fc8000f8ec03f */
[----:B------:R-:W-:-:S03]  /*00f0*/  UIADD3 UR42, UR42, -UR4, URZ ;  /* 0x800000042a2a7290 */ /* 0x000fc6000fffe03f */
[----:B--2---:R-:W-:Y:S09]  /*0100*/  @P0 BRA `(.L_x_1) ;  /* 0x0000000000380947 */ /* 0x004ff20003800000 */
[----:B------:R-:W-:Y:S02]  /*0110*/  ULDC.64 UR4, c[0x0][0x198] ;  /* 0x0000660000047ab9 */ /* 0x000fe40000000a00 */
[----:B------:R-:W-:Y:S02]  /*0120*/  UIADD3 UR6, UP0, UR4, 0xf0, URZ ;  /* 0x000000f004067890 */ /* 0x000fe4000ff1e03f */
[----:B------:R-:W-:Y:S02]  /*0130*/  UIADD3 UR8, UP1, UR4, 0x1f0, URZ ;  /* 0x000001f004087890 */ /* 0x000fe4000ff3e03f */
[----:B------:R-:W-:Y:S02]  /*0140*/  UIADD3 UR10, UP2, UR4, 0x3f0, URZ ;  /* 0x000003f0040a7890 */ /* 0x000fe4000ff5e03f */
[----:B------:R-:W-:Y:S02]  /*0150*/  UIADD3 UR4, UP3, UR4, 0x4f0, URZ ;  /* 0x000004f004047890 */ /* 0x000fe4000ff7e03f */
[----:B------:R-:W-:-:S02]  /*0160*/  UIADD3.X UR7, URZ, UR5, URZ, UP0, !UPT ;  /* 0x000000053f077290 */ /* 0x000fc400087fe43f */
[----:B------:R-:W-:Y:S02]  /*0170*/  UIADD3.X UR9, URZ, UR5, URZ, UP1, !UPT ;  /* 0x000000053f097290 */ /* 0x000fe40008ffe43f */
[----:B------:R-:W-:Y:S02]  /*0180*/  UIADD3.X UR11, URZ, UR5, URZ, UP2, !UPT ;  /* 0x000000053f0b7290 */ /* 0x000fe400097fe43f */
[----:B------:R-:W-:-:S03]  /*0190*/  UIADD3.X UR5, URZ, UR5, URZ, UP3, !UPT ;  /* 0x000000053f057290 */ /* 0x000fc60009ffe43f */
[----:B------:R2:W-:Y:S02]  /*01a0*/  UTMACCTL.PF [UR6] ;  /* 0x00000000060079b9 */ /* 0x0005e40008040000 */
[----:B------:R2:W-:Y:S02]  /*01b0*/  UTMACCTL.PF [UR8] ;  /* 0x00000000080079b9 */ /* 0x0005e40008040000 */
[----:B------:R2:W-:Y:S02]  /*01c0*/  UTMACCTL.PF [UR10] ;  /* 0x000000000a0079b9 */ /* 0x0005e40008040000 */
[----:B------:R2:W-:Y:S02]  /*01d0*/  UTMACCTL.PF [UR4] ;  /* 0x00000000040079b9 */ /* 0x0005e40008040000 */
[----:B--2---:R-:W-:Y:S01]  /*01e0*/  NOP ;  /* 0x0000000000007918 */ /* 0x004fe20000000000 */
.L_x_1:
[----:B------:R-:W-:Y:S05]  /*01f0*/  BSYNC B0 ;  /* 0x0000000000007941 */ /* 0x000fea0003800000 */
.L_x_0:
[----:B------:R-:W-:Y:S01]  /*0200*/  ULDC.64 UR6, c[0x0][0x590] ;  /* 0x0001640000067ab9 */ /* 0x000fe20000000a00 */
[----:B-1----:R-:W-:Y:S01]  /*0210*/  R2UR UR4, R0 ;  /* 0x00000000000472ca */ /* 0x002fe200000e0000 */
[----:B------:R-:W-:Y:S01]  /*0220*/  ULDC.64 UR56, c[0x0][0x208] ;  /* 0x0000820000387ab9 */ /* 0x000fe20000000a00 */
[----:B------:R-:W-:Y:S01]  /*0230*/  ISETP.NE.U32.AND P2, PT, RZ, UR6, PT ;  /* 0x00000006ff007c0c */ /* 0x000fe2000bf45070 */
[----:B------:R-:W-:Y:S01]  /*0240*/  IMAD.MOV.U32 R4, RZ, RZ, R2 ;  /* 0x000000ffff047224 */ /* 0x000fe200078e0002 */
[----:B------:R-:W-:Y:S02]  /*0250*/  PRMT R6, RZ, 0x7610, R6 ;  /* 0x00007610ff067816 */ /* 0x000fe40000000006 */
[----:B------:R-:W-:Y:S02]  /*0260*/  ISETP.NE.AND.EX P1, PT, RZ, UR7, PT, P2 ;  /* 0x00000007ff007c0c */ /* 0x000fe4000bf25320 */
[----:B------:R-:W-:-:S11]  /*0270*/  MOV R5, R3 ;  /* 0x0000000300057202 */ /* 0x000fd60000000f00 */
[----:B------:R-:W-:Y:S05]  /*0280*/  @P1 BRA `(.L_x_2) ;  /* 0x0000000000301947 */ /* 0x000fea0003800000 */
[----:B------:R-:W-:Y:S02]  /*0290*/  ULDC.64 UR8, c[0x0][0x588] ;  /* 0x0001620000087ab9 */ /* 0x000fe40000000a00 */
[----:B------:R-:W-:-:S04]  /*02a0*/  ISETP.NE.U32.AND P0, PT, RZ, UR8, PT ;  /* 0x00000008ff007c0c */ /* 0x000fc8000bf05070 */
[----:B------:R-:W-:-:S13]  /*02b0*/  ISETP.NE.AND.EX P0, PT, RZ, UR9, PT, P0 ;  /* 0x00000009ff007c0c */ /* 0x000fda000bf05300 */
[----:B------:R-:W-:Y:S05]  /*02c0*/  @!P0 BRA `(.L_x_3) ;  /* 0x0000000000108947 */ /* 0x000fea0003800000 */
[----:B------:R-:W2:Y:S01]  /*02d0*/  LDG.E R0, desc[UR56][R4.64] ;  /* 0x0000003804007981 */ /* 0x000ea2000c1e1900 */
[----:B------:R-:W-:Y:S01]  /*02e0*/  IMAD.MOV.U32 R6, RZ, RZ, 0x1 ;  /* 0x00000001ff067424 */ /* 0x000fe200078e00ff */
[----:B--2---:R-:W-:Y:S01]  /*02f0*/  FSETP.NEU.AND P3, PT, R0, RZ, PT ;  /* 0x000000ff0000720b */ /* 0x004fe20003f6d000 */
[----:B------:R-:W-:-:S12]  /*0300*/  BRA `(.L_x_2) ;  /* 0x0000000000107947 */ /* 0x000fd80003800000 */
.L_x_3:
[----:B------:R-:W-:Y:S01]  /*0310*/  ULDC UR5, c[0x0][0x580] ;  /* 0x0001600000057ab9 */ /* 0x000fe20000000800 */
[----:B------:R-:W-:Y:S02]  /*0320*/  MOV R6, 0x1 ;  /* 0x0000000100067802 */ /* 0x000fe40000000f00 */
[----:B------:R-:W-:Y:S02]  /*0330*/  CS2R R4, SRZ ;  /* 0x0000000000047805 */ /* 0x000fe4000001ff00 */
[----:B------:R-:W-:-:S13]  /*0340*/  FSETP.NEU.AND P3, PT, RZ, UR5, PT ;  /* 0x00000005ff007c0b */ /* 0x000fda000bf6d000 */
.L_x_2:
[----:B------:R-:W-:Y:S01]  /*0350*/  ISETP.NE.U32.AND P0, PT, R4, RZ, PT ;  /* 0x000000ff0400720c */ /* 0x000fe20003f05070 */
[----:B------:R-:W-:Y:S01]  /*0360*/  IMAD.MOV.U32 R0, RZ, RZ, 0x1 ;  /* 0x00000001ff007424 */ /* 0x000fe200078e00ff */
[----:B------:R-:W-:Y:S02]  /*0370*/  ISETP.NE.AND.EX P2, PT, RZ, UR7, PT, P2 ;  /* 0x00000007ff007c0c */ /* 0x000fe4000bf45320 */
[----:B------:R-:W-:-:S13]  /*0380*/  ISETP.NE.AND.EX P0, PT, R5, RZ, PT, P0 ;  /* 0x000000ff0500720c */ /* 0x000fda0003f05300 */
[----:B------:R-:W-:Y:S05]  /*0390*/  @P0 BRA P2, `(.L_x_4) ;  /* 0x0000000000300947 */ /* 0x000fea0001000000 */
[----:B------:R-:W-:Y:S02]  /*03a0*/  ISETP.NE.U32.AND P2, PT, RZ, UR6, PT ;  /* 0x00000006ff007c0c */ /* 0x000fe4000bf45070 */
[----:B------:R-:W-:Y:S02]  /*03b0*/  ISETP.NE.U32.AND P0, PT, R4, RZ, PT ;  /* 0x000000ff0400720c */ /* 0x000fe40003f05070 */
[----:B------:R-:W-:Y:S02]  /*03c0*/  ISETP.NE.AND.EX P2, PT, RZ, UR7, PT, P2 ;  /* 0x00000007ff007c0c */ /* 0x000fe4000bf45320 */
[----:B------:R-:W-:Y:S02]  /*03d0*/  PRMT R0, R6, 0x9910, RZ ;  /* 0x0000991006007816 */ /* 0x000fe400000000ff */
[----:B------:R-:W-:Y:S02]  /*03e0*/  ISETP.NE.AND.EX P0, PT, R5, RZ, PT, P0 ;  /* 0x000000ff0500720c */ /* 0x000fe40003f05300 */
[----:B------:R-:W-:-:S02]  /*03f0*/  ISETP.NE.AND P4, PT, R0, RZ, PT ;  /* 0x000000ff0000720c */ /* 0x000fc40003f85270 */
[----:B------:R-:W-:Y:S02]  /*0400*/  SEL R5, RZ, 0xffffffff, P3 ;  /* 0xffffffffff057807 */ /* 0x000fe40001800000 */
[----:B------:R-:W-:-:S04]  /*0410*/  SEL R0, RZ, 0xffffffff, P0 ;  /* 0xffffffffff007807 */ /* 0x000fc80000000000 */
[----:B------:R-:W-:-:S04]  /*0420*/  @P2 SEL R5, R0, R5, !P4 ;  /* 0x0000000500052207 */ /* 0x000fc80006000000 */
[----:B------:R-:W-:-:S04]  /*0430*/  LOP3.LUT R5, R5, 0x1, RZ, 0xc0, !PT ;  /* 0x0000000105057812 */ /* 0x000fc800078ec0ff */
[----:B------:R-:W-:-:S04]  /*0440*/  ISETP.NE.U32.AND P0, PT, R5, 0x1, PT ;  /* 0x000000010500780c */ /* 0x000fc80003f05070 */
[----:B------:R-:W-:-:S09]  /*0450*/  SEL R0, RZ, 0x1, !P0 ;  /* 0x00000001ff007807 */ /* 0x000fd20004000000 */
.L_x_4:
[----:B------:R-:W1:Y:S01]  /*0460*/  SHFL.IDX PT, R4, R8, RZ, 0x1f ;  /* 0x00001fff08047589 */ /* 0x000e6200000e0000 */
[----:B------:R-:W-:Y:S02]  /*0470*/  UISETP.NE.AND UP0, UPT, UR42, URZ, UPT ;  /* 0x0000003f2a00728c */ /* 0x000fe4000bf05270 */
[----:B------:R-:W-:Y:S02]  /*0480*/  UIADD3 UR9, UR4, -0x1, URZ ;  /* 0xffffffff04097890 */ /* 0x000fe4000fffe03f */
[----:B------:R-:W-:Y:S02]  /*0490*/  UP2UR UR43, UPR, URZ, 0x1 ;  /* 0x000000013f2b7883 */ /* 0x000fe40008000000 */
[----:B------:R-:W-:Y:S02]  /*04a0*/  UISETP.EQ.OR UP0, UPT, UR42, 0x3, !UP0 ;  /* 0x000000032a00788c */ /* 0x000fe4000c702670 */
[----:B------:R-:W-:Y:S02]  /*04b0*/  UISETP.GE.U32.AND UP1, UPT, UR9, 0x2, UPT ;  /* 0x000000020900788c */ /* 0x000fe4000bf26070 */
[----:B------:R-:W-:-:S04]  /*04c0*/  UISETP.EQ.AND UP0, UPT, UR4, URZ, UP0 ;  /* 0x0000003f0400728c */ /* 0x000fc80008702270 */
[----:B------:R-:W-:Y:S02]  /*04d0*/  USEL UR41, URZ, 0x1, !UP0 ;  /* 0x000000013f297887 */ /* 0x000fe4000c000000 */
[----:B------:R-:W-:Y:S02]  /*04e0*/  UISETP.NE.AND UP0, UPT, UR4, URZ, UPT ;  /* 0x0000003f0400728c */ /* 0x000fe4000bf05270 */
[----:B------:R-:W-:Y:S01]  /*04f0*/  USEL UR41, UR41, 0x2, UP1 ;  /* 0x0000000229297887 */ /* 0x000fe20008800000 */
[----:B-1----:R-:W-:-:S13]  /*0500*/  ISETP.NE.AND P0, PT, R4, RZ, PT ;  /* 0x000000ff0400720c */ /* 0x002fda0003f05270 */
[----:B------:R-:W-:Y:S05]  /*0510*/  @P0 BRA `(.L_x_5) ;  /* 0x0000000000840947 */ /* 0x000fea0003800000 */
[----:B------:R-:W-:Y:S01]  /*0520*/  ELECT P0, URZ, PT ;  /* 0x00000000003f782f */ /* 0x000fe20003800000 */
[----:B------:R-:W-:-:S12]  /*0530*/  BSSY B0, `(.L_x_5) ;  /* 0x000001f000007945 */ /* 0x000fd80003800000 */
[----:B------:R-:W-:Y:S05]  /*0540*/  @!P0 BRA `(.L_x_6) ;  /* 0x0000000000748947 */ /* 0x000fea0003800000 */
[----:B------:R-:W1:Y:S01]  /*0550*/  S2UR UR8, SR_CgaCtaId ;  /* 0x00000000000879c3 */ /* 0x000e620000008800 */
[----:B------:R-:W-:Y:S01]  /*0560*/  UMOV UR4, 0x400 ;  /* 0x0000040000047882 */ /* 0x000fe20000000000 */
[----:B------:R-:W-:Y:S01]  /*0570*/  UMOV UR5, 0x1 ;  /* 0x0000000100057882 */ /* 0x000fe20000000000 */
[----:B------:R-:W-:Y:S02]  /*0580*/  UMOV UR6, 0x100 ;  /* 0x0000010000067882 */ /* 0x000fe40000000000 */
[----:B------:R-:W-:-:S04]  /*0590*/  UIADD3 UR6, -UR6, 0x100000, URZ ;  /* 0x0010000006067890 */ /* 0x000fc8000fffe13f */
[----:B------:R-:W-:Y:S02]  /*05a0*/  USHF.L.U32 UR7, UR6, 0xb, URZ ;  /* 0x0000000b06077899 */ /* 0x000fe4000800063f */
[----:B------:R-:W-:Y:S02]  /*05b0*/  USHF.L.U32 UR6, UR6, 0x1, URZ ;  /* 0x0000000106067899 */ /* 0x000fe4000800063f */
[----:B-1----:R-:W-:Y:S02]  /*05c0*/  ULEA UR8, UR8, UR4, 0x18 ;  /* 0x0000000408087291 */ /* 0x002fe4000f8ec03f */
[----:B------:R-:W-:-:S04]  /*05d0*/  UIADD3 UR4, -UR5, 0x100000, URZ ;  /* 0x0010000005047890 */ /* 0x000fc8000fffe13f */
[----:B------:R-:W-:Y:S02]  /*05e0*/  USHF.L.U32 UR5, UR4, 0xb, URZ ;  /* 0x0000000b04057899 */ /* 0x000fe4000800063f */
[----:B------:R-:W-:Y:S01]  /*05f0*/  USHF.L.U32 UR4, UR4, 0x1, URZ ;  /* 0x0000000104047899 */ /* 0x000fe2000800063f */
[----:B------:R-:W1:Y:S11]  /*0600*/  FENCE.VIEW.ASYNC.S ;  /* 0x00000000000073c6 */ /* 0x000e760000000000 */
[----:B-1----:R1:W2:Y:S01]  /*0610*/  SYNCS.EXCH.64 URZ, [UR8], UR4 ;  /* 0x00000004083f75b2 */ /* 0x0022a20008000100 */
[----:B------:R1:W3:Y:S01]  /*0620*/  SYNCS.EXCH.64 URZ, [UR8+0x40], UR6 ;  /* 0x00004006083f75b2 */ /* 0x0002e20008000100 */
[----:B------:R1:W4:Y:S01]  /*0630*/  SYNCS.EXCH.64 URZ, [UR8+0x8], UR4 ;  /* 0x00000804083f75b2 */ /* 0x0003220008000100 */
[----:B------:R1:W1:Y:S01]  /*0640*/  SYNCS.EXCH.64 URZ, [UR8+0x48], UR6 ;  /* 0x00004806083f75b2 */ /* 0x0002620008000100 */
        /* <DEDUP_REMOVED lines=12> */
[----:B------:R-:W-:Y:S01]  /*0710*/  NOP ;  /* 0x0000000000007918 */ /* 0x000fe20000000000 */
.L_x_6:
[----:B-1----:R-:W-:Y:S05]  /*0720*/  BSYNC B0 ;  /* 0x0000000000007941 */ /* 0x002fea0003800000 */
.L_x_5:
[----:B------:R-:W1:Y:S01]  /*0730*/  SHFL.IDX PT, R4, R8, RZ, 0x1f ;  /* 0x00001fff08047589 */ /* 0x000e6200000e0000 */
[----:B------:R-:W-:Y:S01]  /*0740*/  UISETP.EQ.AND UP2, UPT, UR42, 0x2, !UP0 ;  /* 0x000000022a00788c */ /* 0x000fe2000c742270 */
[----:B------:R-:W-:-:S03]  /*0750*/  NOP ;  /* 0x0000000000007918 */ /* 0x000fc60000000000 */
[----:B------:R-:W-:-:S04]  /*0760*/  USEL UR40, URZ, 0x1, !UP2 ;  /* 0x000000013f287887 */ /* 0x000fc8000d000000 */
[----:B------:R-:W-:Y:S01]  /*0770*/  USEL UR40, UR40, 0x2, UP1 ;  /* 0x0000000228287887 */ /* 0x000fe20008800000 */
[----:B-1----:R-:W-:-:S13]  /*0780*/  ISETP.NE.AND P0, PT, R4, RZ, PT ;  /* 0x000000ff0400720c */ /* 0x002fda0003f05270 */
[----:B------:R-:W-:Y:S05]  /*0790*/  @P0 BRA `(.L_x_7) ;  /* 0x0000000000580947 */ /* 0x000fea0003800000 */
[----:B------:R-:W1:Y:S01]  /*07a0*/  S2UR UR5, SR_CgaCtaId ;  /* 0x00000000000579c3 */ /* 0x000e620000008800 */
[----:B------:R-:W-:Y:S01]  /*07b0*/  UMOV UR4, 0x400 ;  /* 0x0000040000047882 */ /* 0x000fe20000000000 */
[----:B------:R-:W-:Y:S01]  /*07c0*/  UMOV UR6, 0x20 ;  /* 0x0000002000067882 */ /* 0x000fe20000000000 */
[----:B------:R-:W-:Y:S01]  /*07d0*/  UMOV UR7, 0x100 ;  /* 0x0000010000077882 */ /* 0x000fe20000000000 */
[----:B------:R-:W-:Y:S01]  /*07e0*/  ELECT P0, URZ, PT ;  /* 0x00000000003f782f */ /* 0x000fe20003800000 */
[----:B-1----:R-:W-:Y:S02]  /*07f0*/  ULEA UR8, UR5, UR4, 0x18 ;  /* 0x0000000405087291 */ /* 0x002fe4000f8ec03f */
[----:B------:R-:W-:-:S04]  /*0800*/  UIADD3 UR4, -UR6, 0x100000, URZ ;  /* 0x0010000006047890 */ /* 0x000fc8000fffe13f */
[----:B------:R-:W-:Y:S02]  /*0810*/  USHF.L.U32 UR5, UR4, 0xb, URZ ;  /* 0x0000000b04057899 */ /* 0x000fe4000800063f */
[----:B------:R-:W-:Y:S02]  /*0820*/  USHF.L.U32 UR4, UR4, 0x1, URZ ;  /* 0x0000000104047899 */ /* 0x000fe4000800063f */
[----:B------:R-:W-:-:S04]  /*0830*/  UIADD3 UR6, -UR7, 0x100000, URZ ;  /* 0x0010000007067890 */ /* 0x000fc8000fffe13f */
[----:B------:R-:W-:Y:S02]  /*0840*/  USHF.L.U32 UR7, UR6, 0xb, URZ ;  /* 0x0000000b06077899 */ /* 0x000fe4000800063f */
[----:B------:R-:W-:Y:S01]  /*0850*/  USHF.L.U32 UR6, UR6, 0x1, URZ ;  /* 0x0000000106067899 */ /* 0x000fe2000800063f */
[----:B------:R-:W1:Y:S03]  /*0860*/  FENCE.VIEW.ASYNC.S ;  /* 0x00000000000073c6 */ /* 0x000e660000000000 */
[----:B-1----:R1:W1:Y:S08]  /*0870*/  SYNCS.EXCH.64 URZ, [UR8+0x80], UR4 ;  /* 0x00008004083f75b2 */ /* 0x0022700008000100 */
        /* <DEDUP_REMOVED lines=8> */
.L_x_7:
[----:B------:R-:W5:Y:S01]  /*0900*/  LDC R4, c[0x0][0x904] ;  /* 0x00024100ff047b82 */ /* 0x000f620000000800 */
[----:B------:R-:W2:Y:S01]  /*0910*/  SHFL.IDX PT, R8, R8, RZ, 0x1f ;  /* 0x00001fff08087589 */ /* 0x000ea200000e0000 */
[----:B------:R-:W-:Y:S02]  /*0920*/  ELECT P0, URZ, PT ;  /* 0x00000000003f782f */ /* 0x000fe40003800000 */
[----:B------:R-:W-:Y:S01]  /*0930*/  MOV R7, RZ ;  /* 0x000000ff00077202 */ /* 0x000fe20000000f00 */
[----:B-1----:R-:W-:Y:S01]  /*0940*/  UMOV UR4, 0x20 ;  /* 0x0000002000047882 */ /* 0x002fe20000000000 */
[----:B------:R-:W1:Y:S01]  /*0950*/  S2R R5, SR_CTAID.Y ;  /* 0x0000000000057919 */ /* 0x000e620000002600 */
[----:B------:R-:W-:Y:S01]  /*0960*/  NOP ;  /* 0x0000000000007918 */ /* 0x000fe20000000000 */
[----:B------:R-:W-:Y:S01]  /*0970*/  UMOV UR38, 0x1 ;  /* 0x0000000100267882 */ /* 0x000fe20000000000 */
[----:B------:R-:W3:Y:S01]  /*0980*/  S2UR UR37, SR_CgaCtaId ;  /* 0x00000000002579c3 */ /* 0x000ee20000008800 */
[----:B------:R-:W4:Y:S01]  /*0990*/  S2R R6, SR_CTAID.X ;  /* 0x0000000000067919 */ /* 0x000f220000002500 */
[----:B-----5:R-:W-:-:S02]  /*09a0*/  ISETP.NE.AND P2, PT, R4, 0x1, PT ;  /* 0x000000010400780c */ /* 0x020fc40003f45270 */
[----:B--2---:R-:W-:-:S11]  /*09b0*/  ISETP.NE.OR P0, PT, R8, RZ, !P0 ;  /* 0x000000ff0800720c */ /* 0x004fd60004705670 */
[----:B------:R-:W4:Y:S01]  /*09c0*/  @P2 LDC R11, c[0x0][0x10] ;  /* 0x00000400ff0b2b82 */ /* 0x000f220000000800 */
[----:B-1----:R-:W-:Y:S01]  /*09d0*/  @P2 MOV R8, R5 ;  /* 0x0000000500082202 */ /* 0x002fe20000000f00 */
[----:B------:R-:W-:Y:S01]  /*09e0*/  @P2 IMAD.MOV.U32 R9, RZ, RZ, RZ ;  /* 0x000000ffff092224 */ /* 0x000fe200078e00ff */
[----:B------:R-:W-:Y:S01]  /*09f0*/  VOTEU.ALL UP1, P0 ;  /* 0x00000000003f7886 */ /* 0x000fe20000020000 */
[----:B------:R-:W-:Y:S01]  /*0a00*/  @P2 IMAD.MOV.U32 R13, RZ, RZ, RZ ;  /* 0x000000ffff0d2224 */ /* 0x000fe200078e00ff */
[----:B------:R-:W-:-:S03]  /*0a10*/  VOTEU.ALL UP2, P0 ;  /* 0x00000000003f7886 */ /* 0x000fc60000040000 */
[----:B------:R-:W1:Y:S01]  /*0a20*/  @!P2 LDC R4, c[0x0][0xc] ;  /* 0x00000300ff04ab82 */ /* 0x000e620000000800 */
[----:B------:R-:W-:Y:S01]  /*0a30*/  @!UP1 UMOV UR6, 0x400 ;  /* 0x0000040000069882 */ /* 0x000fe20000000000 */
[----:B------:R-:W-:-:S04]  /*0a40*/  @!UP1 UIADD3 UR4, -UR4, 0x100000, URZ ;  /* 0x0010000004049890 */ /* 0x000fc8000fffe13f */
[----:B------:R-:W-:Y:S02]  /*0a50*/  @!UP1 USHF.L.U32 UR5, UR4, 0xb, URZ ;  /* 0x0000000b04059899 */ /* 0x000fe4000800063f */
[----:B------:R-:W-:Y:S02]  /*0a60*/  @!UP1 USHF.L.U32 UR4, UR4, 0x1, URZ ;  /* 0x0000000104049899 */ /* 0x000fe4000800063f */
[----:B---3--:R-:W-:Y:S01]  /*0a70*/  @!UP1 ULEA UR8, UR37, UR6, 0x18 ;  /* 0x0000000625089291 */ /* 0x008fe2000f8ec03f */
[----:B------:R-:W-:Y:S01]  /*0a80*/  VOTEU.ALL UP1, P0 ;  /* 0x00000000003f7886 */ /* 0x000fe20000020000 */
[----:B------:R-:W-:Y:S01]  /*0a90*/  PLOP3.LUT P0, PT, PT, PT, UP0, 0x80, 0x0 ;  /* 0x000000000000781c */ /* 0x000fe20003f0f008 */
[----:B------:R-:W-:Y:S01]  /*0aa0*/  ULDC UR6, c[0x0][0xc] ;  /* 0x0000030000067ab9 */ /* 0x000fe20000000800 */
[----:B------:R-:W-:Y:S01]  /*0ab0*/  ULDC UR7, c[0x0][0x10] ;  /* 0x0000040000077ab9 */ /* 0x000fe20000000800 */
[----:B----4-:R-:W-:Y:S01]  /*0ac0*/  @P2 IMAD.WIDE.U32 R10, R6, R11, R8 ;  /* 0x0000000b060a2225 */ /* 0x010fe200078e0008 */
[----:B------:R-:W2:Y:S06]  /*0ad0*/  FENCE.VIEW.ASYNC.S ;  /* 0x00000000000073c6 */ /* 0x000eac0000000000 */
[----:B--2---:R-:W2:Y:S01]  /*0ae0*/  @!UP1 SYNCS.EXCH.64 URZ, [UR8+0xc0], UR4 ;  /* 0x0000c004083f95b2 */ /* 0x004ea20008000100 */
[----:B------:R-:W-:Y:S01]  /*0af0*/  @P2 IMAD.IADD R18, R11, 0x1, R13 ;  /* 0x000000010b122824 */ /* 0x000fe200078e020d */
[----:B------:R-:W-:Y:S01]  /*0b00*/  @P2 MOV R12, R10 ;  /* 0x0000000a000c2202 */ /* 0x000fe20000000f00 */
[----:B-1----:R-:W-:-:S04]  /*0b10*/  @!P2 IMAD.WIDE.U32 R8, R4, R5, R6 ;  /* 0x000000050408a225 */ /* 0x002fc800078e0006 */
[----:B------:R-:W-:Y:S01]  /*0b20*/  @!P2 IMAD.MOV.U32 R18, RZ, RZ, R9 ;  /* 0x000000ffff12a224 */ /* 0x000fe200078e0009 */
[----:B------:R-:W-:Y:S01]  /*0b30*/  @!P2 MOV R12, R8 ;  /* 0x00000008000ca202 */ /* 0x000fe20000000f00 */
[----:B------:R1:W2:Y:S04]  /*0b40*/  @!UP2 SYNCS.EXCH.64 URZ, [UR8+0xc8], UR4 ;  /* 0x0000c804083fa5b2 */ /* 0x0002a80008000100 */
[----:B------:R3:W-:Y:S01]  /*0b50*/  STL [R1+0xbc], R12 ;  /* 0x0000bc0c01007387 */ /* 0x0007e20000100800 */
[----:B------:R-:W-:-:S03]  /*0b60*/  NOP ;  /* 0x0000000000007918 */ /* 0x000fc60000000000 */
[----:B------:R3:W-:Y:S01]  /*0b70*/  STL [R1+0xc0], R18 ;  /* 0x0000c01201007387 */ /* 0x0007e20000100800 */
[----:B-1----:R-:W-:-:S03]  /*0b80*/  UIMAD.WIDE.U32 UR4, UR6, UR7, URZ ;  /* 0x00000007060472a5 */ /* 0x002fc6000f8e003f */
[----:B------:R-:W-:Y:S02]  /*0b90*/  ULDC UR6, c[0x0][0x14] ;  /* 0x0000050000067ab9 */ /* 0x000fe40000000800 */
[----:B------:R-:W-:Y:S02]  /*0ba0*/  UIMAD.WIDE.U32 UR54, UR4, UR6, URZ ;  /* 0x00000006043672a5 */ /* 0x000fe4000f8e003f */
[----:B------:R-:W-:-:S04]  /*0bb0*/  UIMAD UR39, UR5, UR6, URZ ;  /* 0x00000006052772a4 */ /* 0x000fc8000f8e023f */
[----:B------:R-:W-:Y:S01]  /*0bc0*/  UIADD3 UR39, UR55, UR39, URZ ;  /* 0x0000002737277290 */ /* 0x000fe2000fffe03f */
[----:B--2---:R-:W-:Y:S06]  /*0bd0*/  BAR.SYNC.DEFER_BLOCKING 0x0 ;  /* 0x0000000000007b1d */ /* 0x004fec0000010000 */
[----:B---3--:R-:W-:Y:S05]  /*0be0*/  @!P0 BRA `(.L_x_8) ;  /* 0x000000a800888947 */ /* 0x008fea0003800000 */
[----:B------:R-:W-:-:S06]  /*0bf0*/  UISETP.GT.U32.AND UP0, UPT, UR9, 0x1, UPT ;  /* 0x000000010900788c */ /* 0x000fcc000bf04070 */
[----:B------:R-:W-:-:S13]  /*0c00*/  PLOP3.LUT P0, PT, PT, PT, UP0, 0x80, 0x0 ;  /* 0x000000000000781c */ /* 0x000fda0003f0f008 */
[----:B------:R-:W-:Y:S05]  /*0c10*/  @P0 EXIT ;  /* 0x000000000000094d */ /* 0x000fea0003800000 */
[----:B------:R-:W-:Y:S01]  /*0c20*/  PRMT R2, RZ, 0x7610, R2 ;  /* 0x00007610ff027816 */ /* 0x000fe20000000002 */
[----:B------:R-:W-:Y:S01]  /*0c30*/  ULDC.64 UR4, c[0x0][0x8f8] ;  /* 0x00023e0000047ab9 */ /* 0x000fe20000000a00 */
[----:B------:R-:W-:Y:S01]  /*0c40*/  UMOV UR45, 0xffffffff ;  /* 0xffffffff002d7882 */ /* 0x000fe20000000000 */
[----:B------:R-:W-:Y:S01]  /*0c50*/  ISETP.GE.U32.AND P0, PT, R12, UR4, PT ;  /* 0x000000040c007c0c */ /* 0x000fe2000bf06070 */
[----:B------:R-:W-:Y:S01]  /*0c60*/  UMOV UR47, 0xffffffff ;  /* 0xffffffff002f7882 */ /* 0x000fe20000000000 */
[----:B------:R1:W-:Y:S01]  /*0c70*/  STL.S16 [R1+0xc4], R2 ;  /* 0x0000c40201007387 */ /* 0x0003e20000100600 */
[----:B------:R-:W-:Y:S02]  /*0c80*/  MOV R4, 0xffffffff ;  /* 0xffffffff00047802 */ /* 0x000fe40000000f00 */
[----:B------:R-:W-:Y:S02]  /*0c90*/  ISETP.GE.U32.AND.EX P0, PT, R18, UR5, PT, P0 ;  /* 0x0000000512007c0c */ /* 0x000fe4000bf06100 */
[----:B------:R-:W-:-:S11]  /*0ca0*/  PRMT R0, RZ, 0x7610, R0 ;  /* 0x00007610ff007816 */ /* 0x000fd60000000000 */
[----:B-1----:R-:W-:Y:S05]  /*0cb0*/  @P0 BRA `(.L_x_9) ;  /* 0x0000000400680947 */ /* 0x002fea0003800000 */
[----:B------:R-:W1:Y:S01]  /*0cc0*/  LDC.64 R14, c[0x0][0x8d0] ;  /* 0x00023400ff0e7b82 */ /* 0x000e620000000a00 */
[----:B------:R-:W-:Y:S01]  /*0cd0*/  IMAD.MOV.U32 R2, RZ, RZ, R12 ;  /* 0x000000ffff027224 */ /* 0x000fe200078e000c */
[----:B------:R-:W-:-:S06]  /*0ce0*/  MOV R3, R18 ;  /* 0x0000001200037202 */ /* 0x000fcc0000000f00 */
[----:B------:R-:W2:Y:S08]  /*0cf0*/  LDC R0, c[0x0][0x8d8] ;  /* 0x00023600ff007b82 */ /* 0x000eb00000000800 */
[----:B------:R-:W3:Y:S01]  /*0d00*/  LDC.64 R16, c[0x0][0x8c8] ;  /* 0x00023200ff107b82 */ /* 0x000ee20000000a00 */
[----:B-1----:R-:W-:-:S04]  /*0d10*/  ISETP.NE.U32.AND P0, PT, R14, RZ, PT ;  /* 0x000000ff0e00720c */ /* 0x002fc80003f05070 */
[----:B------:R-:W-:-:S13]  /*0d20*/  ISETP.NE.AND.EX P0, PT, R15, RZ, PT, P0 ;  /* 0x000000ff0f00720c */ /* 0x000fda0003f05300 */
[----:B--23--:R-:W-:Y:S05]  /*0d30*/  @!P0 BRA `(.L_x_10) ;  /* 0x0000000000288947 */ /* 0x00cfea0003800000 */
[----:B------:R-:W1:Y:S02]  /*0d40*/  LDC R11, c[0x0][0x8dc] ;  /* 0x00023700ff0b7b82 */ /* 0x000e640000000800 */
[----:B-1----:R-:W-:-:S05]  /*0d50*/  IADD3 R11, P0, R12, R11, RZ ;  /* 0x0000000b0c0b7210 */ /* 0x002fca0007f1e0ff */
[----:B------:R-:W-:-:S04]  /*0d60*/  IMAD.X R13, RZ, RZ, R18, P0 ;  /* 0x000000ffff0d7224 */ /* 0x000fc800000e0612 */
[----:B------:R-:W-:-:S04]  /*0d70*/  IMAD.WIDE.U32 R2, R13, R14, RZ ;  /* 0x0000000e0d027225 */ /* 0x000fc800078e00ff */
[----:B------:R-:W-:-:S04]  /*0d80*/  IMAD.WIDE.U32 R8, P0, R11, R15, R2 ;  /* 0x0000000f0b087225 */ /* 0x000fc80007800002 */
[----:B------:R-:W-:Y:S01]  /*0d90*/  IMAD.WIDE.U32 R2, R11, R14, RZ ;  /* 0x0000000e0b027225 */ /* 0x000fe200078e00ff */
[----:B------:R-:W-:-:S03]  /*0da0*/  IADD3.X R11, RZ, RZ, RZ, P0, !PT ;  /* 0x000000ffff0b7210 */ /* 0x000fc600007fe4ff */
[----:B------:R-:W-:Y:S01]  /*0db0*/  IMAD.MOV.U32 R10, RZ, RZ, R9 ;  /* 0x000000ffff0a7224 */ /* 0x000fe200078e0009 */
[----:B------:R-:W-:-:S05]  /*0dc0*/  IADD3 RZ, P0, R3, R8, RZ ;  /* 0x0000000803ff7210 */ /* 0x000fca0007f1e0ff */
[----:B------:R-:W-:-:S08]  /*0dd0*/  IMAD.WIDE.U32.X R2, R13, R15, R10, P0 ;  /* 0x0000000f0d027225 */ /* 0x000fd000000e040a */
.L_x_10:
[-CC-:B------:R-:W-:Y:S01]  /*0de0*/  SHF.R.U64 R21, R2, R0.reuse, R3.reuse ;  /* 0x0000000002157219 */ /* 0x180fe20000001203 */
[----:B------:R-:W1:Y:S01]  /*0df0*/  LDC R4, c[0x0][0x8c0] ;  /* 0x00023000ff047b82 */ /* 0x000e620000000800 */
[----:B------:R-:W-:Y:S01]  /*0e00*/  SHF.R.U32.HI R0, RZ, R0, R3 ;  /* 0x00000000ff007219 */ /* 0x000fe20000011603 */
[----:B------:R-:W-:Y:S01]  /*0e10*/  IMAD.MOV.U32 R2, RZ, RZ, R12 ;  /* 0x000000ffff027224 */ /* 0x000fe200078e000c */
[----:B------:R-:W-:Y:S01]  /*0e20*/  IADD3 R7, P0, RZ, -R21, RZ ;  /* 0x80000015ff077210 */ /* 0x000fe20007f1e0ff */
[----:B------:R-:W-:Y:S01]  /*0e30*/  ULDC UR4, c[0x0][0x150] ;  /* 0x0000540000047ab9 */ /* 0x000fe20000000800 */
[----:B------:R-:W-:Y:S01]  /*0e40*/  ULDC UR5, c[0x0][0x154] ;  /* 0x0000550000057ab9 */ /* 0x000fe20000000800 */
[----:B------:R-:W-:Y:S02]  /*0e50*/  MOV R9, 0xffffffff ;  /* 0xffffffff00097802 */ /* 0x000fe40000000f00 */
[----:B------:R-:W-:Y:S01]  /*0e60*/  IADD3.X R3, RZ, ~R0, RZ, P0, !PT ;  /* 0x80000000ff037210 */ /* 0x000fe200007fe4ff */
[----:B------:R-:W2:Y:S04]  /*0e70*/  LDC R8, c[0x0][0x8b0] ;  /* 0x00022c00ff087b82 */ /* 0x000ea80000000800 */
[----:B------:R-:W-:Y:S01]  /*0e80*/  IMAD R0, R3, R16, RZ ;  /* 0x0000001003007224 */ /* 0x000fe200078e02ff */
[----:B------:R-:W-:-:S03]  /*0e90*/  MOV R3, R18 ;  /* 0x0000001200037202 */ /* 0x000fc60000000f00 */
[----:B------:R-:W3:Y:S01]  /*0ea0*/  LDC R10, c[0x0][0x148] ;  /* 0x00005200ff0a7b82 */ /* 0x000ee20000000800 */
[----:B------:R-:W-:-:S04]  /*0eb0*/  IMAD.WIDE.U32 R2, R7, R16, R2 ;  /* 0x0000001007027225 */ /* 0x000fc800078e0002 */
[----:B------:R-:W-:Y:S01]  /*0ec0*/  IMAD R7, R7, R17, R0 ;  /* 0x0000001107077224 */ /* 0x000fe200078e0200 */
[----:B------:R-:W-:Y:S02]  /*0ed0*/  I2FP.F32.U32 R0, R6 ;  /* 0x0000000600007245 */ /* 0x000fe40000201000 */
[----:B------:R-:W4:Y:S01]  /*0ee0*/  LDC.64 R16, c[0x0][0x8e8] ;  /* 0x00023a00ff107b82 */ /* 0x000f220000000a00 */
[----:B------:R-:W-:Y:S02]  /*0ef0*/  IMAD.IADD R7, R3, 0x1, R7 ;  /* 0x0000000103077824 */ /* 0x000fe400078e0207 */
[----:B------:R-:W-:Y:S01]  /*0f00*/  FMUL R0, R0, UR4 ;  /* 0x0000000400007c20 */ /* 0x000fe20008400000 */
[----:B------:R-:W-:Y:S02]  /*0f10*/  ULDC UR4, c[0x0][0x900] ;  /* 0x0002400000047ab9 */ /* 0x000fe40000000800 */
[-CC-:B-1----:R-:W-:Y:S02]  /*0f20*/  SHF.R.U64 R12, R2, R4.reuse, R7.reuse ;  /* 0x00000004020c7219 */ /* 0x182fe40000001207 */
[----:B------:R-:W1:Y:S01]  /*0f30*/  LDC R3, c[0x0][0x144] ;  /* 0x00005100ff037b82 */ /* 0x000e620000000800 */
[----:B------:R-:W-:Y:S01]  /*0f40*/  SHF.R.U32.HI R7, RZ, R4, R7 ;  /* 0x00000004ff077219 */ /* 0x000fe20000011607 */
[----:B------:R5:W3:Y:S01]  /*0f50*/  F2I.U32.TRUNC.NTZ R2, R0 ;  /* 0x0000000000027305 */ /* 0x000ae2000020f000 */
[----:B------:R-:W-:-:S02]  /*0f60*/  I2FP.F32.U32 R4, R5 ;  /* 0x0000000500047245 */ /* 0x000fc40000201000 */
[-CC-:B--2---:R-:W-:Y:S02]  /*0f70*/  SHF.R.U64 R11, R12, R8.reuse, R7.reuse ;  /* 0x000000080c0b7219 */ /* 0x184fe40000001207 */
[----:B------:R-:W-:Y:S01]  /*0f80*/  SHF.R.U32.HI R7, RZ, R8, R7 ;  /* 0x00000008ff077219 */ /* 0x000fe20000011607 */
[----:B------:R-:W2:Y:S01]  /*0f90*/  LDC R15, c[0x0][0x8a8] ;  /* 0x00022a00ff0f7b82 */ /* 0x000ea20000000800 */
[----:B------:R-:W-:Y:S01]  /*0fa0*/  FMUL R4, R4, UR5 ;  /* 0x0000000504047c20 */ /* 0x000fe20008400000 */
[----:B-----5:R-:W-:Y:S02]  /*0fb0*/  SHF.L.U32 R0, R9, UR4, RZ ;  /* 0x0000000409007c19 */ /* 0x020fe400080006ff */
[----:B------:R-:W-:-:S03]  /*0fc0*/  SHF.R.U64 R20, R11, UR4, R7 ;  /* 0x000000040b147c19 */ /* 0x000fc60008001207 */
[----:B------:R-:W1:Y:S01]  /*0fd0*/  F2I.U32.TRUNC.NTZ R4, R4 ;  /* 0x0000000400047305 */ /* 0x000e62000020f000 */
[----:B------:R-:W2:Y:S01]  /*0fe0*/  LDC R14, c[0x0][0x8f0] ;  /* 0x00023c00ff0e7b82 */ /* 0x000ea20000000800 */
[----:B----4-:R-:W-:Y:S01]  /*0ff0*/  ISETP.NE.U32.AND P0, PT, R16, RZ, PT ;  /* 0x000000ff1000720c */ /* 0x010fe20003f05070 */
[----:B---3--:R-:W-:Y:S01]  /*1000*/  IMAD.MOV R8, RZ, RZ, -R2 ;  /* 0x000000ffff087224 */ /* 0x008fe200078e0a02 */
[----:B------:R-:W-:Y:S02]  /*1010*/  LOP3.LUT R2, RZ, R0, RZ, 0x33, !PT ;  /* 0x00000000ff027212 */ /* 0x000fe400078e33ff */
[----:B------:R-:W-:Y:S02]  /*1020*/  ISETP.NE.AND.EX P0, PT, R17, RZ, PT, P0 ;  /* 0x000000ff1100720c */ /* 0x000fe40003f05300 */
[----:B------:R-:W-:Y:S01]  /*1030*/  SHF.R.U32.HI R7, RZ, UR4, R7 ;  /* 0x00000004ff077c19 */ /* 0x000fe20008011607 */
[----:B------:R-:W3:Y:S01]  /*1040*/  LDC R19, c[0x0][0x8e0] ;  /* 0x00023800ff137b82 */ /* 0x000ee20000000800 */
[----:B-1----:R-:W-:Y:S01]  /*1050*/  IMAD R0, R3, R8, R6 ;  /* 0x0000000803007224 */ /* 0x002fe200078e0206 */
[----:B------:R-:W-:-:S02]  /*1060*/  LOP3.LUT R11, R11, R2, RZ, 0xc0, !PT ;  /* 0x000000020b0b7212 */ /* 0x000fc400078ec0ff */
[----:B------:R-:W-:Y:S01]  /*1070*/  MOV R2, R20 ;  /* 0x0000001400027202 */ /* 0x000fe20000000f00 */
[----:B------:R-:W-:-:S03]  /*1080*/  IMAD.MOV.U32 R3, RZ, RZ, R7 ;  /* 0x000000ffff037224 */ /* 0x000fc600078e0007 */
[----:B------:R-:W1:Y:S02]  /*1090*/  LDC R18, c[0x0][0x8b8] ;  /* 0x00022e00ff127b82 */ /* 0x000e640000000800 */
[----:B------:R-:W-:Y:S05]  /*10a0*/  @!P0 BRA `(.L_x_11) ;  /* 0x0000000000288947 */ /* 0x000fea0003800000 */
[----:B------:R-:W4:Y:S02]  /*10b0*/  LDC R9, c[0x0][0x8f4] ;  /* 0x00023d00ff097b82 */ /* 0x000f240000000800 */
[----:B----4-:R-:W-:-:S04]  /*10c0*/  IADD3 R9, P0, R20, R9, RZ ;  /* 0x0000000914097210 */ /* 0x010fc80007f1e0ff */
[----:B------:R-:W-:-:S05]  /*10d0*/  IADD3.X R13, RZ, R7, RZ, P0, !PT ;  /* 0x00000007ff0d7210 */ /* 0x000fca00007fe4ff */
[----:B------:R-:W-:-:S04]  /*10e0*/  IMAD.WIDE.U32 R2, R13, R16, RZ ;  /* 0x000000100d027225 */ /* 0x000fc800078e00ff */
[----:B------:R-:W-:-:S04]  /*10f0*/  IMAD.WIDE.U32 R6, P0, R9, R17, R2 ;  /* 0x0000001109067225 */ /* 0x000fc80007800002 */
[----:B------:R-:W-:Y:S01]  /*1100*/  IMAD.WIDE.U32 R2, R9, R16, RZ ;  /* 0x0000001009027225 */ /* 0x000fe200078e00ff */
[----:B------:R-:W-:-:S03]  /*1110*/  MOV R8, R7 ;  /* 0x0000000700087202 */ /* 0x000fc60000000f00 */
[----:B------:R-:W-:Y:S01]  /*1120*/  IMAD.X R9, RZ, RZ, RZ, P0 ;  /* 0x000000ffff097224 */ /* 0x000fe200000e06ff */
[----:B------:R-:W-:-:S05]  /*1130*/  IADD3 RZ, P0, R3, R6, RZ ;  /* 0x0000000603ff7210 */ /* 0x000fca0007f1e0ff */
[----:B------:R-:W-:-:S08]  /*1140*/  IMAD.WIDE.U32.X R2, R13, R17, R8, P0 ;  /* 0x000000110d027225 */ /* 0x000fd000000e0408 */
.L_x_11:
[----:B--2---:R-:W-:Y:S01]  /*1150*/  SHF.R.U64 R2, R2, R14, R3 ;  /* 0x0000000e02027219 */ /* 0x004fe20000001203 */
[----:B------:R-:W-:Y:S01]  /*1160*/  USHF.L.U32 UR4, UR38, UR4, URZ ;  /* 0x0000000426047299 */ /* 0x000fe2000800063f */
[----:B------:R-:W-:Y:S01]  /*1170*/  IADD3 R3, R15, -0x1, RZ ;  /* 0xffffffff0f037810 */ /* 0x000fe20007ffe0ff */
[----:B------:R-:W-:Y:S01]  /*1180*/  IMAD.MOV R4, RZ, RZ, -R4 ;  /* 0x000000ffff047224 */ /* 0x000fe200078e0a04 */
[----:B------:R-:W-:Y:S01]  /*1190*/  R2UR UR47, R21 ;  /* 0x00000000152f72ca */ /* 0x000fe200000e0000 */
[----:B------:R-:W-:Y:S01]  /*11a0*/  IMAD.MOV R6, RZ, RZ, -R2 ;  /* 0x000000ffff067224 */ /* 0x000fe200078e0a02 */
[----:B------:R-:W-:Y:S01]  /*11b0*/  LOP3.LUT R3, R12, R3, RZ, 0xc0, !PT ;  /* 0x000000030c037212 */ /* 0x000fe200078ec0ff */
[----:B------:R-:W-:Y:S02]  /*11c0*/  IMAD R11, R2, UR4, R11 ;  /* 0x00000004020b7c24 */ /* 0x000fe4000f8e020b */
[----:B------:R-:W-:Y:S02]  /*11d0*/  @P2 IMAD R0, R10, R4, R5 ;  /* 0x000000040a002224 */ /* 0x000fe400078e0205 */
[----:B---3--:R-:W-:-:S02]  /*11e0*/  IMAD R2, R6, R19, R20 ;  /* 0x0000001306027224 */ /* 0x008fc400078e0214 */
[----:B-1----:R-:W-:Y:S02]  /*11f0*/  IMAD R0, R11, R18, R0 ;  /* 0x000000120b007224 */ /* 0x002fe400078e0200 */
[----:B------:R-:W-:-:S05]  /*1200*/  IMAD R3, R2, R15, R3 ;  /* 0x0000000f02037224 */ /* 0x000fca00078e0203 */
[----:B------:R-:W-:Y:S02]  /*1210*/  SEL R2, R3, R0, !P2 ;  /* 0x0000000003027207 */ /* 0x000fe40005000000 */
[----:B------:R-:W-:Y:S02]  /*1220*/  SEL R4, R0, R3, !P2 ;  /* 0x0000000300047207 */ /* 0x000fe40005000000 */
[----:B------:R-:W-:Y:S02]  /*1230*/  R2UR UR45, R2 ;  /* 0x00000000022d72ca */ /* 0x000fe400000e0000 */
[----:B------:R-:W-:-:S04]  /*1240*/  MOV R2, 0x1 ;  /* 0x0000000100027802 */ /* 0x000fc80000000f00 */
[----:B------:R-:W-:-:S09]  /*1250*/  PRMT R0, R2, 0x7610, R0 ;  /* 0x0000761002007816 */ /* 0x000fd20000000000 */
.L_x_9:
[----:B------:R-:W-:-:S08]  /*1260*/  NOP ;  /* 0x0000000000007918 */ /* 0x000fd00000000000 */
[----:B------:R-:W1:Y:S02]  /*1270*/  USETMAXREG.TRY_ALLOC.CTAPOOL UP0, 0xe8 ;  /* 0x000000e8000079c8 */ /* 0x000e640008000600 */
[----:B-1----:R-:W-:-:S13]  /*1280*/  PLOP3.LUT P0, PT, PT, PT, UP0, 0x80, 0x0 ;  /* 0x000000000000781c */ /* 0x002fda0003f0f008 */
[----:B------:R-:W-:Y:S05]  /*1290*/  @!P0 BRA `(.L_x_9) ;  /* 0xfffffffc00f08947 */ /* 0x000fea000383ffff */
[----:B------:R-:W-:Y:S02]  /*12a0*/  ULDC.64 UR4, c[0x0][0x590] ;  /* 0x0001640000047ab9 */ /* 0x000fe40000000a00 */
[----:B------:R-:W-:-:S04]  /*12b0*/  ISETP.NE.U32.AND P0, PT, RZ, UR4, PT ;  /* 0x00000004ff007c0c */ /* 0x000fc8000bf05070 */
[----:B------:R-:W-:-:S13]  /*12c0*/  ISETP.NE.AND.EX P0, PT, RZ, UR5, PT, P0 ;  /* 0x00000005ff007c0c */ /* 0x000fda000bf05300 */
[----:B------:R-:W-:Y:S05]  /*12d0*/  @P0 BRA `(.L_x_12) ;  /* 0x0000000000340947 */ /* 0x000fea0003800000 */
[----:B------:R-:W-:Y:S02]  /*12e0*/  ULDC.64 UR4, c[0x0][0x588] ;  /* 0x0001620000047ab9 */ /* 0x000fe40000000a00 */
[----:B------:R-:W-:-:S04]  /*12f0*/  ISETP.NE.U32.AND P0, PT, RZ, UR4, PT ;  /* 0x00000004ff007c0c */ /* 0x000fc8000bf05070 */
[----:B------:R-:W-:-:S13]  /*1300*/  ISETP.NE.AND.EX P0, PT, RZ, UR5, PT, P0 ;  /* 0x00000005ff007c0c */ /* 0x000fda000bf05300 */
[----:B------:R-:W-:Y:S05]  /*1310*/  @!P0 BRA `(.L_x_13) ;  /* 0x0000000000148947 */ /* 0x000fea0003800000 */
[----:B------:R-:W1:Y:S02]  /*1320*/  LDC.64 R16, c[0x0][0x588] ;  /* 0x00016200ff107b82 */ /* 0x000e640000000a00 */
[----:B-1----:R1:W5:Y:S01]  /*1330*/  LDG.E R16, desc[UR56][R16.64] ;  /* 0x0000003810107981 */ /* 0x002362000c1e1900 */
[----:B------:R-:W-:-:S05]  /*1340*/  IMAD.MOV.U32 R2, RZ, RZ, 0x1 ;  /* 0x00000001ff027424 */ /* 0x000fca00078e00ff */
[----:B------:R1:W-:Y:S01]  /*1350*/  STL.S16 [R1+0xc4], R2 ;  /* 0x0000c40201007387 */ /* 0x0003e20000100600 */
[----:B------:R-:W-:Y:S05]  /*1360*/  BRA `(.L_x_12) ;  /* 0x0000000000107947 */ /* 0x000fea0003800000 */
.L_x_13:
[----:B------:R-:W-:Y:S01]  /*1370*/  MOV R2, 0x1 ;  /* 0x0000000100027802 */ /* 0x000fe20000000f00 */
[----:B------:R-:W-:Y:S02]  /*1380*/  ULDC UR4, c[0x0][0x580] ;  /* 0x0001600000047ab9 */ /* 0x000fe40000000800 */
[----:B------:R-:W-:Y:S02]  /*1390*/  IMAD.U32 R16, RZ, RZ, UR4 ;  /* 0x00000004ff107e24 */ /* 0x000fe4000f8e00ff */
[----:B------:R2:W-:Y:S05]  /*13a0*/  STL.S16 [R1+0xc4], R2 ;  /* 0x0000c40201007387 */ /* 0x0005ea0000100600 */
.L_x_12:
        /* <DEDUP_REMOVED lines=8> */
[----:B-12---:R-:W1:Y:S02]  /*1430*/  LDC.64 R2, c[0x0][0x5a8] ;  /* 0x00016a00ff027b82 */ /* 0x006e640000000a00 */
[----:B-1----:R3:W5:Y:S01]  /*1440*/  LDG.E R2, desc[UR56][R2.64] ;  /* 0x0000003802027981 */ /* 0x002762000c1e1900 */
[----:B------:R-:W-:Y:S05]  /*1450*/  BRA `(.L_x_14) ;  /* 0x0000000000087947 */ /* 0x000fea0003800000 */
.L_x_15:
[----:B------:R-:W-:Y:S02]  /*1460*/  ULDC UR4, c[0x0][0x5a0] ;  /* 0x0001680000047ab9 */ /* 0x000fe40000000800 */
[----:B-12---:R-:W-:-:S07]  /*1470*/  MOV R2, UR4 ;  /* 0x0000000400027c02 */ /* 0x006fce0008000f00 */
.L_x_14:
[----:B------:R-:W-:-:S13]  /*1480*/  LOP3.LUT P0, RZ, R0, 0xff, RZ, 0xc0, !PT ;  /* 0x000000ff00ff7812 */ /* 0x000fda000780c0ff */
[----:B------:R-:W-:Y:S05]  /*1490*/  @!P0 EXIT ;  /* 0x000000000000894d */ /* 0x000fea0003800000 */
[----:B------:R4:W-:Y:S01]  /*14a0*/  STL [R1+0xb8], RZ ;  /* 0x0000b8ff01007387 */ /* 0x0009e20000100800 */
[----:B------:R-:W-:Y:S01]  /*14b0*/  ULDC UR4, c[0x0][0x28c] ;  /* 0x0000a30000047ab9 */ /* 0x000fe20000000800 */
[----:B------:R-:W-:Y:S02]  /*14c0*/  ULOP3.LUT UR49, UR41, 0x1, URZ, 0xfc, !UPT ;  /* 0x0000000129317892 */ /* 0x000fe4000f8efc3f */
[----:B------:R4:W-:Y:S01]  /*14d0*/  STL [R1+0xb4], RZ ;  /* 0x0000b4ff01007387 */ /* 0x0009e20000100800 */
[----:B------:R-:W-:Y:S02]  /*14e0*/  UIADD3 UR4, UR4, 0x3f, URZ ;  /* 0x0000003f04047890 */ /* 0x000fe4000fffe03f */
[----:B------:R-:W-:Y:S02]  /*14f0*/  ULOP3.LUT UR50, UR40, 0x1, URZ, 0xfc, !UPT ;  /* 0x0000000128327892 */ /* 0x000fe4000f8efc3f */
[----:B------:R-:W-:Y:S01]  /*1500*/  USHF.R.S32.HI UR5, URZ, 0x1f, UR4 ;  /* 0x0000001f3f057899 */ /* 0x000fe20008011404 */
[----:B------:R-:W-:Y:S01]  /*1510*/  ULDC.64 UR58, c[0x0][0x198] ;  /* 0x00006600003a7ab9 */ /* 0x000fe20000000a00 */
[----:B------:R-:W-:-:S02]  /*1520*/  UMOV UR36, URZ ;  /* 0x0000003f00247c82 */ /* 0x000fc40008000000 */
[----:B------:R-:W-:Y:S01]  /*1530*/  ULEA.HI UR5, UR5, UR4, URZ, 0x6 ;  /* 0x0000000405057291 */ /* 0x000fe2000f8f303f */
[----:B------:R-:W-:-:S03]  /*1540*/  UMOV UR48, URZ ;  /* 0x0000003f00307c82 */ /* 0x000fc60008000000 */
[----:B----4-:R-:W-:-:S12]  /*1550*/  USHF.R.S32.HI UR52, URZ, 0x6, UR5 ;  /* 0x000000063f347899 */ /* 0x010fd80008011405 */
.L_x_138:
[----:B------:R-:W4:Y:S01]  /*1560*/  S2R R0, SR_TID.X ;  /* 0x0000000000007919 */ /* 0x000f220000002100 */
[----:B------:R-:W2:Y:S01]  /*1570*/  S2UR UR9, SR_CgaCtaId ;  /* 0x00000000000979c3 */ /* 0x000ea20000008800 */
[----:B------:R-:W-:Y:S01]  /*1580*/  UMOV UR51, 0x400 ;  /* 0x0000040000337882 */ /* 0x000fe20000000000 */
[----:B------:R-:W-:Y:S01]  /*1590*/  UMOV UR4, URZ ;  /* 0x0000003f00047c82 */ /* 0x000fe20008000000 */
[----:B------:R-:W-:Y:S01]  /*15a0*/  STL [R1+0xb0], RZ ;  /* 0x0000b0ff01007387 */ /* 0x000fe20000100800 */
[----:B------:R-:W-:Y:S01]  /*15b0*/  UMOV UR8, URZ ;  /* 0x0000003f00087c82 */ /* 0x000fe20008000000 */
[----:B------:R-:W-:Y:S01]  /*15c0*/  UMOV UR5, URZ ;  /* 0x0000003f00057c82 */ /* 0x000fe20008000000 */
[----:B------:R-:W-:Y:S01]  /*15d0*/  UMOV UR10, UR48 ;  /* 0x00000030000a7c82 */ /* 0x000fe20008000000 */
[----:B------:R-:W-:Y:S01]  /*15e0*/  STL [R1+0xac], RZ ;  /* 0x0000acff01007387 */ /* 0x000fe20000100800 */
[----:B---3--:R-:W3:Y:S01]  /*15f0*/  LDC R3, c[0x0][0x28c] ;  /* 0x0000a300ff037b82 */ /* 0x008ee20000000800 */
[----:B------:R-:W-:Y:S01]  /*1600*/  CS2R R228, SRZ ;  /* 0x0000000000e47805 */ /* 0x000fe2000001ff00 */
[----:B-1----:R-:W-:Y:S01]  /*1610*/  IMAD.MOV.U32 R17, RZ, RZ, RZ ;  /* 0x000000ffff117224 */ /* 0x002fe200078e00ff */
[----:B------:R-:W-:Y:S01]  /*1620*/  STL [R1+0xa8], RZ ;  /* 0x0000a8ff01007387 */ /* 0x000fe20000100800 */
[----:B------:R-:W-:-:S02]  /*1630*/  CS2R R18, SRZ ;  /* 0x0000000000127805 */ /* 0x000fc4000001ff00 */
[----:B------:R-:W-:Y:S02]  /*1640*/  CS2R R22, SRZ ;  /* 0x0000000000167805 */ /* 0x000fe4000001ff00 */
[----:B------:R-:W-:Y:S01]  /*1650*/  CS2R R152, SRZ ;  /* 0x0000000000987805 */ /* 0x000fe2000001ff00 */
[----:B------:R-:W-:Y:S01]  /*1660*/  STL [R1+0xa4], RZ ;  /* 0x0000a4ff01007387 */ /* 0x000fe20000100800 */
[----:B------:R-:W-:Y:S02]  /*1670*/  CS2R R154, SRZ ;  /* 0x00000000009a7805 */ /* 0x000fe4000001ff00 */
[----:B------:R-:W-:Y:S02]  /*1680*/  CS2R R156, SRZ ;  /* 0x00000000009c7805 */ /* 0x000fe4000001ff00 */
[----:B------:R-:W-:Y:S01]  /*1690*/  CS2R R158, SRZ ;  /* 0x00000000009e7805 */ /* 0x000fe2000001ff00 */
[----:B------:R-:W-:Y:S01]  /*16a0*/  STL [R1+0xa0], RZ ;  /* 0x0000a0ff01007387 */ /* 0x000fe20000100800 */
[----:B------:R-:W-:-:S02]  /*16b0*/  CS2R R160, SRZ ;  /* 0x0000000000a07805 */ /* 0x000fc4000001ff00 */
[----:B------:R-:W-:Y:S02]  /*16c0*/  CS2R R162, SRZ ;  /* 0x0000000000a27805 */ /* 0x000fe4000001ff00 */
[----:B------:R-:W-:Y:S01]  /*16d0*/  CS2R R164, SRZ ;  /* 0x0000000000a47805 */ /* 0x000fe2000001ff00 */
[----:B------:R-:W-:Y:S01]  /*16e0*/  STL [R1+0x9c], RZ ;  /* 0x00009cff01007387 */ /* 0x000fe20000100800 */
[----:B--2---:R-:W-:Y:S01]  /*16f0*/  ULEA UR51, UR9, UR51, 0x18 ;  /* 0x0000003309337291 */ /* 0x004fe2000f8ec03f */
[----:B------:R-:W-:Y:S02]  /*1700*/  CS2R R166, SRZ ;  /* 0x0000000000a67805 */ /* 0x000fe4000001ff00 */
[----:B------:R-:W-:Y:S01]  /*1710*/  CS2R R168, SRZ ;  /* 0x0000000000a87805 */ /* 0x000fe2000001ff00 */
[----:B------:R-:W-:Y:S01]  /*1720*/  STL [R1+0x98], RZ ;  /* 0x000098ff01007387 */ /* 0x000fe20000100800 */
[----:B------:R-:W-:Y:S02]  /*1730*/  CS2R R170, SRZ ;  /* 0x0000000000aa7805 */ /* 0x000fe4000001ff00 */
[----:B------:R-:W-:-:S02]  /*1740*/  CS2R R172, SRZ ;  /* 0x0000000000ac7805 */ /* 0x000fc4000001ff00 */
[----:B------:R-:W-:Y:S02]  /*1750*/  CS2R R174, SRZ ;  /* 0x0000000000ae7805 */ /* 0x000fe4000001ff00 */
[----:B----4-:R-:W-:Y:S01]  /*1760*/  LOP3.LUT R0, R0, 0x80, RZ, 0xc0, !PT ;  /* 0x0000008000007812 */ /* 0x010fe200078ec0ff */
[----:B------:R-:W-:Y:S01]  /*1770*/  STL [R1+0x94], RZ ;  /* 0x000094ff01007387 */ /* 0x000fe20000100800 */
[----:B---3--:R-:W-:Y:S02]  /*1780*/  ISETP.GE.AND P0, PT, R3, 0x1, PT ;  /* 0x000000010300780c */ /* 0x008fe40003f06270 */
[----:B------:R-:W-:Y:S02]  /*1790*/  CS2R R176, SRZ ;  /* 0x0000000000b07805 */ /* 0x000fe4000001ff00 */
[----:B------:R-:W-:Y:S01]  /*17a0*/  SHF.R.U32.HI R0, RZ, 0x7, R0 ;  /* 0x00000007ff007819 */ /* 0x000fe20000011600 */
        /* <DEDUP_REMOVED lines=8> */
[----:B------:R-:W1:Y:S01]  /*1830*/  SHFL.IDX PT, R0, R0, RZ, 0x1f ;  /* 0x00001fff00007589 */ /* 0x000e6200000e0000 */
[----:B------:R-:W-:-:S02]  /*1840*/  CS2R R190, SRZ ;  /* 0x0000000000be7805 */ /* 0x000fc4000001ff00 */
[----:B------:R-:W-:Y:S02]  /*1850*/  CS2R R192, SRZ ;  /* 0x0000000000c07805 */ /* 0x000fe4000001ff00 */
[----:B------:R-:W-:Y:S01]  /*1860*/  CS2R R194, SRZ ;  /* 0x0000000000c27805 */ /* 0x000fe2000001ff00 */
[----:B------:R2:W-:Y:S01]  /*1870*/  STL [R1+0x88], RZ ;  /* 0x000088ff01007387 */ /* 0x0005e20000100800 */
[----:B------:R-:W-:Y:S02]  /*1880*/  CS2R R196, SRZ ;  /* 0x0000000000c47805 */ /* 0x000fe4000001ff00 */
[----:B------:R-:W-:Y:S02]  /*1890*/  CS2R R198, SRZ ;  /* 0x0000000000c67805 */ /* 0x000fe4000001ff00 */
[----:B------:R-:W-:Y:S01]  /*18a0*/  CS2R R200, SRZ ;  /* 0x0000000000c87805 */ /* 0x000fe2000001ff00 */
[----:B------:R2:W-:Y:S01]  /*18b0*/  STL [R1+0x84], RZ ;  /* 0x000084ff01007387 */ /* 0x0005e20000100800 */
        /* <DEDUP_REMOVED lines=16> */
[----:B-1----:R-:W-:-:S02]  /*19c0*/  R2UR UR6, R0 ;  /* 0x00000000000672ca */ /* 0x002fc400000e0000 */
[----:B------:R-:W-:Y:S02]  /*19d0*/  CS2R R226, SRZ ;  /* 0x0000000000e27805 */ /* 0x000fe4000001ff00 */
[----:B------:R-:W-:Y:S01]  /*19e0*/  MOV R0, UR36 ;  /* 0x0000002400007c02 */ /* 0x000fe20008000f00 */
        /* <DEDUP_REMOVED lines=9> */
[----:B------:R-:W-:Y:S01]  /*1a80*/  CS2R R100, SRZ ;  /* 0x0000000000647805 */ /* 0x000fe2000001ff00 */
[----:B------:R-:W-:Y:S01]  /*1a90*/  ULEA.HI UR7, UR6, UR6, URZ, 0x1 ;  /* 0x0000000606077291 */ /* 0x000fe2000f8f083f */
[----:B------:R-:W-:Y:S01]  /*1aa0*/  CS2R R102, SRZ ;  /* 0x0000000000667805 */ /* 0x000fe2000001ff00 */
[----:B------:R2:W-:Y:S01]  /*1ab0*/  STL [R1+0x64], RZ ;  /* 0x000064ff01007387 */ /* 0x0005e20000100800 */
[----:B------:R-:W-:Y:S01]  /*1ac0*/  CS2R R104, SRZ ;  /* 0x0000000000687805 */ /* 0x000fe2000001ff00 */
[----:B------:R-:W-:Y:S01]  /*1ad0*/  ULOP3.LUT UR7, UR7, 0xffffe, URZ, 0xc0, !UPT ;  /* 0x000ffffe07077892 */ /* 0x000fe2000f8ec03f */
[----:B------:R-:W-:Y:S01]  /*1ae0*/  CS2R R106, SRZ ;  /* 0x00000000006a7805 */ /* 0x000fe2000001ff00 */
[----:B------:R2:W-:Y:S01]  /*1af0*/  STL [R1+0x60], RZ ;  /* 0x000060ff01007387 */ /* 0x0005e20000100800 */
[----:B------:R-:W-:Y:S01]  /*1b00*/  CS2R R108, SRZ ;  /* 0x00000000006c7805 */ /* 0x000fe2000001ff00 */
[----:B------:R-:W-:Y:S01]  /*1b10*/  UIADD3 UR7, UR6, -UR7, URZ ;  /* 0x8000000706077290 */ /* 0x000fe2000fffe03f */
[----:B------:R-:W-:Y:S01]  /*1b20*/  CS2R R110, SRZ ;  /* 0x00000000006e7805 */ /* 0x000fe2000001ff00 */
[----:B------:R2:W-:Y:S01]  /*1b30*/  STL [R1+0x5c], RZ ;  /* 0x00005cff01007387 */ /* 0x0005e20000100800 */
[----:B------:R-:W-:Y:S01]  /*1b40*/  CS2R R112, SRZ ;  /* 0x0000000000707805 */ /* 0x000fe2000001ff00 */
[----:B------:R-:W-:Y:S01]  /*1b50*/  ULEA UR7, UR7, UR51, 0xc ;  /* 0x0000003307077291 */ /* 0x000fe2000f8e603f */
[----:B------:R-:W-:Y:S01]  /*1b60*/  CS2R R114, SRZ ;  /* 0x0000000000727805 */ /* 0x000fe2000001ff00 */
[----:B------:R2:W-:Y:S01]  /*1b70*/  STL [R1+0x58], RZ ;  /* 0x000058ff01007387 */ /* 0x0005e20000100800 */
[----:B------:R-:W-:Y:S01]  /*1b80*/  CS2R R116, SRZ ;  /* 0x0000000000747805 */ /* 0x000fe2000001ff00 */
[----:B------:R-:W-:Y:S01]  /*1b90*/  UIADD3 UR7, UR7, 0x6200, URZ ;  /* 0x0000620007077890 */ /* 0x000fe2000fffe03f */
[----:B------:R-:W-:Y:S01]  /*1ba0*/  CS2R R118, SRZ ;  /* 0x0000000000767805 */ /* 0x000fe2000001ff00 */
[----:B------:R2:W-:Y:S01]  /*1bb0*/  STL [R1+0x54], RZ ;  /* 0x000054ff01007387 */ /* 0x0005e20000100800 */
[----:B------:R-:W-:Y:S01]  /*1bc0*/  CS2R R120, SRZ ;  /* 0x0000000000787805 */ /* 0x000fe2000001ff00 */
[----:B------:R-:W-:Y:S01]  /*1bd0*/  USHF.R.U32.HI UR7, URZ, 0x4, UR7 ;  /* 0x000000043f077899 */ /* 0x000fe20008011607 */
[----:B------:R-:W-:Y:S01]  /*1be0*/  CS2R R122, SRZ ;  /* 0x00000000007a7805 */ /* 0x000fe2000001ff00 */
[----:B------:R2:W-:Y:S01]  /*1bf0*/  STL [R1+0x50], RZ ;  /* 0x000050ff01007387 */ /* 0x0005e20000100800 */
[----:B------:R-:W-:Y:S01]  /*1c00*/  CS2R R124, SRZ ;  /* 0x00000000007c7805 */ /* 0x000fe2000001ff00 */
[----:B------:R-:W-:Y:S01]  /*1c10*/  ULOP3.LUT UR9, UR7, 0x3fff, URZ, 0xc0, !UPT ;  /* 0x00003fff07097892 */ /* 0x000fe2000f8ec03f */
        /* <DEDUP_REMOVED lines=59> */
[----:B------:R-:W-:Y:S01]  /*1fd0*/  CS2R R86, SRZ ;  /* 0x0000000000567805 */ /* 0x000fe2000001ff00 */
[----:B------:R2:W-:Y:S04]  /*1fe0*/  STL [R1+0x10], RZ ;  /* 0x000010ff01007387 */ /* 0x0005e80000100800 */
[----:B------:R2:W-:Y:S04]  /*1ff0*/  STL [R1+0xc], RZ ;  /* 0x00000cff01007387 */ /* 0x0005e80000100800 */
[----:B------:R2:W-:Y:S04]  /*2000*/  STL [R1+0x8], RZ ;  /* 0x000008ff01007387 */ /* 0x0005e80000100800 */
[----:B------:R2:W-:Y:S04]  /*2010*/  STL [R1+0x4], RZ ;  /* 0x000004ff01007387 */ /* 0x0005e80000100800 */
[----:B------:R2:W-:Y:S01]  /*2020*/  STL [R1], RZ ;  /* 0x000000ff01007387 */ /* 0x0005e20000100800 */
[----:B------:R-:W-:Y:S05]  /*2030*/  @!P0 BRA `(.L_x_16) ;  /* 0x0000001000f88947 */ /* 0x000fea0003800000 */
[----:B------:R-:W-:-:S06]  /*2040*/  UISETP.NE.AND UP0, UPT, UR49, 0x3, UPT ;  /* 0x000000033100788c */ /* 0x000fcc000bf05270 */
[----:B------:R-:W-:-:S13]  /*2050*/  PLOP3.LUT P1, PT, PT, PT, UP0, 0x80, 0x0 ;  /* 0x000000000000781c */ /* 0x000fda0003f2f008 */
[----:B------:R-:W-:Y:S05]  /*2060*/  @!P1 BRA `(.L_x_17) ;  /* 0x0000000000049947 */ /* 0x000fea0003800000 */
[----:B------:R-:W-:Y:S01]  /*2070*/  BPT.TRAP 0x1 ;  /* 0x000000040000795c */ /* 0x000fe20000300000 */
.L_x_17:
[----:B------:R-:W-:Y:S01]  /*2080*/  ULEA UR4, UR48, UR51, 0x3 ;  /* 0x0000003330047291 */ /* 0x000fe2000f8e183f */
[----:B------:R-:W-:-:S05]  /*2090*/  IMAD.U32 R0, RZ, RZ, UR36 ;  /* 0x00000024ff007e24 */ /* 0x000fca000f8e00ff */
[----:B------:R-:W-:-:S04]  /*20a0*/  SHF.L.U32 R0, R0, 0x1f, RZ ;  /* 0x0000001f00007819 */ /* 0x000fc800000006ff */
[----:B------:R1:W3:Y:S01]  /*20b0*/  SYNCS.PHASECHK.TRANS64.TRYWAIT P0, [UR4], R0 ;  /* 0x00000000ff0075a7 */ /* 0x0002e20008000144 */
[----:B------:R-:W-:Y:S05]  /*20c0*/  @!P1 BRA `(.L_x_18) ;  /* 0x0000000000049947 */ /* 0x000fea0003800000 */
[----:B------:R-:W-:Y:S01]  /*20d0*/  BPT.TRAP 0x1 ;  /* 0x000000040000795c */ /* 0x000fe20000300000 */
.L_x_18:
[----:B---3--:R-:W-:Y:S05]  /*20e0*/  @P0 BRA `(.L_x_19) ;  /* 0x0000000000080947 */ /* 0x008fea0003800000 */
[----:B------:R-:W3:Y:S02]  /*20f0*/  SYNCS.PHASECHK.TRANS64.TRYWAIT P0, [UR4], R0 ;  /* 0x00000000ff0075a7 */ /* 0x000ee40008000144 */
[----:B---3--:R-:W-:Y:S05]  /*2100*/  @!P0 BRA `(.L_x_20) ;  /* 0x000000c400d88947 */ /* 0x008fea0003800000 */
.L_x_19:
[----:B------:R-:W-:Y:S01]  /*2110*/  UIADD3 UR4, UR51, 0x26200, URZ ;  /* 0x0002620033047890 */ /* 0x000fe2000fffe03f */
[----:B------:R-:W-:Y:S01]  /*2120*/  WARPGROUP.ARRIVE ;  /* 0x00000000000079c5 */ /* 0x000fe20000000000 */
[----:B------:R-:W-:Y:S01]  /*2130*/  ULOP3.LUT UR10, UR9, 0x10000, URZ, 0xfc, !UPT ;  /* 0x00010000090a7892 */ /* 0x000fe2000f8efc3f */
[----:B------:R4:W-:Y:S01]  /*2140*/  STL [R1+0xb0], RZ ;  /* 0x0000b0ff01007387 */ /* 0x0009e20000100800 */
[----:B------:R-:W-:Y:S01]  /*2150*/  USHF.R.U32.HI UR4, URZ, 0x4, UR4 ;  /* 0x000000043f047899 */ /* 0x000fe20008011604 */
[----:B------:R-:W-:Y:S01]  /*2160*/  CS2R R228, SRZ ;  /* 0x0000000000e47805 */ /* 0x000fe2000001ff00 */
[----:B------:R-:W-:Y:S01]  /*2170*/  ULEA UR10, UR48, UR10, 0xa ;  /* 0x0000000a300a7291 */ /* 0x000fe2000f8e503f */
[----:B------:R4:W-:Y:S01]  /*2180*/  STL [R1+0xac], RZ ;  /* 0x0000acff01007387 */ /* 0x0009e20000100800 */
[----:B------:R-:W-:Y:S01]  /*2190*/  ULOP3.LUT UR4, UR4, 0x3fff, URZ, 0xc0, !UPT ;  /* 0x00003fff04047892 */ /* 0x000fe2000f8ec03f */
[----:B------:R-:W-:Y:S01]  /*21a0*/  MOV R17, RZ ;  /* 0x000000ff00117202 */ /* 0x000fe20000000f00 */
[----:B------:R-:W-:Y:S01]  /*21b0*/  UMOV UR5, 0x80000020 ;  /* 0x8000002000057882 */ /* 0x000fe20000000000 */
[----:B------:R-:W-:Y:S01]  /*21c0*/  UMOV UR7, 0x80000020 ;  /* 0x8000002000077882 */ /* 0x000fe20000000000 */
[----:B------:R-:W-:Y:S01]  /*21d0*/  ULOP3.LUT UR4, UR4, 0x10000, URZ, 0xfc, !UPT ;  /* 0x0001000004047892 */ /* 0x000fe2000f8efc3f */
[----:B------:R4:W-:Y:S01]  /*21e0*/  STL [R1+0xa8], RZ ;  /* 0x0000a8ff01007387 */ /* 0x0009e20000100800 */
[----:B------:R-:W-:Y:S01]  /*21f0*/  UMOV UR8, 0x2 ;  /* 0x0000000200087882 */ /* 0x000fe20000000000 */
[----:B------:R-:W-:Y:S01]  /*2200*/  CS2R R18, SRZ ;  /* 0x0000000000127805 */ /* 0x000fe2000001ff00 */
[----:B------:R-:W-:Y:S01]  /*2210*/  ULEA UR11, UR48, UR4, 0x9 ;  /* 0x00000004300b7291 */ /* 0x000fe2000f8e483f */
[----:B------:R4:W-:Y:S01]  /*2220*/  STL [R1+0xa4], RZ ;  /* 0x0000a4ff01007387 */ /* 0x0009e20000100800 */
[----:B------:R-:W-:Y:S01]  /*2230*/  CS2R R22, SRZ ;  /* 0x0000000000167805 */ /* 0x000fe2000001ff00 */
[----:B------:R-:W-:Y:S01]  /*2240*/  UMOV UR4, UR10 ;  /* 0x0000000a00047c82 */ /* 0x000fe20008000000 */
[----:B------:R-:W-:Y:S01]  /*2250*/  CS2R R152, SRZ ;  /* 0x0000000000987805 */ /* 0x000fe2000001ff00 */
[----:B------:R4:W-:Y:S01]  /*2260*/  STL [R1+0xa0], RZ ;  /* 0x0000a0ff01007387 */ /* 0x0009e20000100800 */
[----:B------:R-:W-:Y:S01]  /*2270*/  CS2R R154, SRZ ;  /* 0x00000000009a7805 */ /* 0x000fe2000001ff00 */
[----:B------:R-:W-:Y:S01]  /*2280*/  UMOV UR6, UR11 ;  /* 0x0000000b00067c82 */ /* 0x000fe20008000000 */
[----:B------:R-:W-:Y:S01]  /*2290*/  CS2R R156, SRZ ;  /* 0x00000000009c7805 */ /* 0x000fe2000001ff00 */
[----:B------:R-:W-:Y:S01]  /*22a0*/  QGMMA.64x128x32.F32.E4M3.E4M3 R88, gdesc[UR4], RZ, !UPT, gsb0 ;  /* 0x01e00000045879f3 */ /* 0x000fe2000c0008ff */
[----:B------:R-:W-:Y:S01]  /*22b0*/  UIADD3 UR4, UR10, 0x200, URZ ;  /* 0x000002000a047890 */ /* 0x000fe2000fffe03f */
[----:B------:R4:W-:Y:S01]  /*22c0*/  STL [R1+0x9c], RZ ;  /* 0x00009cff01007387 */ /* 0x0009e20000100800 */
[----:B------:R-:W-:Y:S01]  /*22d0*/  UMOV UR5, 0x80000020 ;  /* 0x8000002000057882 */ /* 0x000fe20000000000 */
[----:B------:R-:W-:-:S02]  /*22e0*/  CS2R R158, SRZ ;  /* 0x00000000009e7805 */ /* 0x000fc4000001ff00 */
[----:B------:R-:W-:Y:S01]  /*22f0*/  CS2R R160, SRZ ;  /* 0x0000000000a07805 */ /* 0x000fe2000001ff00 */
[----:B------:R4:W-:Y:S01]  /*2300*/  STL [R1+0x98], RZ ;  /* 0x000098ff01007387 */ /* 0x0009e20000100800 */
[----:B------:R-:W-:Y:S02]  /*2310*/  CS2R R162, SRZ ;  /* 0x0000000000a27805 */ /* 0x000fe4000001ff00 */
[----:B------:R-:W-:Y:S02]  /*2320*/  CS2R R164, SRZ ;  /* 0x0000000000a47805 */ /* 0x000fe4000001ff00 */
[----:B------:R-:W-:Y:S01]  /*2330*/  CS2R R166, SRZ ;  /* 0x0000000000a67805 */ /* 0x000fe2000001ff00 */
[----:B------:R4:W-:Y:S01]  /*2340*/  STL [R1+0x94], RZ ;  /* 0x000094ff01007387 */ /* 0x0009e20000100800 */
[----:B------:R-:W-:Y:S02]  /*2350*/  CS2R R168, SRZ ;  /* 0x0000000000a87805 */ /* 0x000fe4000001ff00 */
        /* <DEDUP_REMOVED lines=38> */
[----:B------:R4:W-:Y:S04]  /*25c0*/  STL [R1+0x6c], RZ ;  /* 0x00006cff01007387 */ /* 0x0009e80000100800 */
        /* <DEDUP_REMOVED lines=19> */
[----:B------:R4:W-:Y:S01]  /*2700*/  STL [R1+0x1c], RZ ;  /* 0x00001cff01007387 */ /* 0x0009e20000100800 */
[----:B------:R-:W-:-:S02]  /*2710*/  WARPGROUP.DEPBAR.LE gsb0, 0x0 ;  /* 0x00008000000079c5 */ /* 0x000fc40000010000 */
[----:B------:R-:W-:Y:S01]  /*2720*/  WARPGROUP.ARRIVE ;  /* 0x00000000000079c5 */ /* 0x000fe20000000000 */
[----:B------:R4:W-:Y:S04]  /*2730*/  STL [R1+0x18], RZ ;  /* 0x000018ff01007387 */ /* 0x0009e80000100800 */
[----:B------:R4:W-:Y:S01]  /*2740*/  STL [R1+0x14], RZ ;  /* 0x000014ff01007387 */ /* 0x0009e20000100800 */
[----:B------:R-:W-:Y:S01]  /*2750*/  QGMMA.64x128x32.F32.E4M3.E4M3 R24, gdesc[UR4], RZ, !UPT, gsb0 ;  /* 0x01e00000041879f3 */ /* 0x000fe2000c0008ff */
[----:B------:R-:W-:Y:S02]  /*2760*/  UIADD3 UR4, UR10, 0x2, URZ ;  /* 0x000000020a047890 */ /* 0x000fe4000fffe03f */
[----:B------:R-:W-:Y:S01]  /*2770*/  UIADD3 UR6, UR11, 0x2, URZ ;  /* 0x000000020b067890 */ /* 0x000fe2000fffe03f */
[----:B------:R4:W-:Y:S01]  /*2780*/  STL [R1+0x10], RZ ;  /* 0x000010ff01007387 */ /* 0x0009e20000100800 */
[----:B------:R-:W-:Y:S01]  /*2790*/  UMOV UR5, 0x80000020 ;  /* 0x8000002000057882 */ /* 0x000fe20000000000 */
[----:B------:R-:W-:-:S02]  /*27a0*/  UMOV UR7, 0x80000020 ;  /* 0x8000002000077882 */ /* 0x000fc40000000000 */
[----:B------:R4:W-:Y:S04]  /*27b0*/  STL [R1+0xc], RZ ;  /* 0x00000cff01007387 */ /* 0x0009e80000100800 */
[----:B------:R4:W-:Y:S04]  /*27c0*/  STL [R1+0x8], RZ ;  /* 0x000008ff01007387 */ /* 0x0009e80000100800 */
[----:B------:R4:W-:Y:S04]  /*27d0*/  STL [R1+0x4], RZ ;  /* 0x000004ff01007387 */ /* 0x0009e80000100800 */
[----:B------:R4:W-:Y:S01]  /*27e0*/  STL [R1], RZ ;  /* 0x000000ff01007387 */ /* 0x0009e20000100800 */
[----:B------:R-:W-:-:S02]  /*27f0*/  WARPGROUP.DEPBAR.LE gsb0, 0x0 ;  /* 0x00008000000079c5 */ /* 0x000fc40000010000 */
[----:B------:R-:W-:-:S06]  /*2800*/  WARPGROUP.ARRIVE ;  /* 0x00000000000079c5 */ /* 0x000fcc0000000000 */
[----:B------:R-:W-:Y:S01]  /*2810*/  QGMMA.64x128x32.F32.E4M3.E4M3 R88, gdesc[UR4], R88, gsb0 ;  /* 0x01e00000045879f3 */ /* 0x000fe20008000858 */
[----:B------:R-:W-:Y:S01]  /*2820*/  UIADD3 UR4, UR10, 0x202, URZ ;  /* 0x000002020a047890 */ /* 0x000fe2000fffe03f */
[----:B------:R-:W-:Y:S01]  /*2830*/  UMOV UR5, 0x80000020 ;  /* 0x8000002000057882 */ /* 0x000fe20000000000 */
[----:B------:R-:W-:Y:S02]  /*2840*/  WARPGROUP.DEPBAR.LE gsb0, 0x0 ;  /* 0x00008000000079c5 */ /* 0x000fe40000010000 */
[----:B------:R-:W-:-:S07]  /*2850*/  WARPGROUP.ARRIVE ;  /* 0x00000000000079c5 */ /* 0x000fce0000000000 */
[----:B------:R-:W-:Y:S01]  /*2860*/  QGMMA.64x128x32.F32.E4M3.E4M3 R24, gdesc[UR4], R24, gsb0 ;  /* 0x01e00000041879f3 */ /* 0x000fe20008000818 */
[----:B------:R-:W-:Y:S02]  /*2870*/  ULDC UR4, c[0x0][0x50c] ;  /* 0x0001430000047ab9 */ /* 0x000fe40000000800 */
[----:B------:R-:W-:-:S04]  /*2880*/  UISETP.NE.AND UP0, UPT, UR4, 0x2, UPT ;  /* 0x000000020400788c */ /* 0x000fc8000bf05270 */
[----:B------:R-:W-:-:S06]  /*2890*/  USEL UR4, URZ, 0x1, UP0 ;  /* 0x000000013f047887 */ /* 0x000fcc0008000000 */
[----:B------:R-:W-:Y:S01]  /*28a0*/  ISETP.NE.AND P0, PT, RZ, UR4, PT ;  /* 0x00000004ff007c0c */ /* 0x000fe2000bf05270 */
[----:B------:R-:W-:-:S12]  /*28b0*/  WARPGROUP.DEPBAR.LE gsb0, 0x0 ;  /* 0x00008000000079c5 */ /* 0x000fd80000010000 */
[----:B----4-:R-:W-:Y:S05]  /*28c0*/  @!P0 BRA `(.L_x_21) ;  /* 0x0000000800b88947 */ /* 0x010fea0003800000 */
[----:B------:R-:W-:Y:S01]  /*28d0*/  FADD R5, RZ, R43 ;  /* 0x0000002bff057221 */ /* 0x000fe20000000000 */
[----:B-1-3--:R-:W-:-:S01]  /*28e0*/  FADD R0, RZ, R44 ;  /* 0x0000002cff007221 */ /* 0x00afc20000000000 */
[----:B------:R-:W-:Y:S01]  /*28f0*/  FADD R3, RZ, R45 ;  /* 0x0000002dff037221 */ /* 0x000fe20000000000 */
[----:B------:R-:W-:-:S01]  /*2900*/  FADD R227, RZ, R88 ;  /* 0x00000058ffe37221 */ /* 0x000fc20000000000 */
[----:B------:R-:W-:Y:S01]  /*2910*/  FADD R226, RZ, R89 ;  /* 0x00000059ffe27221 */ /* 0x000fe20000000000 */
[----:B------:R1:W-:Y:S01]  /*2920*/  STL [R1], R5 ;  /* 0x0000000501007387 */ /* 0x0003e20000100800 */
[----:B------:R-:W-:-:S01]  /*2930*/  FADD R225, RZ, R90 ;  /* 0x0000005affe17221 */ /* 0x000fc20000000000 */
[----:B------:R-:W-:Y:S01]  /*2940*/  FADD R224, RZ, R91 ;  /* 0x0000005bffe07221 */ /* 0x000fe20000000000 */
[----:B------:R-:W-:-:S01]  /*2950*/  FADD R223, RZ, R92 ;  /* 0x0000005cffdf7221 */ /* 0x000fc20000000000 */
[----:B------:R3:W-:Y:S01]  /*2960*/  STL [R1+0x4], R0 ;  /* 0x0000040001007387 */ /* 0x0007e20000100800 */
[----:B------:R-:W-:-:S01]  /*2970*/  FADD R222, RZ, R93 ;  /* 0x0000005dffde7221 */ /* 0x000fc20000000000 */
[----:B------:R-:W-:Y:S01]  /*2980*/  FADD R221, RZ, R94 ;  /* 0x0000005effdd7221 */ /* 0x000fe20000000000 */
[----:B------:R-:W-:-:S01]  /*2990*/  FADD R220, RZ, R95 ;  /* 0x0000005fffdc7221 */ /* 0x000fc20000000000 */
[----:B------:R4:W-:Y:S01]  /*29a0*/  STL [R1+0x8], R3 ;  /* 0x0000080301007387 */ /* 0x0009e20000100800 */
[----:B------:R-:W-:-:S01]  /*29b0*/  FADD R219, RZ, R96 ;  /* 0x00000060ffdb7221 */ /* 0x000fc20000000000 */
[----:B-1----:R-:W-:Y:S01]  /*29c0*/  FADD R5, RZ, R46 ;  /* 0x0000002eff057221 */ /* 0x002fe20000000000 */
[----:B------:R-:W-:-:S01]  /*29d0*/  FADD R218, RZ, R97 ;  /* 0x00000061ffda7221 */ /* 0x000fc20000000000 */
[----:B------:R-:W-:Y:S01]  /*29e0*/  FADD R217, RZ, R98 ;  /* 0x00000062ffd97221 */ /* 0x000fe20000000000 */
[----:B------:R-:W-:-:S01]  /*29f0*/  FADD R216, RZ, R99 ;  /* 0x00000063ffd87221 */ /* 0x000fc20000000000 */
[----:B---3--:R-:W-:Y:S01]  /*2a00*/  FADD R0, RZ, R47 ;  /* 0x0000002fff007221 */ /* 0x008fe20000000000 */
[----:B------:R1:W-:Y:S01]  /*2a10*/  STL [R1+0xc], R5 ;  /* 0x00000c0501007387 */ /* 0x0003e20000100800 */
[----:B------:R-:W-:-:S01]  /*2a20*/  FADD R215, RZ, R100 ;  /* 0x00000064ffd77221 */ /* 0x000fc20000000000 */
[----:B------:R-:W-:Y:S01]  /*2a30*/  FADD R214, RZ, R101 ;  /* 0x00000065ffd67221 */ /* 0x000fe20000000000 */
[----:B----4-:R-:W-:-:S01]  /*2a40*/  FADD R3, RZ, R48 ;  /* 0x00000030ff037221 */ /* 0x010fc20000000000 */
        /* <DEDUP_REMOVED lines=90> */
[----:B------:R-:W-:Y:S01]  /*2ff0*/  FADD R159, RZ, R28 ;  /* 0x0000001cff9f7221 */ /* 0x000fe20000000000 */
[----:B------:R-:W-:-:S01]  /*3000*/  FADD R158, RZ, R29 ;  /* 0x0000001dff9e7221 */ /* 0x000fc20000000000 */
[----:B------:R-:W-:Y:S01]  /*3010*/  FADD R157, RZ, R30 ;  /* 0x0000001eff9d7221 */ /* 0x000fe20000000000 */
[----:B------:R-:W-:-:S01]  /*3020*/  FADD R156, RZ, R31 ;  /* 0x0000001fff9c7221 */ /* 0x000fc20000000000 */
[----:B------:R3:W-:Y:S01]  /*3030*/  STL [R1+0x5c], R3 ;  /* 0x00005c0301007387 */ /* 0x0007e20000100800 */
[----:B------:R-:W-:-:S01]  /*3040*/  FADD R155, RZ, R32 ;  /* 0x00000020ff9b7221 */ /* 0x000fc20000000000 */
[----:B-1----:R-:W-:Y:S01]  /*3050*/  FADD R5, RZ, R70 ;  /* 0x00000046ff057221 */ /* 0x002fe20000000000 */
[----:B------:R-:W-:-:S01]  /*3060*/  FADD R154, RZ, R33 ;  /* 0x00000021ff9a7221 */ /* 0x000fc20000000000 */
[----:B------:R1:W-:Y:S01]  /*3070*/  STL [R1+0x58], R0 ;  /* 0x0000580001007387 */ /* 0x0003e20000100800 */
[----:B------:R-:W-:-:S01]  /*3080*/  FADD R153, RZ, R34 ;  /* 0x00000022ff997221 */ /* 0x000fc20000000000 */
[----:B------:R-:W-:Y:S01]  /*3090*/  FADD R152, RZ, R35 ;  /* 0x00000023ff987221 */ /* 0x000fe20000000000 */
[----:B------:R-:W-:-:S01]  /*30a0*/  FADD R23, RZ, R36 ;  /* 0x00000024ff177221 */ /* 0x000fc20000000000 */
[----:B------:R-:W-:Y:S01]  /*30b0*/  FADD R22, RZ, R37 ;  /* 0x00000025ff167221 */ /* 0x000fe20000000000 */
[----:B------:R-:W-:-:S01]  /*30c0*/  FADD R19, RZ, R38 ;  /* 0x00000026ff137221 */ /* 0x000fc20000000000 */
[----:B---3--:R-:W-:Y:S01]  /*30d0*/  FADD R3, RZ, R68 ;  /* 0x00000044ff037221 */ /* 0x008fe20000000000 */
[----:B------:R-:W-:-:S01]  /*30e0*/  FADD R18, RZ, R39 ;  /* 0x00000027ff127221 */ /* 0x000fc20000000000 */
[----:B------:R-:W-:Y:S01]  /*30f0*/  FADD R17, RZ, R40 ;  /* 0x00000028ff117221 */ /* 0x000fe20000000000 */
[----:B------:R-:W-:-:S01]  /*3100*/  FADD R228, RZ, R41 ;  /* 0x00000029ffe47221 */ /* 0x000fc20000000000 */
[----:B-1----:R-:W-:Y:S01]  /*3110*/  FADD R0, RZ, R67 ;  /* 0x00000043ff007221 */ /* 0x002fe20000000000 */
[----:B------:R-:W-:-:S01]  /*3120*/  FADD R229, RZ, R42 ;  /* 0x0000002affe57221 */ /* 0x000fc20000000000 */
[----:B------:R-:W-:-:S03]  /*3130*/  UMOV UR8, URZ ;  /* 0x0000003f00087c82 */ /* 0x000fc60008000000 */
[----:B------:R1:W-:Y:S04]  /*3140*/  STL [R1+0x60], R0 ;  /* 0x0000600001007387 */ /* 0x0003e80000100800 */
[----:B------:R3:W-:Y:S01]  /*3150*/  STL [R1+0x64], R3 ;  /* 0x0000640301007387 */ /* 0x0007e20000100800 */
[----:B-1----:R-:W-:-:S01]  /*3160*/  FADD R0, RZ, R69 ;  /* 0x00000045ff007221 */ /* 0x002fc20000000000 */
[----:B---3--:R-:W-:-:S04]  /*3170*/  FADD R3, RZ, R71 ;  /* 0x00000047ff037221 */ /* 0x008fc80000000000 */
[----:B------:R1:W-:Y:S04]  /*3180*/  STL [R1+0x68], R0 ;  /* 0x0000680001007387 */ /* 0x0003e80000100800 */
[----:B------:R3:W-:Y:S04]  /*3190*/  STL [R1+0x6c], R5 ;  /* 0x00006c0501007387 */ /* 0x0007e80000100800 */
[----:B------:R4:W-:Y:S01]  /*31a0*/  STL [R1+0x70], R3 ;  /* 0x0000700301007387 */ /* 0x0009e20000100800 */
[----:B-1----:R-:W-:-:S01]  /*31b0*/  FADD R0, RZ, R72 ;  /* 0x00000048ff007221 */ /* 0x002fc20000000000 */
[----:B---3--:R-:W-:-:S04]  /*31c0*/  FADD R5, RZ, R73 ;  /* 0x00000049ff057221 */ /* 0x008fc80000000000 */
[----:B------:R1:W-:Y:S01]  /*31d0*/  STL [R1+0x74], R0 ;  /* 0x0000740001007387 */ /* 0x0003e20000100800 */
[----:B----4-:R-:W-:-:S03]  /*31e0*/  FADD R3, RZ, R74 ;  /* 0x0000004aff037221 */ /* 0x010fc60000000000 */
        /* <DEDUP_REMOVED lines=26> */
[----:B-1----:R-:W-:-:S05]  /*3390*/  FADD R0, RZ, R87 ;  /* 0x00000057ff007221 */ /* 0x002fca0000000000 */
[----:B------:R4:W-:Y:S02]  /*33a0*/  STL [R1+0xb0], R0 ;  /* 0x0000b00001007387 */ /* 0x0009e40000100800 */
.L_x_21:
[----:B------:R-:W-:-:S04]  /*33b0*/  UIADD3 UR10, UR48, 0x1, URZ ;  /* 0x00000001300a7890 */ /* 0x000fc8000fffe03f */
[----:B------:R-:W-:-:S04]  /*33c0*/  UISETP.NE.AND UP0, UPT, UR10, 0x8, UPT ;  /* 0x000000080a00788c */ /* 0x000fc8000bf05270 */
[----:B------:R-:W-:Y:S02]  /*33d0*/  USEL UR5, URZ, 0x1, UP0 ;  /* 0x000000013f057887 */ /* 0x000fe40008000000 */
[----:B------:R-:W-:Y:S02]  /*33e0*/  USEL UR10, UR10, URZ, UP0 ;  /* 0x0000003f0a0a7287 */ /* 0x000fe40008000000 */
[----:B------:R-:W-:-:S06]  /*33f0*/  ULOP3.LUT UR5, UR36, UR5, URZ, 0x3c, !UPT ;  /* 0x0000000524057292 */ /* 0x000fcc000f8e3c3f */
[----:B-1-34-:R-:W-:Y:S01]  /*3400*/  IMAD.U32 R0, RZ, RZ, UR5 ;  /* 0x00000005ff007e24 */ /* 0x01afe2000f8e00ff */
[----:B------:R-:W-:-:S06]  /*3410*/  UMOV UR5, 0x1 ;  /* 0x0000000100057882 */ /* 0x000fcc0000000000 */
.L_x_16:
[----:B------:R-:W-:-:S04]  /*3420*/  UISETP.LT.AND UP0, UPT, UR52, 0x1, UPT ;  /* 0x000000013400788c */ /* 0x000fc8000bf01270 */
[----:B------:R-:W-:-:S04]  /*3430*/  USEL UR6, UR52, 0x1, UP0 ;  /* 0x0000000134067887 */ /* 0x000fc80008000000 */
[----:B------:R-:W-:-:S04]  /*3440*/  UIADD3 UR11, UR52, -UR6, URZ ;  /* 0x80000006340b7290 */ /* 0x000fc8000fffe03f */
[----:B------:R-:W-:-:S06]  /*3450*/  UISETP.GE.AND UP0, UPT, UR11, 0x1, UPT ;  /* 0x000000010b00788c */ /* 0x000fcc000bf06270 */
[----:B------:R-:W-:-:S13]  /*3460*/  PLOP3.LUT P0, PT, PT, PT, UP0, 0x80, 0x0 ;  /* 0x000000000000781c */ /* 0x000fda0003f0f008 */
[----:B------:R-:W-:Y:S05]  /*3470*/  @!P0 BRA `(.L_x_22) ;  /* 0x0000001000b48947 */ /* 0x000fea0003800000 */
[----:B------:R-:W-:Y:S01]  /*3480*/  UMOV UR12, UR48 ;  /* 0x00000030000c7c82 */ /* 0x000fe20008000000 */
[----:B------:R-:W-:-:S05]  /*3490*/  ULDC UR15, c[0x0][0x50c] ;  /* 0x00014300000f7ab9 */ /* 0x000fca0000000800 */
.L_x_30:
[----:B------:R-:W-:-:S06]  /*34a0*/  UISETP.NE.AND UP0, UPT, UR49, 0x3, UPT ;  /* 0x000000033100788c */ /* 0x000fcc000bf05270 */
[----:B------:R-:W-:-:S13]  /*34b0*/  PLOP3.LUT P1, PT, PT, PT, UP0, 0x80, 0x0 ;  /* 0x000000000000781c */ /* 0x000fda0003f2f008 */
[----:B-1-3--:R-:W-:Y:S05]  /*34c0*/  @!P1 BRA `(.L_x_23) ;  /* 0x0000000000049947 */ /* 0x00afea0003800000 */
[----:B------:R-:W-:Y:S01]  /*34d0*/  BPT.TRAP 0x1 ;  /* 0x000000040000795c */ /* 0x000fe20000300000 */
.L_x_23:
[----:B------:R-:W-:Y:S01]  /*34e0*/  ULEA UR6, UR10, UR51, 0x3 ;  /* 0x000000330a067291 */ /* 0x000fe2000f8e183f */
[----:B------:R-:W-:-:S08]  /*34f0*/  SHF.L.U32 R3, R0, 0x1f, RZ ;  /* 0x0000001f00037819 */ /* 0x000fd000000006ff */
[----:B------:R1:W3:Y:S01]  /*3500*/  SYNCS.PHASECHK.TRANS64.TRYWAIT P0, [UR6], R3 ;  /* 0x00000003ff0075a7 */ /* 0x0002e20008000146 */
[----:B------:R-:W-:Y:S05]  /*3510*/  @!P1 BRA `(.L_x_24) ;  /* 0x0000000000049947 */ /* 0x000fea0003800000 */
[----:B------:R-:W-:Y:S01]  /*3520*/  BPT.TRAP 0x1 ;  /* 0x000000040000795c */ /* 0x000fe20000300000 */
.L_x_24:
[----:B---3--:R-:W-:Y:S05]  /*3530*/  @P0 BRA `(.L_x_25) ;  /* 0x0000000000080947 */ /* 0x008fea0003800000 */
[----:B------:R-:W3:Y:S02]  /*3540*/  SYNCS.PHASECHK.TRANS64.TRYWAIT P0, [UR6], R3 ;  /* 0x00000003ff0075a7 */ /* 0x000ee40008000146 */
[----:B---3--:R-:W-:Y:S05]  /*3550*/  @!P0 BRA `(.L_x_26) ;  /* 0x000000b000dc8947 */ /* 0x008fea0003800000 */
.L_x_25:
[----:B------:R-:W-:Y:S01]  /*3560*/  UIADD3 UR6, UR51, 0x26200, URZ ;  /* 0x0002620033067890 */ /* 0x000fe2000fffe03f */
[----:B------:R-:W-:Y:S01]  /*3570*/  WARPGROUP.ARRIVE ;  /* 0x00000000000079c5 */ /* 0x000fe20000000000 */
[----:B------:R-:W-:Y:S02]  /*3580*/  UISETP.NE.AND UP0, UPT, UR4, URZ, UPT ;  /* 0x0000003f0400728c */ /* 0x000fe4000bf05270 */
[----:B------:R-:W-:Y:S02]  /*3590*/  USHF.R.U32.HI UR6, URZ, 0x4, UR6 ;  /* 0x000000043f067899 */ /* 0x000fe40008011606 */
[----:B------:R-:W-:Y:S02]  /*35a0*/  USEL UR5, UR5, URZ, !UP0 ;  /* 0x0000003f05057287 */ /* 0x000fe4000c000000 */
[----:B------:R-:W-:Y:S02]  /*35b0*/  ULOP3.LUT UR6, UR6, 0x3fff, URZ, 0xc0, !UPT ;  /* 0x00003fff06067892 */ /* 0x000fe4000f8ec03f */
[----:B------:R-:W-:-:S02]  /*35c0*/  ULOP3.LUT UR13, UR9, 0x10000, URZ, 0xfc, !UPT ;  /* 0x00010000090d7892 */ /* 0x000fc4000f8efc3f */
[----:B------:R-:W-:Y:S02]  /*35d0*/  ULOP3.LUT UR6, UR6, 0x10000, URZ, 0xfc, !UPT ;  /* 0x0001000006067892 */ /* 0x000fe4000f8efc3f */
[----:B------:R-:W-:Y:S02]  /*35e0*/  UISETP.NE.U32.AND UP0, UPT, UR5, URZ, UPT ;  /* 0x0000003f0500728c */ /* 0x000fe4000bf05070 */
[----:B------:R-:W-:Y:S02]  /*35f0*/  ULEA UR13, UR10, UR13, 0xa ;  /* 0x0000000d0a0d7291 */ /* 0x000fe4000f8e503f */
[----:B------:R-:W-:Y:S01]  /*3600*/  ULEA UR14, UR10, UR6, 0x9 ;  /* 0x000000060a0e7291 */ /* 0x000fe2000f8e483f */
[----:B------:R-:W-:Y:S01]  /*3610*/  UMOV UR5, 0x80000020 ;  /* 0x8000002000057882 */ /* 0x000fe20000000000 */
[----:B------:R-:W-:Y:S01]  /*3620*/  UMOV UR7, 0x80000020 ;  /* 0x8000002000077882 */ /* 0x000fe20000000000 */
[----:B------:R-:W-:Y:S02]  /*3630*/  UIADD3 UR8, UR8, 0x2, URZ ;  /* 0x0000000208087890 */ /* 0x000fe4000fffe03f */
[----:B------:R-:W-:-:S02]  /*3640*/  UMOV UR4, UR13 ;  /* 0x0000000d00047c82 */ /* 0x000fc40008000000 */
[----:B------:R-:W-:Y:S02]  /*3650*/  UMOV UR6, UR14 ;  /* 0x0000000e00067c82 */ /* 0x000fe40008000000 */
[----:B------:R-:W-:Y:S01]  /*3660*/  QGMMA.64x128x32.F32.E4M3.E4M3 R88, gdesc[UR4], R88, UP0, gsb0 ;  /* 0x01e00000045879f3 */ /* 0x000fe2000b800858 */
[----:B------:R-:W-:Y:S01]  /*3670*/  UIADD3 UR4, UR13, 0x200, URZ ;  /* 0x000002000d047890 */ /* 0x000fe2000fffe03f */
[----:B------:R-:W-:Y:S01]  /*3680*/  UMOV UR5, 0x80000020 ;  /* 0x8000002000057882 */ /* 0x000fe20000000000 */
[----:B------:R-:W-:Y:S02]  /*3690*/  WARPGROUP.DEPBAR.LE gsb0, 0x0 ;  /* 0x00008000000079c5 */ /* 0x000fe40000010000 */
[----:B------:R-:W-:-:S07]  /*36a0*/  WARPGROUP.ARRIVE ;  /* 0x00000000000079c5 */ /* 0x000fce0000000000 */
[----:B------:R-:W-:Y:S01]  /*36b0*/  QGMMA.64x128x32.F32.E4M3.E4M3 R24, gdesc[UR4], R24, UP0, gsb0 ;  /* 0x01e00000041879f3 */ /* 0x000fe2000b800818 */
[----:B------:R-:W-:Y:S02]  /*36c0*/  UIADD3 UR4, UR13, 0x2, URZ ;  /* 0x000000020d047890 */ /* 0x000fe4000fffe03f */
[----:B------:R-:W-:Y:S01]  /*36d0*/  UIADD3 UR6, UR14, 0x2, URZ ;  /* 0x000000020e067890 */ /* 0x000fe2000fffe03f */
[----:B------:R-:W-:Y:S01]  /*36e0*/  UMOV UR5, 0x80000020 ;  /* 0x8000002000057882 */ /* 0x000fe20000000000 */
[----:B------:R-:W-:Y:S01]  /*36f0*/  UMOV UR7, 0x80000020 ;  /* 0x8000002000077882 */ /* 0x000fe20000000000 */
[----:B------:R-:W-:Y:S01]  /*3700*/  UISETP.NE.AND UP0, UPT, UR8, UR15, UPT ;  /* 0x0000000f0800728c */ /* 0x000fe2000bf05270 */
[----:B------:R-:W-:Y:S02]  /*3710*/  WARPGROUP.DEPBAR.LE gsb0, 0x0 ;  /* 0x00008000000079c5 */ /* 0x000fe40000010000 */
[----:B------:R-:W-:-:S06]  /*3720*/  WARPGROUP.ARRIVE ;  /* 0x00000000000079c5 */ /* 0x000fcc0000000000 */
[----:B------:R-:W-:Y:S01]  /*3730*/  QGMMA.64x128x32.F32.E4M3.E4M3 R88, gdesc[UR4], R88, gsb0 ;  /* 0x01e00000045879f3 */ /* 0x000fe20008000858 */
[----:B------:R-:W-:Y:S01]  /*3740*/  UIADD3 UR4, UR13, 0x202, URZ ;  /* 0x000002020d047890 */ /* 0x000fe2000fffe03f */
[----:B------:R-:W-:Y:S01]  /*3750*/  UMOV UR5, 0x80000020 ;  /* 0x8000002000057882 */ /* 0x000fe20000000000 */
[----:B------:R-:W-:Y:S02]  /*3760*/  WARPGROUP.DEPBAR.LE gsb0, 0x0 ;  /* 0x00008000000079c5 */ /* 0x000fe40000010000 */
[----:B------:R-:W-:-:S07]  /*3770*/  WARPGROUP.ARRIVE ;  /* 0x00000000000079c5 */ /* 0x000fce0000000000 */
[----:B------:R-:W-:Y:S01]  /*3780*/  QGMMA.64x128x32.F32.E4M3.E4M3 R24, gdesc[UR4], R24, gsb0 ;  /* 0x01e00000041879f3 */ /* 0x000fe20008000818 */
[----:B------:R-:W-:-:S06]  /*3790*/  USEL UR4, URZ, 0x1, UP0 ;  /* 0x000000013f047887 */ /* 0x000fcc0008000000 */
[----:B------:R-:W-:Y:S01]  /*37a0*/  ISETP.NE.AND P0, PT, RZ, UR4, PT ;  /* 0x00000004ff007c0c */ /* 0x000fe2000bf05270 */
[----:B------:R-:W-:-:S12]  /*37b0*/  WARPGROUP.DEPBAR.LE gsb0, 0x0 ;  /* 0x00008000000079c5 */ /* 0x000fd80000010000 */
[----:B------:R-:W-:Y:S05]  /*37c0*/  @!P0 BRA `(.L_x_27) ;  /* 0x0000000c00848947 */ /* 0x000fea0003800000 */
[----:B------:R-:W4:Y:S04]  /*37d0*/  LDL.LU R15, [R1] ;  /* 0x00000000010f7983 */ /* 0x000f280000300800 */
[----:B------:R-:W2:Y:S04]  /*37e0*/  LDL.LU R14, [R1+0x4] ;  /* 0x00000400010e7983 */ /* 0x000ea80000300800 */
        /* <DEDUP_REMOVED lines=8> */
[----:B---3--:R-:W3:Y:S01]  /*3870*/  LDL.LU R5, [R1+0x28] ;  /* 0x0000280001057983 */ /* 0x008ee20000300800 */
[----:B------:R-:W-:-:S01]  /*3880*/  FADD R227, R88, R227 ;  /* 0x000000e358e37221 */ /* 0x000fc20000000000 */
[----:B------:R-:W-:Y:S01]  /*3890*/  FADD R226, R89, R226 ;  /* 0x000000e259e27221 */ /* 0x000fe20000000000 */
[----:B------:R-:W-:-:S01]  /*38a0*/  FADD R225, R90, R225 ;  /* 0x000000e15ae17221 */ /* 0x000fc20000000000 */
[----:B------:R-:W-:Y:S01]  /*38b0*/  STL [R1+0xd0], R4 ;  /* 0x0000d00401007387 */ /* 0x000fe20000100800 */
[----:B------:R-:W-:-:S01]  /*38c0*/  FADD R224, R91, R224 ;  /* 0x000000e05be07221 */ /* 0x000fc20000000000 */
[----:B------:R-:W-:Y:S01]  /*38d0*/  FADD R223, R92, R223 ;  /* 0x000000df5cdf7221 */ /* 0x000fe20000000000 */
[----:B------:R-:W-:-:S01]  /*38e0*/  FADD R222, R93, R222 ;  /* 0x000000de5dde7221 */ /* 0x000fc20000000000 */
[----:B-----5:R-:W-:Y:S01]  /*38f0*/  STL [R1+0xcc], R2 ;  /* 0x0000cc0201007387 */ /* 0x020fe20000100800 */
[----:B------:R-:W-:-:S01]  /*3900*/  FADD R221, R94, R221 ;  /* 0x000000dd5edd7221 */ /* 0x000fc20000000000 */
[----:B------:R-:W-:Y:S01]  /*3910*/  FADD R220, R95, R220 ;  /* 0x000000dc5fdc7221 */ /* 0x000fe20000000000 */
[----:B------:R-:W-:-:S01]  /*3920*/  FADD R219, R96, R219 ;  /* 0x000000db60db7221 */ /* 0x000fc20000000000 */
[----:B------:R-:W-:Y:S01]  /*3930*/  STL [R1+0xc8], R0 ;  /* 0x0000c80001007387 */ /* 0x000fe20000100800 */
[----:B------:R-:W-:-:S01]  /*3940*/  FADD R218, R97, R218 ;  /* 0x000000da61da7221 */ /* 0x000fc20000000000 */
[----:B------:R-:W-:Y:S01]  /*3950*/  FADD R217, R98, R217 ;  /* 0x000000d962d97221 */ /* 0x000fe20000000000 */
        /* <DEDUP_REMOVED lines=72> */
[----:B----4-:R-:W-:-:S01]  /*3de0*/  FADD R15, R43, R15 ;  /* 0x0000000f2b0f7221 */ /* 0x010fc20000000000 */
[----:B--2---:R-:W-:-:S04]  /*3df0*/  FADD R14, R44, R14 ;  /* 0x0000000e2c0e7221 */ /* 0x004fc80000000000 */
[----:B------:R2:W-:Y:S01]  /*3e00*/  STL [R1], R15 ;  /* 0x0000000f01007387 */ /* 0x0005e20000100800 */
[----:B------:R-:W-:-:S03]  /*3e10*/  FADD R13, R45, R13 ;  /* 0x0000000d2d0d7221 */ /* 0x000fc60000000000 */
[----:B------:R4:W-:Y:S01]  /*3e20*/  STL [R1+0x4], R14 ;  /* 0x0000040e01007387 */ /* 0x0009e20000100800 */
        /* <DEDUP_REMOVED lines=13> */
[----:B------:R-:W4:Y:S01]  /*3f00*/  LDL.LU R21, [R1+0x2c] ;  /* 0x00002c0001157983 */ /* 0x000f220000300800 */
[----:B---3--:R-:W-:-:S03]  /*3f10*/  FADD R5, R53, R5 ;  /* 0x0000000535057221 */ /* 0x008fc60000000000 */
[----:B------:R3:W-:Y:S04]  /*3f20*/  STL [R1+0x20], R7 ;  /* 0x0000200701007387 */ /* 0x0007e80000100800 */
[----:B------:R-:W3:Y:S04]  /*3f30*/  LDL.LU R20, [R1+0x30] ;  /* 0x0000300001147983 */ /* 0x000ee80000300800 */
[----:B------:R3:W-:Y:S04]  /*3f40*/  STL [R1+0x24], R6 ;  /* 0x0000240601007387 */ /* 0x0007e80000100800 */
[----:B--2---:R-:W2:Y:S04]  /*3f50*/  LDL.LU R15, [R1+0x34] ;  /* 0x00003400010f7983 */ /* 0x004ea80000300800 */
[----:B------:R3:W-:Y:S04]  /*3f60*/  STL [R1+0x28], R5 ;  /* 0x0000280501007387 */ /* 0x0007e80000100800 */
[----:B----4-:R-:W4:Y:S04]  /*3f70*/  LDL.LU R14, [R1+0x38] ;  /* 0x00003800010e7983 */ /* 0x010f280000300800 */
[----:B-1----:R-:W4:Y:S04]  /*3f80*/  LDL.LU R13, [R1+0x3c] ;  /* 0x00003c00010d7983 */ /* 0x002f280000300800 */
[----:B------:R-:W4:Y:S04]  /*3f90*/  LDL.LU R12, [R1+0x40] ;  /* 0x00004000010c7983 */ /* 0x000f280000300800 */
[----:B------:R-:W4:Y:S04]  /*3fa0*/  LDL.LU R11, [R1+0x44] ;  /* 0x00004400010b7983 */ /* 0x000f280000300800 */
[----:B------:R-:W4:Y:S04]  /*3fb0*/  LDL.LU R10, [R1+0x48] ;  /* 0x00004800010a7983 */ /* 0x000f280000300800 */
[----:B------:R-:W4:Y:S04]  /*3fc0*/  LDL.LU R9, [R1+0x4c] ;  /* 0x00004c0001097983 */ /* 0x000f280000300800 */
[----:B------:R-:W4:Y:S04]  /*3fd0*/  LDL.LU R8, [R1+0x50] ;  /* 0x0000500001087983 */ /* 0x000f280000300800 */
[----:B---3--:R-:W3:Y:S04]  /*3fe0*/  LDL.LU R7, [R1+0x54] ;  /* 0x0000540001077983 */ /* 0x008ee80000300800 */
[----:B------:R-:W3:Y:S04]  /*3ff0*/  LDL.LU R6, [R1+0x58] ;  /* 0x0000580001067983 */ /* 0x000ee80000300800 */
[----:B------:R-:W3:Y:S04]  /*4000*/  LDL.LU R5, [R1+0x5c] ;  /* 0x00005c0001057983 */ /* 0x000ee80000300800 */
[----:B------:R-:W3:Y:S04]  /*4010*/  LDL.LU R4, [R1+0x60] ;  /* 0x0000600001047983 */ /* 0x000ee80000300800 */
[----:B------:R-:W3:Y:S04]  /*4020*/  LDL.LU R3, [R1+0x64] ;  /* 0x0000640001037983 */ /* 0x000ee80000300800 */
[----:B------:R-:W3:Y:S04]  /*4030*/  LDL.LU R2, [R1+0x68] ;  /* 0x0000680001027983 */ /* 0x000ee80000300800 */
[----:B------:R-:W3:Y:S01]  /*4040*/  LDL.LU R0, [R1+0x6c] ;  /* 0x00006c0001007983 */ /* 0x000ee20000300800 */
[----:B------:R-:W-:-:S01]  /*4050*/  FADD R21, R54, R21 ;  /* 0x0000001536157221 */ /* 0x000fc20000000000 */
[----:B------:R-:W-:-:S04]  /*4060*/  FADD R20, R55, R20 ;  /* 0x0000001437147221 */ /* 0x000fc80000000000 */
[----:B------:R-:W-:Y:S01]  /*4070*/  STL [R1+0x2c], R21 ;  /* 0x00002c1501007387 */ /* 0x000fe20000100800 */
[----:B--2---:R-:W-:-:S03]  /*4080*/  FADD R15, R56, R15 ;  /* 0x0000000f380f7221 */ /* 0x004fc60000000000 */
[----:B------:R-:W-:Y:S01]  /*4090*/  STL [R1+0x30], R20 ;  /* 0x0000301401007387 */ /* 0x000fe20000100800 */
[----:B----4-:R-:W-:-:S03]  /*40a0*/  FADD R14, R57, R14 ;  /* 0x0000000e390e7221 */ /* 0x010fc60000000000 */
[----:B------:R-:W-:Y:S01]  /*40b0*/  STL [R1+0x34], R15 ;  /* 0x0000340f01007387 */ /* 0x000fe20000100800 */
[----:B------:R-:W-:-:S03]  /*40c0*/  FADD R13, R58, R13 ;  /* 0x0000000d3a0d7221 */ /* 0x000fc60000000000 */
        /* <DEDUP_REMOVED lines=11> */
[----:B---3--:R-:W-:-:S03]  /*4180*/  FADD R7, R64, R7 ;  /* 0x0000000740077221 */ /* 0x008fc60000000000 */
        /* <DEDUP_REMOVED lines=8> */
[----:B------:R1:W-:Y:S01]  /*4210*/  STL [R1+0x60], R4 ;  /* 0x0000600401007387 */ /* 0x0003e20000100800 */
[----:B------:R-:W-:-:S01]  /*4220*/  FADD R2, R69, R2 ;  /* 0x0000000245027221 */ /* 0x000fc20000000000 */
[----:B------:R-:W-:Y:S02]  /*4230*/  FADD R0, R70, R0 ;  /* 0x0000000046007221 */ /* 0x000fe40000000000 */
[----:B-1----:R-:W2:Y:S04]  /*4240*/  LDL.LU R4, [R1+0x70] ;  /* 0x0000700001047983 */ /* 0x002ea80000300800 */
[----:B------:R-:W-:Y:S04]  /*4250*/  STL [R1+0x64], R3 ;  /* 0x0000640301007387 */ /* 0x000fe80000100800 */
[----:B------:R1:W-:Y:S04]  /*4260*/  STL [R1+0x68], R2 ;  /* 0x0000680201007387 */ /* 0x0003e80000100800 */
[----:B-1----:R-:W3:Y:S04]  /*4270*/  LDL.LU R2, [R1+0x74] ;  /* 0x0000740001027983 */ /* 0x002ee80000300800 */
[----:B------:R1:W-:Y:S04]  /*4280*/  STL [R1+0x6c], R0 ;  /* 0x00006c0001007387 */ /* 0x0003e80000100800 */
[----:B-1----:R-:W4:Y:S04]  /*4290*/  LDL.LU R0, [R1+0x78] ;  /* 0x0000780001007983 */ /* 0x002f280000300800 */
[----:B------:R-:W4:Y:S04]  /*42a0*/  LDL.LU R21, [R1+0x7c] ;  /* 0x00007c0001157983 */ /* 0x000f280000300800 */
        /* <DEDUP_REMOVED lines=12> */
[----:B------:R-:W4:Y:S01]  /*4370*/  LDL.LU R3, [R1+0xb0] ;  /* 0x0000b00001037983 */ /* 0x000f220000300800 */
[----:B------:R-:W-:Y:S01]  /*4380*/  UMOV UR8, URZ ;  /* 0x0000003f00087c82 */ /* 0x000fe20008000000 */
[----:B--2---:R-:W-:-:S05]  /*4390*/  FADD R4, R71, R4 ;  /* 0x0000000447047221 */ /* 0x004fca0000000000 */
[----:B------:R1:W-:Y:S04]  /*43a0*/  STL [R1+0x70], R4 ;  /* 0x0000700401007387 */ /* 0x0003e80000100800 */
[----:B-1----:R1:W5:Y:S01]  /*43b0*/  LDL.LU R4, [R1+0xd0] ;  /* 0x0000d00001047983 */ /* 0x0023620000300800 */
[----:B---3--:R-:W-:-:S05]  /*43c0*/  FADD R2, R72, R2 ;  /* 0x0000000248027221 */ /* 0x008fca0000000000 */
[----:B------:R2:W-:Y:S01]  /*43d0*/  STL [R1+0x74], R2 ;  /* 0x0000740201007387 */ /* 0x0005e20000100800 */
[----:B----4-:R-:W-:-:S03]  /*43e0*/  FADD R0, R73, R0 ;  /* 0x0000000049007221 */ /* 0x010fc60000000000 */
[----:B--2---:R1:W5:Y:S01]  /*43f0*/  LDL.LU R2, [R1+0xcc] ;  /* 0x0000cc0001027983 */ /* 0x0043620000300800 */
[----:B------:R-:W-:-:S03]  /*4400*/  FADD R21, R74, R21 ;  /* 0x000000154a157221 */ /* 0x000fc60000000000 */
[----:B------:R2:W-:Y:S01]  /*4410*/  STL [R1+0x78], R0 ;  /* 0x0000780001007387 */ /* 0x0005e20000100800 */
[----:B------:R-:W-:-:S01]  /*4420*/  FADD R20, R75, R20 ;  /* 0x000000144b147221 */ /* 0x000fc20000000000 */
[----:B------:R-:W-:Y:S02]  /*4430*/  FADD R15, R76, R15 ;  /* 0x0000000f4c0f7221 */ /* 0x000fe40000000000 */
[----:B--2---:R1:W5:Y:S01]  /*4440*/  LDL.LU R0, [R1+0xc8] ;  /* 0x0000c80001007983 */ /* 0x0043620000300800 */
        /* <DEDUP_REMOVED lines=18> */
[----:B------:R-:W-:-:S01]  /*4570*/  FADD R5, R86, R5 ;  /* 0x0000000556057221 */ /* 0x000fc20000000000 */
[----:B------:R-:W-:Y:S02]  /*4580*/  FADD R3, R3, R87 ;  /* 0x0000005703037221 */ /* 0x000fe40000000000 */
[----:B------:R1:W-:Y:S04]  /*4590*/  STL [R1+0xa0], R8 ;  /* 0x0000a00801007387 */ /* 0x0003e80000100800 */
[----:B------:R1:W-:Y:S04]  /*45a0*/  STL [R1+0xa4], R7 ;  /* 0x0000a40701007387 */ /* 0x0003e80000100800 */
[----:B------:R1:W-:Y:S04]  /*45b0*/  STL [R1+0xa8], R6 ;  /* 0x0000a80601007387 */ /* 0x0003e80000100800 */
[----:B------:R1:W-:Y:S04]  /*45c0*/  STL [R1+0xb0], R3 ;  /* 0x0000b00301007387 */ /* 0x0003e80000100800 */
[----:B------:R1:W-:Y:S02]  /*45d0*/  STL [R1+0xac], R5 ;  /* 0x0000ac0501007387 */ /* 0x0003e40000100800 */
.L_x_27:
[----:B------:R-:W-:Y:S05]  /*45e0*/  @!P1 BRA `(.L_x_28) ;  /* 0x0000000000049947 */ /* 0x000fea0003800000 */
[----:B------:R-:W-:Y:S01]  /*45f0*/  BPT.TRAP 0x1 ;  /* 0x000000040000795c */ /* 0x000fe20000300000 */
.L_x_28:
[----:B------:R-:W-:Y:S02]  /*4600*/  UISETP.GT.U32.AND UP0, UPT, UR41, 0x1, UPT ;  /* 0x000000012900788c */ /* 0x000fe4000bf04070 */
[----:B------:R-:W-:-:S04]  /*4610*/  ULEA UR5, UR12, UR51, 0x3 ;  /* 0x000000330c057291 */ /* 0x000fc8000f8e183f */
[----:B------:R-:W-:Y:S01]  /*4620*/  UIADD3 UR5, UR5, 0x40, URZ ;  /* 0x0000004005057890 */ /* 0x000fe2000fffe03f */
[----:B------:R-:W-:-:S03]  /*4630*/  PLOP3.LUT P0, PT, PT, PT, UP0, 0x80, 0x0 ;  /* 0x000000000000781c */ /* 0x000fc60003f0f008 */
[----:B------:R-:W-:-:S09]  /*4640*/  UPRMT UR5, URZ, 0x654, UR5 ;  /* 0x000006543f057896 */ /* 0x000fd20008000005 */
[----:B------:R-:W-:Y:S01]  /*4650*/  SYNCS.ARRIVE.TRANS64.RED.A1T0 RZ, [UR5], RZ ;  /* 0x000000ffffff79a7 */ /* 0x000fe20008100405 */
[----:B------:R-:W-:Y:S05]  /*4660*/  @P0 BRA `(.L_x_29) ;  /* 0x0000000000040947 */ /* 0x000fea0003800000 */
[----:B------:R-:W-:Y:S01]  /*4670*/  BPT.TRAP 0x1 ;  /* 0x000000040000795c */ /* 0x000fe20000300000 */
.L_x_29:
[----:B------:R-:W-:Y:S02]  /*4680*/  UISETP.GT.AND UP2, UPT, UR11, 0x1, UPT ;  /* 0x000000010b00788c */ /* 0x000fe4000bf44270 */
[----:B------:R-:W-:Y:S02]  /*4690*/  UIADD3 UR10, UR10, 0x1, URZ ;  /* 0x000000010a0a7890 */ /* 0x000fe4000fffe03f */
[----:B------:R-:W-:Y:S02]  /*46a0*/  UIADD3 UR12, UR12, 0x1, URZ ;  /* 0x000000010c0c7890 */ /* 0x000fe4000fffe03f */
[----:B------:R-:W-:Y:S01]  /*46b0*/  PLOP3.LUT P0, PT, PT, PT, UP2, 0x80, 0x0 ;  /* 0x000000000000781c */ /* 0x000fe20003f0f028 */
[----:B------:R-:W-:Y:S02]  /*46c0*/  UISETP.NE.AND UP0, UPT, UR10, 0x8, UPT ;  /* 0x000000080a00788c */ /* 0x000fe4000bf05270 */
[----:B------:R-:W-:Y:S02]  /*46d0*/  UISETP.NE.AND UP1, UPT, UR12, 0x8, UPT ;  /* 0x000000080c00788c */ /* 0x000fe4000bf25270 */
[----:B------:R-:W-:-:S02]  /*46e0*/  USEL UR5, URZ, 0x1, UP0 ;  /* 0x000000013f057887 */ /* 0x000fc40008000000 */
[----:B------:R-:W-:Y:S02]  /*46f0*/  UIADD3 UR11, UR11, -0x1, URZ ;  /* 0xffffffff0b0b7890 */ /* 0x000fe4000fffe03f */
[----:B------:R-:W-:Y:S02]  /*4700*/  USEL UR10, UR10, URZ, UP0 ;  /* 0x0000003f0a0a7287 */ /* 0x000fe40008000000 */
[----:B-----5:R-:W-:Y:S01]  /*4710*/  LOP3.LUT R0, R0, UR5, RZ, 0x3c, !PT ;  /* 0x0000000500007c12 */ /* 0x020fe2000f8e3cff */
[----:B------:R-:W-:Y:S01]  /*4720*/  USEL UR12, UR12, URZ, UP1 ;  /* 0x0000003f0c0c7287 */ /* 0x000fe20008800000 */
[----:B------:R-:W-:Y:S01]  /*4730*/  UMOV UR5, 0x1 ;  /* 0x0000000100057882 */ /* 0x000fe20000000000 */
[----:B------:R-:W-:Y:S10]  /*4740*/  @P0 BRA `(.L_x_30) ;  /* 0xffffffec00540947 */ /* 0x000ff4000383ffff */
.L_x_22:
[----:B------:R-:W-:-:S04]  /*4750*/  UISETP.NE.AND UP0, UPT, UR8, URZ, UPT ;  /* 0x0000003f0800728c */ /* 0x000fc8000bf05270 */
[----:B------:R-:W-:-:S06]  /*4760*/  USEL UR4, URZ, 0x1, !UP0 ;  /* 0x000000013f047887 */ /* 0x000fcc000c000000 */
[----:B------:R-:W-:-:S13]  /*4770*/  ISETP.NE.AND P0, PT, RZ, UR4, PT ;  /* 0x00000004ff007c0c */ /* 0x000fda000bf05270 */
[----:B------:R-:W-:Y:S05]  /*4780*/  @!P0 BRA `(.L_x_31) ;  /* 0x0000000c00688947 */ /* 0x000fea0003800000 */
[----:B-1-3--:R-:W3:Y:S04]  /*4790*/  LDL.LU R3, [R1+0xb0] ;  /* 0x0000b00001037983 */ /* 0x00aee80000300800 */
[----:B------:R-:W4:Y:S04]  /*47a0*/  LDL.LU R5, [R1+0xac] ;  /* 0x0000ac0001057983 */ /* 0x000f280000300800 */
[----:B------:R-:W2:Y:S04]  /*47b0*/  LDL.LU R6, [R1+0xa8] ;  /* 0x0000a80001067983 */ /* 0x000ea80000300800 */
[----:B------:R-:W3:Y:S04]  /*47c0*/  LDL.LU R7, [R1+0xa4] ;  /* 0x0000a40001077983 */ /* 0x000ee80000300800 */
[----:B------:R-:W4:Y:S04]  /*47d0*/  LDL.LU R8, [R1+0xa0] ;  /* 0x0000a00001087983 */ /* 0x000f280000300800 */
[----:B------:R-:W2:Y:S04]  /*47e0*/  LDL.LU R9, [R1+0x9c] ;  /* 0x00009c0001097983 */ /* 0x000ea80000300800 */
[----:B------:R-:W3:Y:S04]  /*47f0*/  LDL.LU R10, [R1+0x98] ;  /* 0x00009800010a7983 */ /* 0x000ee80000300800 */
[----:B------:R-:W4:Y:S04]  /*4800*/  LDL.LU R11, [R1+0x94] ;  /* 0x00009400010b7983 */ /* 0x000f280000300800 */
[----:B------:R-:W2:Y:S04]  /*4810*/  LDL.LU R12, [R1+0x90] ;  /* 0x00009000010c7983 */ /* 0x000ea80000300800 */
[----:B------:R-:W3:Y:S04]  /*4820*/  LDL.LU R13, [R1+0x8c] ;  /* 0x00008c00010d7983 */ /* 0x000ee80000300800 */
[----:B------:R-:W4:Y:S01]  /*4830*/  LDL.LU R14, [R1+0x88] ;  /* 0x00008800010e7983 */ /* 0x000f220000300800 */
[----:B------:R-:W-:-:S03]  /*4840*/  FADD R227, R88, R227 ;  /* 0x000000e358e37221 */ /* 0x000fc60000000000 */
[----:B------:R-:W2:Y:S01]  /*4850*/  LDL.LU R15, [R1+0x84] ;  /* 0x00008400010f7983 */ /* 0x000ea20000300800 */
[----:B------:R-:W-:-:S03]  /*4860*/  FADD R226, R89, R226 ;  /* 0x000000e259e27221 */ /* 0x000fc60000000000 */
[----:B------:R-:W3:Y:S01]  /*4870*/  LDL.LU R0, [R1+0x2c] ;  /* 0x00002c0001007983 */ /* 0x000ee20000300800 */
[----:B------:R-:W-:-:S03]  /*4880*/  FADD R225, R90, R225 ;  /* 0x000000e15ae17221 */ /* 0x000fc60000000000 */
[----:B------:R-:W4:Y:S01]  /*4890*/  LDL.LU R21, [R1+0x30] ;  /* 0x0000300001157983 */ /* 0x000f220000300800 */
[----:B------:R-:W-:-:S03]  /*48a0*/  FADD R224, R91, R224 ;  /* 0x000000e05be07221 */ /* 0x000fc60000000000 */
[----:B------:R-:W2:Y:S01]  /*48b0*/  LDL.LU R20, [R1+0x34] ;  /* 0x0000340001147983 */ /* 0x000ea20000300800 */
        /* <DEDUP_REMOVED lines=13> */
[----:B------:R-:W2:Y:S04]  /*4990*/  LDL.LU R94, [R1+0x10] ;  /* 0x00001000015e7983 */ /* 0x000ea80000300800 */
[----:B------:R-:W2:Y:S04]  /*49a0*/  LDL.LU R95, [R1+0xc] ;  /* 0x00000c00015f7983 */ /* 0x000ea80000300800 */
[----:B------:R-:W2:Y:S04]  /*49b0*/  LDL.LU R96, [R1+0x8] ;  /* 0x0000080001607983 */ /* 0x000ea80000300800 */
[----:B------:R-:W2:Y:S04]  /*49c0*/  LDL.LU R97, [R1+0x4] ;  /* 0x0000040001617983 */ /* 0x000ea80000300800 */
[----:B------:R-:W2:Y:S01]  /*49d0*/  LDL.LU R98, [R1] ;  /* 0x0000000001627983 */ /* 0x000ea20000300800 */
[----:B------:R-:W-:Y:S01]  /*49e0*/  FADD R212, R103, R212 ;  /* 0x000000d467d47221 */ /* 0x000fe20000000000 */
        /* <DEDUP_REMOVED lines=71> */
[----:B---3--:R-:W-:Y:S01]  /*4e60*/  FADD R0, R54, R0 ;  /* 0x0000000036007221 */ /* 0x008fe20000000000 */
[----:B----4-:R-:W-:Y:S01]  /*4e70*/  FADD R21, R55, R21 ;  /* 0x0000001537157221 */ /* 0x010fe20000000000 */
[----:B--2---:R-:W-:Y:S01]  /*4e80*/  FADD R20, R56, R20 ;  /* 0x0000001438147221 */ /* 0x004fe20000000000 */
        /* <DEDUP_REMOVED lines=10> */
[----:B------:R-:W-:-:S05]  /*4f30*/  FADD R98, R43, R98 ;  /* 0x000000622b627221 */ /* 0x000fca0000000000 */
[----:B------:R1:W-:Y:S04]  /*4f40*/  STL [R1], R98 ;  /* 0x0000006201007387 */ /* 0x0003e80000100800 */
[----:B------:R2:W-:Y:S04]  /*4f50*/  STL [R1+0x4], R97 ;  /* 0x0000046101007387 */ /* 0x0005e80000100800 */
        /* <DEDUP_REMOVED lines=12> */
[----:B------:R-:W4:Y:S04]  /*5020*/  LDL.LU R103, [R1+0x38] ;  /* 0x0000380001677983 */ /* 0x000f280000300800 */
[----:B------:R-:W4:Y:S04]  /*5030*/  LDL.LU R102, [R1+0x3c] ;  /* 0x00003c0001667983 */ /* 0x000f280000300800 */
[----:B------:R-:W4:Y:S04]  /*5040*/  LDL.LU R101, [R1+0x40] ;  /* 0x0000400001657983 */ /* 0x000f280000300800 */
[----:B------:R-:W4:Y:S04]  /*5050*/  LDL.LU R100, [R1+0x44] ;  /* 0x0000440001647983 */ /* 0x000f280000300800 */
[----:B------:R-:W4:Y:S04]  /*5060*/  LDL.LU R99, [R1+0x48] ;  /* 0x0000480001637983 */ /* 0x000f280000300800 */
[----:B-1----:R-:W4:Y:S04]  /*5070*/  LDL.LU R98, [R1+0x4c] ;  /* 0x00004c0001627983 */ /* 0x002f280000300800 */
[----:B--2---:R-:W2:Y:S04]  /*5080*/  LDL.LU R97, [R1+0x50] ;  /* 0x0000500001617983 */ /* 0x004ea80000300800 */
[----:B---3--:R-:W3:Y:S04]  /*5090*/  LDL.LU R96, [R1+0x54] ;  /* 0x0000540001607983 */ /* 0x008ee80000300800 */
[----:B----4-:R-:W4:Y:S04]  /*50a0*/  LDL.LU R95, [R1+0x58] ;  /* 0x00005800015f7983 */ /* 0x010f280000300800 */
        /* <DEDUP_REMOVED lines=23> */
[----:B------:R-:W-:-:S04]  /*5220*/  FADD R102, R58, R102 ;  /* 0x000000663a667221 */ /* 0x000fc80000000000 */
        /* <DEDUP_REMOVED lines=9> */
[----:B--2---:R-:W-:-:S03]  /*52c0*/  FADD R97, R63, R97 ;  /* 0x000000613f617221 */ /* 0x004fc60000000000 */
[----:B------:R1:W-:Y:S01]  /*52d0*/  STL [R1+0x4c], R98 ;  /* 0x00004c6201007387 */ /* 0x0003e20000100800 */
[----:B---3--:R-:W-:-:S03]  /*52e0*/  FADD R96, R64, R96 ;  /* 0x0000006040607221 */ /* 0x008fc60000000000 */
[----:B------:R1:W-:Y:S01]  /*52f0*/  STL [R1+0x50], R97 ;  /* 0x0000506101007387 */ /* 0x0003e20000100800 */
[----:B----4-:R-:W-:-:S03]  /*5300*/  FADD R95, R65, R95 ;  /* 0x0000005f415f7221 */ /* 0x010fc60000000000 */
        /* <DEDUP_REMOVED lines=33> */
[----:B------:R1:W-:Y:S02]  /*5520*/  STL [R1+0xac], R5 ;  /* 0x0000ac0501007387 */ /* 0x0003e40000100800 */
.L_x_31:
[----:B-1----:R-:W1:Y:S02]  /*5530*/  LDC R0, c[0x0][0x28c] ;  /* 0x0000a300ff007b82 */ /* 0x002e640000000800 */
[----:B-1----:R-:W-:-:S13]  /*5540*/  ISETP.GE.AND P0, PT, R0, 0x1, PT ;  /* 0x000000010000780c */ /* 0x002fda0003f06270 */
[----:B------:R-:W-:Y:S05]  /*5550*/  @!P0 BRA `(.L_x_32) ;  /* 0x0000000000408947 */ /* 0x000fea0003800000 */
[----:B------:R-:W-:-:S06]  /*5560*/  UISETP.NE.AND UP0, UPT, UR49, 0x3, UPT ;  /* 0x000000033100788c */ /* 0x000fcc000bf05270 */
[----:B------:R-:W-:-:S13]  /*5570*/  PLOP3.LUT P0, PT, PT, PT, UP0, 0x80, 0x0 ;  /* 0x000000000000781c */ /* 0x000fda0003f0f008 */
[----:B------:R-:W-:Y:S05]  /*5580*/  @!P0 BRA `(.L_x_33) ;  /* 0x0000000000048947 */ /* 0x000fea0003800000 */
[----:B------:R-:W-:Y:S01]  /*5590*/  BPT.TRAP 0x1 ;  /* 0x000000040000795c */ /* 0x000fe20000300000 */
.L_x_33:
[----:B------:R-:W-:-:S04]  /*55a0*/  UISETP.LT.AND UP0, UPT, UR52, 0x1, UPT ;  /* 0x000000013400788c */ /* 0x000fc8000bf01270 */
[----:B------:R-:W-:Y:S02]  /*55b0*/  USEL UR4, UR52, 0x1, UP0 ;  /* 0x0000000134047887 */ /* 0x000fe40008000000 */
[----:B------:R-:W-:Y:S02]  /*55c0*/  UISETP.GT.U32.AND UP0, UPT, UR41, 0x1, UPT ;  /* 0x000000012900788c */ /* 0x000fe4000bf04070 */
[----:B------:R-:W-:-:S04]  /*55d0*/  UIADD3 UR4, UR48, UR52, -UR4 ;  /* 0x0000003430047290 */ /* 0x000fc8000fffe804 */
[----:B------:R-:W-:Y:S01]  /*55e0*/  USHF.L.U32 UR4, UR4, 0x3, URZ ;  /* 0x0000000304047899 */ /* 0x000fe2000800063f */
[----:B------:R-:W-:-:S03]  /*55f0*/  PLOP3.LUT P0, PT, PT, PT, UP0, 0x80, 0x0 ;  /* 0x000000000000781c */ /* 0x000fc60003f0f008 */
[----:B------:R-:W-:-:S04]  /*5600*/  ULOP3.LUT UR4, UR4, 0x38, URZ, 0xc0, !UPT ;  /* 0x0000003804047892 */ /* 0x000fc8000f8ec03f */
[----:B------:R-:W-:-:S04]  /*5610*/  UIADD3 UR4, UR51, 0x40, UR4 ;  /* 0x0000004033047890 */ /* 0x000fc8000fffe004 */
[----:B------:R-:W-:-:S09]  /*5620*/  UPRMT UR4, URZ, 0x654, UR4 ;  /* 0x000006543f047896 */ /* 0x000fd20008000004 */
[----:B------:R-:W-:Y:S01]  /*5630*/  SYNCS.ARRIVE.TRANS64.RED.A1T0 RZ, [UR4], RZ ;  /* 0x000000ffffff79a7 */ /* 0x000fe20008100404 */
[----:B------:R-:W-:Y:S05]  /*5640*/  @P0 BRA `(.L_x_32) ;  /* 0x0000000000040947 */ /* 0x000fea0003800000 */
[----:B------:R-:W-:Y:S01]  /*5650*/  BPT.TRAP 0x1 ;  /* 0x000000040000795c */ /* 0x000fe20000300000 */
.L_x_32:
[----:B------:R-:W-:Y:S01]  /*5660*/  UIADD3 UR4, UR51, 0x100, URZ ;  /* 0x0000010033047890 */ /* 0x000fe2000fffe03f */
[----:B------:R-:W-:Y:S01]  /*5670*/  R2UR UR46, R4 ;  /* 0x00000000042e72ca */ /* 0x000fe200000e0000 */
[----:B------:R-:W-:Y:S02]  /*5680*/  USHF.L.U32 UR45, UR45, 0x7, URZ ;  /* 0x000000072d2d7899 */ /* 0x000fe4000800063f */
[----:B------:R-:W-:-:S06]  /*5690*/  ULOP3.LUT UP0, URZ, UR4, 0x9f, URZ, 0xc0, !UPT ;  /* 0x0000009f043f7892 */ /* 0x000fcc000f80c03f */
[----:B------:R-:W-:-:S04]  /*56a0*/  PLOP3.LUT P0, PT, PT, PT, UP0, 0x80, 0x0 ;  /* 0x000000000000781c */ /* 0x000fc80003f0f008 */
[----:B------:R-:W-:-:S09]  /*56b0*/  USHF.L.U32 UR46, UR46, 0x8, URZ ;  /* 0x000000082e2e7899 */ /* 0x000fd2000800063f */
[----:B------:R-:W-:Y:S05]  /*56c0*/  @!P0 BRA `(.L_x_34) ;  /* 0x0000000000408947 */ /* 0x000fea0003800000 */
[----:B------:R-:W-:Y:S01]  /*56d0*/  MOV R14, 0x0 ;  /* 0x00000000000e7802 */ /* 0x000fe20000000f00 */
[----:B------:R-:W-:Y:S01]  /*56e0*/  ULDC.64 UR4, c[0x4][0x70] ;  /* 0x01001c0000047ab9 */ /* 0x000fe20000000a00 */
[----:B------:R-:W-:Y:S01]  /*56f0*/  ULDC.64 UR6, c[0x4][0x8] ;  /* 0x0100020000067ab9 */ /* 0x000fe20000000a00 */
[----:B------:R-:W-:Y:S01]  /*5700*/  MOV R4, UR4 ;  /* 0x0000000400047c02 */ /* 0x000fe20008000f00 */
[----:B---3--:R-:W-:Y:S01]  /*5710*/  IMAD.U32 R5, RZ, RZ, UR5 ;  /* 0x00000005ff057e24 */ /* 0x008fe2000f8e00ff */
[----:B------:R-:W-:Y:S01]  /*5720*/  ULDC.64 UR4, c[0x4][0x78] ;  /* 0x01001e0000047ab9 */ /* 0x000fe20000000a00 */
[----:B------:R-:W1:Y:S01]  /*5730*/  LDC.64 R14, c[0x4][R14] ;  /* 0x010000000e0e7b82 */ /* 0x000e620000000a00 */
[----:B------:R-:W-:Y:S01]  /*5740*/  MOV R6, UR4 ;  /* 0x0000000400067c02 */ /* 0x000fe20008000f00 */
[----:B------:R-:W-:Y:S01]  /*5750*/  IMAD.U32 R7, RZ, RZ, UR5 ;  /* 0x00000005ff077e24 */ /* 0x000fe2000f8e00ff */
[----:B------:R-:W-:Y:S01]  /*5760*/  MOV R10, UR6 ;  /* 0x00000006000a7c02 */ /* 0x000fe20008000f00 */
[----:B------:R-:W-:Y:S01]  /*5770*/  IMAD.U32 R11, RZ, RZ, UR7 ;  /* 0x00000007ff0b7e24 */ /* 0x000fe2000f8e00ff */
[----:B------:R-:W-:Y:S01]  /*5780*/  MOV R8, 0x70 ;  /* 0x0000007000087802 */ /* 0x000fe20000000f00 */
[----:B------:R-:W-:Y:S01]  /*5790*/  IMAD.MOV.U32 R12, RZ, RZ, 0x1 ;  /* 0x00000001ff0c7424 */ /* 0x000fe200078e00ff */
[----:B------:R-:W-:-:S07]  /*57a0*/  MOV R13, RZ ;  /* 0x000000ff000d7202 */ /* 0x000fce0000000f00 */
[----:B------:R-:W-:-:S07]  /*57b0*/  LEPC R20, `(.L_x_34) ;  /* 0x000000001014794e */ /* 0x000fce0000000000 */
[----:B-12--5:R-:W-:Y:S05]  /*57c0*/  CALL.ABS.NOINC R14 ;  /* 0x000000000e007343 */ /* 0x026fea0003c00000 */
.L_x_34:
[----:B------:R-:W-:-:S04]  /*57d0*/  UIADD3 UR4, UR51, 0x4100, URZ ;  /* 0x0000410033047890 */ /* 0x000fc8000fffe03f */
[----:B------:R-:W-:-:S06]  /*57e0*/  ULOP3.LUT UP0, URZ, UR4, 0x9f, URZ, 0xc0, !UPT ;  /* 0x0000009f043f7892 */ /* 0x000fcc000f80c03f */
[----:B------:R-:W-:-:S13]  /*57f0*/  PLOP3.LUT P0, PT, PT, PT, UP0, 0x80, 0x0 ;  /* 0x000000000000781c */ /* 0x000fda0003f0f008 */
[----:B------:R-:W-:Y:S05]  /*5800*/  @!P0 BRA `(.L_x_35) ;  /* 0x0000000000408947 */ /* 0x000fea0003800000 */
[----:B------:R-:W-:Y:S01]  /*5810*/  MOV R14, 0x0 ;  /* 0x00000000000e7802 */ /* 0x000fe20000000f00 */
[----:B------:R-:W-:Y:S01]  /*5820*/  ULDC.64 UR4, c[0x4][0x70] ;  /* 0x01001c0000047ab9 */ /* 0x000fe20000000a00 */
[----:B------:R-:W-:Y:S01]  /*5830*/  ULDC.64 UR6, c[0x4][0x78] ;  /* 0x01001e0000067ab9 */ /* 0x000fe20000000a00 */
[----:B------:R-:W-:Y:S01]  /*5840*/  IMAD.U32 R4, RZ, RZ, UR4 ;  /* 0x00000004ff047e24 */ /* 0x000fe2000f8e00ff */
[----:B---3--:R-:W-:Y:S01]  /*5850*/  MOV R5, UR5 ;  /* 0x0000000500057c02 */ /* 0x008fe20008000f00 */
[----:B------:R-:W-:Y:S01]  /*5860*/  ULDC.64 UR4, c[0x4][0x10] ;  /* 0x0100040000047ab9 */ /* 0x000fe20000000a00 */
[----:B------:R-:W1:Y:S01]  /*5870*/  LDC.64 R14, c[0x4][R14] ;  /* 0x010000000e0e7b82 */ /* 0x000e620000000a00 */
[----:B------:R-:W-:Y:S01]  /*5880*/  MOV R6, UR6 ;  /* 0x0000000600067c02 */ /* 0x000fe20008000f00 */
[----:B------:R-:W-:Y:S01]  /*5890*/  IMAD.U32 R7, RZ, RZ, UR7 ;  /* 0x00000007ff077e24 */ /* 0x000fe2000f8e00ff */
[----:B------:R-:W-:Y:S01]  /*58a0*/  MOV R10, UR4 ;  /* 0x00000004000a7c02 */ /* 0x000fe20008000f00 */
[----:B------:R-:W-:Y:S01]  /*58b0*/  IMAD.MOV.U32 R8, RZ, RZ, 0x70 ;  /* 0x00000070ff087424 */ /* 0x000fe200078e00ff */
[----:B------:R-:W-:-:S02]  /*58c0*/  MOV R11, UR5 ;  /* 0x00000005000b7c02 */ /* 0x000fc40008000f00 */
[----:B------:R-:W-:Y:S02]  /*58d0*/  MOV R12, 0x1 ;  /* 0x00000001000c7802 */ /* 0x000fe40000000f00 */
[----:B------:R-:W-:-:S07]  /*58e0*/  MOV R13, RZ ;  /* 0x000000ff000d7202 */ /* 0x000fce0000000f00 */
[----:B------:R-:W-:-:S07]  /*58f0*/  LEPC R20, `(.L_x_35) ;  /* 0x000000001014794e */ /* 0x000fce0000000000 */
[----:B-12--5:R-:W-:Y:S05]  /*5900*/  CALL.ABS.NOINC R14 ;  /* 0x000000000e007343 */ /* 0x026fea0003c00000 */
.L_x_35:
[----:B---3--:R-:W1:Y:S02]  /*5910*/  LDC.64 R4, c[0x0][0x590] ;  /* 0x00016400ff047b82 */ /* 0x008e640000000a00 */
[----:B-1----:R-:W-:-:S04]  /*5920*/  ISETP.NE.U32.AND P0, PT, R4, RZ, PT ;  /* 0x000000ff0400720c */ /* 0x002fc80003f05070 */
[----:B------:R-:W-:-:S13]  /*5930*/  ISETP.NE.AND.EX P0, PT, R5, RZ, PT, P0 ;  /* 0x000000ff0500720c */ /* 0x000fda0003f05300 */
[----:B------:R-:W-:Y:S05]  /*5940*/  @!P0 BRA `(.L_x_36) ;  /* 0x00000000003c8947 */ /* 0x000fea0003800000 */
[----:B------:R-:W-:Y:S02]  /*5950*/  ULDC.64 UR4, c[0x0][0x588] ;  /* 0x0001620000047ab9 */ /* 0x000fe40000000a00 */
[----:B------:R-:W-:-:S04]  /*5960*/  ISETP.NE.U32.AND P1, PT, RZ, UR4, PT ;  /* 0x00000004ff007c0c */ /* 0x000fc8000bf25070 */
[----:B------:R-:W-:-:S13]  /*5970*/  ISETP.NE.AND.EX P1, PT, RZ, UR5, PT, P1 ;  /* 0x00000005ff007c0c */ /* 0x000fda000bf25310 */
[----:B------:R-:W-:Y:S05]  /*5980*/  @!P1 BRA `(.L_x_37) ;  /* 0x00000000001c9947 */ /* 0x000fea0003800000 */
[----:B------:R-:W1:Y:S01]  /*5990*/  LDC.64 R6, c[0x0][0x588] ;  /* 0x00016200ff067b82 */ /* 0x000e620000000a00 */
[----:B------:R-:W-:-:S04]  /*59a0*/  IMAD R3, R4, UR47, RZ ;  /* 0x0000002f04037c24 */ /* 0x000fc8000f8e02ff */
[----:B-1----:R-:W-:-:S05]  /*59b0*/  IMAD.WIDE R6, R3, 0x4, R6 ;  /* 0x0000000403067825 */ /* 0x002fca00078e0206 */
[----:B-----5:R1:W5:Y:S01]  /*59c0*/  LDG.E R16, desc[UR56][R6.64] ;  /* 0x0000003806107981 */ /* 0x020362000c1e1900 */
[----:B------:R-:W-:-:S05]  /*59d0*/  IMAD.MOV.U32 R0, RZ, RZ, 0x1 ;  /* 0x00000001ff007424 */ /* 0x000fca00078e00ff */
[----:B------:R1:W-:Y:S01]  /*59e0*/  STL.S16 [R1+0xc4], R0 ;  /* 0x0000c40001007387 */ /* 0x0003e20000100600 */
[----:B------:R-:W-:Y:S05]  /*59f0*/  BRA `(.L_x_36) ;  /* 0x0000000000107947 */ /* 0x000fea0003800000 */
.L_x_37:
[----:B------:R-:W-:Y:S01]  /*5a00*/  MOV R0, 0x1 ;  /* 0x0000000100007802 */ /* 0x000fe20000000f00 */
[----:B------:R-:W-:Y:S02]  /*5a10*/  ULDC UR4, c[0x0][0x580] ;  /* 0x0001600000047ab9 */ /* 0x000fe40000000800 */
[----:B-----5:R-:W-:Y:S02]  /*5a20*/  MOV R16, UR4 ;  /* 0x0000000400107c02 */ /* 0x020fe40008000f00 */
[----:B------:R3:W-:Y:S05]  /*5a30*/  STL.S16 [R1+0xc4], R0 ;  /* 0x0000c40001007387 */ /* 0x0007ea0000100600 */
.L_x_36:
[----:B-1----:R-:W1:Y:S02]  /*5a40*/  LDC.64 R6, c[0x0][0x5b0] ;  /* 0x00016c00ff067b82 */ /* 0x002e640000000a00 */
[----:B-1----:R-:W-:-:S04]  /*5a50*/  ISETP.NE.U32.AND P1, PT, R6, RZ, PT ;  /* 0x000000ff0600720c */ /* 0x002fc80003f25070 */
[----:B------:R-:W-:-:S13]  /*5a60*/  ISETP.NE.AND.EX P1, PT, R7, RZ, PT, P1 ;  /* 0x000000ff0700720c */ /* 0x000fda0003f25310 */
[----:B------:R-:W-:Y:S05]  /*5a70*/  @!P1 BRA `(.L_x_38) ;  /* 0x00000000002c9947 */ /* 0x000fea0003800000 */
[----:B------:R-:W-:Y:S02]  /*5a80*/  ULDC.64 UR4, c[0x0][0x5a8] ;  /* 0x00016a0000047ab9 */ /* 0x000fe40000000a00 */
[----:B------:R-:W-:-:S04]  /*5a90*/  ISETP.NE.U32.AND P1, PT, RZ, UR4, PT ;  /* 0x00000004ff007c0c */ /* 0x000fc8000bf25070 */
[----:B------:R-:W-:-:S13]  /*5aa0*/  ISETP.NE.AND.EX P1, PT, RZ, UR5, PT, P1 ;  /* 0x00000005ff007c0c */ /* 0x000fda000bf25310 */
[----:B------:R-:W-:Y:S05]  /*5ab0*/  @!P1 BRA `(.L_x_39) ;  /* 0x0000000000149947 */ /* 0x000fea0003800000 */
[----:B-----5:R-:W1:Y:S01]  /*5ac0*/  LDC.64 R2, c[0x0][0x5a8] ;  /* 0x00016a00ff027b82 */ /* 0x020e620000000a00 */
[----:B------:R-:W-:-:S04]  /*5ad0*/  IMAD R7, R6, UR47, RZ ;  /* 0x0000002f06077c24 */ /* 0x000fc8000f8e02ff */
[----:B-1----:R-:W-:-:S06]  /*5ae0*/  IMAD.WIDE R2, R7, 0x4, R2 ;  /* 0x0000000407027825 */ /* 0x002fcc00078e0202 */
[----:B------:R1:W5:Y:S01]  /*5af0*/  LDG.E R2, desc[UR56][R2.64] ;  /* 0x0000003802027981 */ /* 0x000362000c1e1900 */
[----:B------:R-:W-:Y:S05]  /*5b00*/  BRA `(.L_x_38) ;  /* 0x0000000000087947 */ /* 0x000fea0003800000 */
.L_x_39:
[----:B------:R-:W-:Y:S02]  /*5b10*/  ULDC UR4, c[0x0][0x5a0] ;  /* 0x0001680000047ab9 */ /* 0x000fe40000000800 */
[----:B-----5:R-:W-:-:S07]  /*5b20*/  IMAD.U32 R2, RZ, RZ, UR4 ;  /* 0x00000004ff027e24 */ /* 0x020fce000f8e00ff */
.L_x_38:
[----:B------:R-:W-:Y:S01]  /*5b30*/  ULDC.64 UR4, c[0x0][0x588] ;  /* 0x0001620000047ab9 */ /* 0x000fe20000000a00 */
[----:B------:R-:W-:Y:S01]  /*5b40*/  ISETP.NE.U32.AND P1, PT, R4, RZ, PT ;  /* 0x000000ff0400720c */ /* 0x000fe20003f25070 */
[----:B------:R-:W-:Y:S02]  /*5b50*/  UISETP.NE.U32.AND UP0, UPT, UR4, URZ, UPT ;  /* 0x0000003f0400728c */ /* 0x000fe4000bf05070 */
[----:B------:R-:W-:Y:S02]  /*5b60*/  ISETP.NE.U32.AND P3, PT, RZ, UR4, PT ;  /* 0x00000004ff007c0c */ /* 0x000fe4000bf65070 */
[----:B------:R-:W-:Y:S01]  /*5b70*/  ISETP.NE.AND.EX P1, PT, R5, RZ, PT, P1 ;  /* 0x000000ff0500720c */ /* 0x000fe20003f25310 */
[----:B------:R-:W-:Y:S02]  /*5b80*/  UISETP.NE.AND.EX UP0, UPT, UR5, URZ, UPT, UP0 ;  /* 0x0000003f0500728c */ /* 0x000fe4000bf05300 */
[----:B------:R-:W-:Y:S02]  /*5b90*/  ISETP.NE.AND.EX P3, PT, RZ, UR5, PT, P3 ;  /* 0x00000005ff007c0c */ /* 0x000fe4000bf65330 */
[----:B-1----:R-:W-:-:S02]  /*5ba0*/  MOV R3, 0x1 ;  /* 0x0000000100037802 */ /* 0x002fc40000000f00 */
[----:B---3--:R-:W-:Y:S02]  /*5bb0*/  MOV R0, 0x1 ;  /* 0x0000000100007802 */ /* 0x008fe40000000f00 */
[----:B------:R-:W-:-:S04]  /*5bc0*/  PLOP3.LUT P2, PT, PT, PT, UP0, 0x80, 0x0 ;  /* 0x000000000000781c */ /* 0x000fc80003f4f008 */
[----:B------:R-:W-:-:S03]  /*5bd0*/  PLOP3.LUT P2, PT, P2, PT, PT, 0x8, 0x0 ;  /* 0x000000000000781c */ /* 0x000fc6000174e170 */
[----:B------:R-:W-:Y:S10]  /*5be0*/  @P3 BRA P1, `(.L_x_40) ;  /* 0x00000000002c3947 */ /* 0x000ff40000800000 */
[----:B------:R-:W-:Y:S04]  /*5bf0*/  BSSY B0, `(.L_x_41) ;  /* 0x0000009000007945 */ /* 0x000fe80003800000 */
[----:B------:R-:W-:Y:S05]  /*5c00*/  @!P0 BRA `(.L_x_42) ;  /* 0x0000000000188947 */ /* 0x000fea0003800000 */
[----:B------:R-:W3:Y:S01]  /*5c10*/  LDL R6, [R1+0xc4] ;  /* 0x0000c40001067983 */ /* 0x000ee20000100800 */
[----:B------:R-:W-:Y:S02]  /*5c20*/  PLOP3.LUT P1, PT, P2, PT, PT, 0x80, 0x0 ;  /* 0x000000000000781c */ /* 0x000fe4000172f070 */
[----:B---3--:R-:W-:-:S13]  /*5c30*/  LOP3.LUT P3, RZ, R6, 0xff, RZ, 0xc0, !PT ;  /* 0x000000ff06ff7812 */ /* 0x008fda000786c0ff */
[----:B------:R-:W-:Y:S05]  /*5c40*/  @!P3 BRA `(.L_x_43) ;  /* 0x00000000000cb947 */ /* 0x000fea0003800000 */
[----:B-----5:R-:W-:Y:S01]  /*5c50*/  FSETP.EQ.AND P1, PT, R16, RZ, PT ;  /* 0x000000ff1000720b */ /* 0x020fe20003f22000 */
[----:B------:R-:W-:-:S12]  /*5c60*/  BRA `(.L_x_43) ;  /* 0x0000000000047947 */ /* 0x000fd80003800000 */
.L_x_42:
[----:B-----5:R-:W-:-:S13]  /*5c70*/  FSETP.EQ.AND P1, PT, R16, RZ, PT ;  /* 0x000000ff1000720b */ /* 0x020fda0003f22000 */
.L_x_43:
[----:B------:R-:W-:Y:S05]  /*5c80*/  BSYNC B0 ;  /* 0x0000000000007941 */ /* 0x000fea0003800000 */
.L_x_41:
[----:B------:R-:W-:-:S07]  /*5c90*/  SEL R3, RZ, 0x1, P1 ;  /* 0x00000001ff037807 */ /* 0x000fce0000800000 */
.L_x_40:
[----:B------:R-:W-:Y:S04]  /*5ca0*/  BSSY B0, `(.L_x_44) ;  /* 0x0000008000007945 */ /* 0x000fe80003800000 */
[----:B------:R-:W-:Y:S05]  /*5cb0*/  @!P0 BRA `(.L_x_45) ;  /* 0x0000000000148947 */ /* 0x000fea0003800000 */
[----:B------:R-:W3:Y:S02]  /*5cc0*/  LDL R4, [R1+0xc4] ;  /* 0x0000c40001047983 */ /* 0x000ee40000100800 */
[----:B---3--:R-:W-:-:S13]  /*5cd0*/  LOP3.LUT P0, RZ, R4, 0xff, RZ, 0xc0, !PT ;  /* 0x000000ff04ff7812 */ /* 0x008fda000780c0ff */
[----:B------:R-:W-:Y:S05]  /*5ce0*/  @!P0 BRA `(.L_x_46) ;  /* 0x00000000000c8947 */ /* 0x000fea0003800000 */
[----:B-----5:R-:W-:Y:S01]  /*5cf0*/  FSETP.EQ.AND P2, PT, R16, RZ, PT ;  /* 0x000000ff1000720b */ /* 0x020fe20003f42000 */
[----:B------:R-:W-:-:S12]  /*5d00*/  BRA `(.L_x_46) ;  /* 0x0000000000047947 */ /* 0x000fd80003800000 */
.L_x_45:
[----:B-----5:R-:W-:-:S13]  /*5d10*/  FSETP.EQ.AND P2, PT, R16, RZ, PT ;  /* 0x000000ff1000720b */ /* 0x020fda0003f42000 */
.L_x_46:
[----:B------:R-:W-:Y:S05]  /*5d20*/  BSYNC B0 ;  /* 0x0000000000007941 */ /* 0x000fea0003800000 */
.L_x_44:
[----:B------:R-:W-:Y:S01]  /*5d30*/  PRMT R3, R3, 0x9910, RZ ;  /* 0x0000991003037816 */ /* 0x000fe200000000ff */
[----:B------:R-:W-:Y:S01]  /*5d40*/  BSSY B0, `(.L_x_47) ;  /* 0x000004b000007945 */ /* 0x000fe20003800000 */
[----:B------:R-:W-:Y:S01]  /*5d50*/  IMAD.MOV.U32 R6, RZ, RZ, RZ ;  /* 0x000000ffff067224 */ /* 0x000fe200078e00ff */
[----:B------:R-:W-:Y:S02]  /*5d60*/  CS2R R4, SRZ ;  /* 0x0000000000047805 */ /* 0x000fe4000001ff00 */
[----:B------:R-:W-:Y:S02]  /*5d70*/  ISETP.NE.AND P1, PT, R3, RZ, PT ;  /* 0x000000ff0300720c */ /* 0x000fe40003f25270 */
[----:B------:R-:W-:-:S11]  /*5d80*/  MOV R3, RZ ;  /* 0x000000ff00037202 */ /* 0x000fd60000000f00 */
[----:B------:R-:W-:Y:S05]  /*5d90*/  @!P1 BRA `(.L_x_48) ;  /* 0x0000000400149947 */ /* 0x000fea0003800000 */
[----:B------:R-:W-:-:S04]  /*5da0*/  MOV R3, UR50 ;  /* 0x0000003200037c02 */ /* 0x000fc80008000f00 */
[----:B------:R-:W-:-:S13]  /*5db0*/  ISETP.NE.AND P0, PT, R3, 0x3, PT ;  /* 0x000000030300780c */ /* 0x000fda0003f05270 */
[----:B------:R-:W-:Y:S05]  /*5dc0*/  @!P0 BRA `(.L_x_49) ;  /* 0x0000000000048947 */ /* 0x000fea0003800000 */
[----:B------:R-:W-:Y:S01]  /*5dd0*/  BPT.TRAP 0x1 ;  /* 0x000000040000795c */ /* 0x000fe20000300000 */
.L_x_49:
[----:B------:R-:W3:Y:S04]  /*5de0*/  LDL R4, [R1+0xb4] ;  /* 0x0000b40001047983 */ /* 0x000ee80000100800 */
[----:B------:R-:W4:Y:S01]  /*5df0*/  LDL R3, [R1+0xb8] ;  /* 0x0000b80001037983 */ /* 0x000f220000100800 */
[----:B------:R-:W-:Y:S01]  /*5e00*/  BSSY B1, `(.L_x_50) ;  /* 0x0000007000017945 */ /* 0x000fe20003800000 */
[----:B------:R-:W-:Y:S01]  /*5e10*/  IMAD.MOV.U32 R6, RZ, RZ, RZ ;  /* 0x000000ffff067224 */ /* 0x000fe200078e00ff */
[----:B------:R-:W-:Y:S02]  /*5e20*/  MOV R5, RZ ;  /* 0x000000ff00057202 */ /* 0x000fe40000000f00 */
[----:B---3--:R-:W-:Y:S02]  /*5e30*/  LEA R14, R4, UR51, 0x3 ;  /* 0x00000033040e7c11 */ /* 0x008fe4000f8e18ff */
[----:B----4-:R-:W-:-:S04]  /*5e40*/  SHF.L.U32 R3, R3, 0x1f, RZ ;  /* 0x0000001f03037819 */ /* 0x010fc800000006ff */
[----:B------:R-:W1:Y:S02]  /*5e50*/  SYNCS.PHASECHK.TRANS64.TRYWAIT P3, [R14+URZ+0x80], R3 ;  /* 0x000080030e0075a7 */ /* 0x000e64000806017f */
[----:B-1----:R-:W-:Y:S05]  /*5e60*/  @!P3 BRA `(.L_x_51) ;  /* 0x0000008800b0b947 */ /* 0x002fea0003800000 */
.L_x_239:
[----:B------:R-:W-:Y:S05]  /*5e70*/  BSYNC B1 ;  /* 0x0000000000017941 */ /* 0x000fea0003800000 */
.L_x_50:
[----:B------:R3:W5:Y:S01]  /*5e80*/  LDL R13, [R1+0xb4] ;  /* 0x0000b400010d7983 */ /* 0x0007620000100800 */
[----:B------:R-:W-:Y:S01]  /*5e90*/  BSSY B1, `(.L_x_52) ;  /* 0x0000021000017945 */ /* 0x000fe20003800000 */
[----:B------:R-:W-:Y:S01]  /*5ea0*/  MOV R4, RZ ;  /* 0x000000ff00047202 */ /* 0x000fe20000000f00 */
[----:B-1----:R-:W-:Y:S02]  /*5eb0*/  IMAD.MOV.U32 R3, RZ, RZ, RZ ;  /* 0x000000ffff037224 */ /* 0x002fe400078e00ff */
[----:B------:R-:W-:Y:S05]  /*5ec0*/  @P2 BRA `(.L_x_53) ;  /* 0x0000000000742947 */ /* 0x000fea0003800000 */
[----:B------:R-:W1:Y:S02]  /*5ed0*/  S2R R7, SR_TID.X ;  /* 0x0000000000077919 */ /* 0x000e640000002100 */
[C---:B-1----:R-:W-:Y:S01]  /*5ee0*/  SHF.L.U32 R3, R7.reuse, 0x4, RZ ;  /* 0x0000000407037819 */ /* 0x042fe200000006ff */
[C---:B------:R-:W-:Y:S01]  /*5ef0*/  IMAD.SHL.U32 R6, R7.reuse, 0x8, RZ ;  /* 0x0000000807067824 */ /* 0x040fe200078e00ff */
[----:B------:R-:W-:Y:S02]  /*5f00*/  SHF.L.U32 R4, R7, 0x1, RZ ;  /* 0x0000000107047819 */ /* 0x000fe400000006ff */
[----:B------:R-:W-:Y:S02]  /*5f10*/  LOP3.LUT R3, R3, 0xe00, RZ, 0xc0, !PT ;  /* 0x00000e0003037812 */ /* 0x000fe400078ec0ff */
[----:B------:R-:W-:Y:S02]  /*5f20*/  LOP3.LUT R5, R6, 0x80, RZ, 0xc0, !PT ;  /* 0x0000008006057812 */ /* 0x000fe400078ec0ff */
[----:B------:R-:W-:-:S02]  /*5f30*/  LOP3.LUT R3, R3, 0x6, R4, 0xf8, !PT ;  /* 0x0000000603037812 */ /* 0x000fc400078ef804 */
[--C-:B------:R-:W-:Y:S02]  /*5f40*/  LOP3.LUT R4, R5, 0x10, R7.reuse, 0xf8, !PT ;  /* 0x0000001005047812 */ /* 0x100fe400078ef807 */
[----:B------:R-:W-:Y:S02]  /*5f50*/  LOP3.LUT R3, R3, 0x60, R6, 0xf8, !PT ;  /* 0x0000006003037812 */ /* 0x000fe400078ef806 */
[----:B------:R-:W-:Y:S02]  /*5f60*/  SHF.R.U32.HI R5, RZ, 0x4, R7 ;  /* 0x00000004ff057819 */ /* 0x000fe40000011607 */
[----:B------:R-:W-:Y:S02]  /*5f70*/  LOP3.LUT R3, R3, R4, RZ, 0xfc, !PT ;  /* 0x0000000403037212 */ /* 0x000fe400078efcff */
[----:B------:R-:W-:Y:S02]  /*5f80*/  LOP3.LUT P3, RZ, R5, 0x1, RZ, 0xc0, !PT ;  /* 0x0000000105ff7812 */ /* 0x000fe4000786c0ff */
[----:B-----5:R-:W-:-:S04]  /*5f90*/  LEA R3, R13, R3, 0xc ;  /* 0x000000030d037211 */ /* 0x020fc800078e60ff */
[----:B------:R-:W-:Y:S01]  /*5fa0*/  IADD3 R4, R3, UR51, RZ ;  /* 0x0000003303047c10 */ /* 0x000fe2000fffe0ff */
[----:B------:R-:W-:Y:S03]  /*5fb0*/  LDS.U16 R6, [R3+UR51+0x208] ;  /* 0x0002083303067984 */ /* 0x000fe60008000400 */
[C---:B------:R-:W-:Y:S01]  /*5fc0*/  IADD3 R8, R4.reuse, 0x110, RZ ;  /* 0x0000011004087810 */ /* 0x040fe20007ffe0ff */
[----:B------:R-:W-:Y:S01]  /*5fd0*/  VIADD R5, R4, 0x100 ;  /* 0x0000010004057836 */ /* 0x000fe20000000000 */
[----:B------:R-:W-:Y:S04]  /*5fe0*/  LDS.U16 R7, [R3+UR51+0x108] ;  /* 0x0001083303077984 */ /* 0x000fe80008000400 */
[----:B------:R-:W-:Y:S01]  /*5ff0*/  @P3 IADD3 R8, R5, -0x10, RZ ;  /* 0xfffffff005083810 */ /* 0x000fe20007ffe0ff */
[----:B------:R-:W-:Y:S04]  /*6000*/  LDS.U16 R4, [R3+UR51+0x200] ;  /* 0x0002003303047984 */ /* 0x000fe80008000400 */
[----:B------:R-:W1:Y:S04]  /*6010*/  LDS.U16 R5, [R3+UR51+0x100] ;  /* 0x0001003303057984 */ /* 0x000e680008000400 */
[----:B------:R-:W-:Y:S04]  /*6020*/  LDS.U16 R9, [R8+0x100] ;  /* 0x0001000008097984 */ /* 0x000fe80000000400 */
[----:B------:R-:W4:Y:S04]  /*6030*/  LDS.U16 R10, [R8] ;  /* 0x00000000080a7984 */ /* 0x000f280000000400 */
[----:B------:R-:W-:Y:S04]  /*6040*/  LDS.U16 R11, [R8+0x108] ;  /* 0x00010800080b7984 */ /* 0x000fe80000000400 */
[----:B------:R-:W2:Y:S01]  /*6050*/  LDS.U16 R12, [R8+0x8] ;  /* 0x00000800080c7984 */ /* 0x000ea20000000400 */
[----:B-1----:R-:W-:-:S02]  /*6060*/  PRMT R3, R5, 0x5410, R4 ;  /* 0x0000541005037816 */ /* 0x002fc40000000004 */
[----:B------:R-:W-:Y:S02]  /*6070*/  PRMT R4, R7, 0x5410, R6 ;  /* 0x0000541007047816 */ /* 0x000fe40000000006 */
[----:B----4-:R-:W-:Y:S02]  /*6080*/  PRMT R5, R10, 0x5410, R9 ;  /* 0x000054100a057816 */ /* 0x010fe40000000009 */
[----:B--2---:R-:W-:-:S07]  /*6090*/  PRMT R6, R12, 0x5410, R11 ;  /* 0x000054100c067816 */ /* 0x004fce000000000b */
.L_x_53:
[----:B------:R-:W-:Y:S05]  /*60a0*/  BSYNC B1 ;  /* 0x0000000000017941 */ /* 0x000fea0003800000 */
.L_x_52:
[----:B------:R-:W-:Y:S01]  /*60b0*/  @!PT LDS RZ, [RZ] ;  /* 0x00000000fffff984 */ /* 0x000fe20000000800 */
[----:B------:R-:W-:Y:S01]  /*60c0*/  @!PT LDS RZ, [RZ] ;  /* 0x00000000fffff984 */ /* 0x000fe20000000800 */
[----:B------:R-:W-:Y:S01]  /*60d0*/  @!PT LDS RZ, [RZ] ;  /* 0x00000000fffff984 */ /* 0x000fe20000000800 */
[----:B------:R-:W-:Y:S01]  /*60e0*/  @!PT LDS RZ, [RZ] ;  /* 0x00000000fffff984 */ /* 0x000fe20000000800 */
[----:B------:R1:W-:Y:S06]  /*60f0*/  MEMBAR.ALL.CTA ;  /* 0x0000000000007992 */ /* 0x0003ec0000008000 */
[----:B-1----:R-:W1:Y:S01]  /*6100*/  FENCE.VIEW.ASYNC.S ;  /* 0x00000000000073c6 */ /* 0x002e620000000000 */
[----:B------:R-:W-:Y:S05]  /*6110*/  @!P0 BRA `(.L_x_54) ;  /* 0x0000000000048947 */ /* 0x000fea0003800000 */
[----:B------:R-:W-:Y:S01]  /*6120*/  BPT.TRAP 0x1 ;  /* 0x000000040000795c */ /* 0x000fe20000300000 */
.L_x_54:
[----:B------:R-:W4:Y:S01]  /*6130*/  LDL.LU R9, [R1+0xb8] ;  /* 0x0000b80001097983 */ /* 0x000f220000300800 */
[----:B------:R-:W-:Y:S01]  /*6140*/  VIADD R7, R14, 0xa0 ;  /* 0x000000a00e077836 */ /* 0x000fe20000000000 */
[----:B------:R-:W2:Y:S04]  /*6150*/  S2R R8, SR_CgaCtaId ;  /* 0x0000000000087919 */ /* 0x000ea80000008800 */
[----:B--2---:R-:W-:-:S04]  /*6160*/  PRMT R7, R8, 0x654, R7 ;  /* 0x0000065408077816 */ /* 0x004fc80000000007 */
[----:B-1----:R1:W-:Y:S02]  /*6170*/  SYNCS.ARRIVE.TRANS64.RED.A1T0 RZ, [R7+URZ], RZ ;  /* 0x000000ff07ff79a7 */ /* 0x0023e4000810043f */
[----:B-1---5:R-:W-:-:S04]  /*6180*/  IADD3 R7, R13, 0x1, RZ ;  /* 0x000000010d077810 */ /* 0x022fc80007ffe0ff */
[----:B------:R-:W-:-:S04]  /*6190*/  ISETP.NE.AND P0, PT, R7, 0x4, PT ;  /* 0x000000040700780c */ /* 0x000fc80003f05270 */
[----:B------:R-:W-:Y:S02]  /*61a0*/  SEL R8, RZ, 0x1, P0 ;  /* 0x00000001ff087807 */ /* 0x000fe40000000000 */
[----:B------:R-:W-:Y:S02]  /*61b0*/  SEL R7, R7, RZ, P0 ;  /* 0x000000ff07077207 */ /* 0x000fe40000000000 */
[----:B----4-:R-:W-:-:S05]  /*61c0*/  LOP3.LUT R9, R9, R8, RZ, 0x3c, !PT ;  /* 0x0000000809097212 */ /* 0x010fca00078e3cff */
[----:B------:R1:W-:Y:S04]  /*61d0*/  STL [R1+0xb8], R9 ;  /* 0x0000b80901007387 */ /* 0x0003e80000100800 */
[----:B------:R1:W-:Y:S02]  /*61e0*/  STL [R1+0xb4], R7 ;  /* 0x0000b40701007387 */ /* 0x0003e40000100800 */
.L_x_48:
[----:B------:R-:W-:Y:S05]  /*61f0*/  BSYNC B0 ;  /* 0x0000000000007941 */ /* 0x000fea0003800000 */
.L_x_47:
[----:B------:R-:W4:Y:S01]  /*6200*/  S2R R27, SR_TID.X ;  /* 0x00000000001b7919 */ /* 0x000f220000002100 */
[----:B-1----:R-:W-:Y:S01]  /*6210*/  F2FP.F16.E4M3.UNPACK_B R7, R3 ;  /* 0x00000003ff07723e */ /* 0x002fe200020006ff */
[C---:B-----5:R-:W-:Y:S01]  /*6220*/  FMUL R227, R2.reuse, R227 ;  /* 0x000000e302e37220 */ /* 0x060fe20000400000 */
[----:B------:R-:W-:Y:S01]  /*6230*/  F2FP.F16.E4M3.UNPACK_B R8, R3.H1 ;  /* 0x00000003ff08723e */ /* 0x000fe200030006ff */
[C---:B------:R-:W-:Y:S01]  /*6240*/  FMUL R13, R2.reuse, R226 ;  /* 0x000000e2020d7220 */ /* 0x040fe20000400000 */
[C---:B------:R-:W-:Y:S01]  /*6250*/  FMUL R224, R2.reuse, R224 ;  /* 0x000000e002e07220 */ /* 0x040fe20000400000 */
[--C-:B------:R-:W-:Y:S02]  /*6260*/  HADD2.F32 R9, -RZ, R7.reuse.H0_H0 ;  /* 0x20000007ff097230 */ /* 0x100fe40000004100 */
[C---:B------:R-:W-:Y:S01]  /*6270*/  FMUL R223, R2.reuse, R223 ;  /* 0x000000df02df7220 */ /* 0x040fe20000400000 */
[----:B------:R-:W-:Y:S02]  /*6280*/  HADD2.F32 R7, -RZ, R7.H1_H1 ;  /* 0x30000007ff077230 */ /* 0x000fe40000004100 */
[----:B------:R-:W-:Y:S01]  /*6290*/  FMUL R222, R2, R222 ;  /* 0x000000de02de7220 */ /* 0x000fe20000400000 */
[----:B------:R-:W-:-:S02]  /*62a0*/  HADD2.F32 R11, -RZ, R8.H1_H1 ;  /* 0x30000008ff0b7230 */ /* 0x000fc40000004100 */
[C---:B------:R-:W-:Y:S01]  /*62b0*/  FFMA R227, R16.reuse, R9, R227 ;  /* 0x0000000910e37223 */ /* 0x040fe200000000e3 */
[----:B------:R-:W-:Y:S01]  /*62c0*/  HADD2.F32 R9, -RZ, R8.H0_H0 ;  /* 0x20000008ff097230 */ /* 0x000fe20000004100 */
[-C--:B------:R-:W-:Y:S01]  /*62d0*/  F2FP.F16.E4M3.UNPACK_B R8, R4.reuse ;  /* 0x00000004ff08723e */ /* 0x080fe200020006ff */
[C---:B------:R-:W-:Y:S01]  /*62e0*/  FFMA R12, R16.reuse, R7, R13 ;  /* 0x00000007100c7223 */ /* 0x040fe2000000000d */
[----:B------:R-:W-:Y:S01]  /*62f0*/  F2FP.F16.E4M3.UNPACK_B R7, R4.H1 ;  /* 0x00000004ff07723e */ /* 0x000fe200030006ff */
[----:B------:R-:W-:Y:S01]  /*6300*/  FFMA R15, R16, R11, R224 ;  /* 0x0000000b100f7223 */ /* 0x000fe200000000e0 */
[C---:B------:R-:W-:Y:S01]  /*6310*/  FMUL R24, R2.reuse, R219 ;  /* 0x000000db02187220 */ /* 0x040fe20000400000 */
[----:B------:R-:W-:Y:S02]  /*6320*/  HADD2.F32 R11, -RZ, R8.H1_H1 ;  /* 0x30000008ff0b7230 */ /* 0x000fe40000004100 */
[----:B------:R-:W-:Y:S01]  /*6330*/  FMUL R218, R2, R218 ;  /* 0x000000da02da7220 */ /* 0x000fe20000400000 */
[----:B------:R-:W-:-:S02]  /*6340*/  HADD2.F32 R13, -RZ, R7.H0_H0 ;  /* 0x20000007ff0d7230 */ /* 0x000fc40000004100 */
[----:B------:R-:W-:Y:S01]  /*6350*/  FMUL R217, R2, R217 ;  /* 0x000000d902d97220 */ /* 0x000fe20000400000 */
[----:B------:R-:W-:Y:S02]  /*6360*/  HADD2.F32 R7, -RZ, R7.H1_H1 ;  /* 0x30000007ff077230 */ /* 0x000fe40000004100 */
[----:B------:R-:W-:Y:S01]  /*6370*/  FFMA R222, R16, R11, R222 ;  /* 0x0000000b10de7223 */ /* 0x000fe200000000de */
[C---:B------:R-:W-:Y:S01]  /*6380*/  FMUL R216, R2.reuse, R216 ;  /* 0x000000d802d87220 */ /* 0x040fe20000400000 */
[C---:B------:R-:W-:Y:S01]  /*6390*/  FMUL R212, R2.reuse, R212 ;  /* 0x000000d402d47220 */ /* 0x040fe20000400000 */
[C---:B------:R-:W-:Y:S01]  /*63a0*/  FMUL R213, R2.reuse, R213 ;  /* 0x000000d502d57220 */ /* 0x040fe20000400000 */
[----:B------:R-:W-:Y:S01]  /*63b0*/  FMUL R214, R2, R214 ;  /* 0x000000d602d67220 */ /* 0x000fe20000400000 */
[----:B------:R-:W-:Y:S02]  /*63c0*/  F2FP.SATFINITE.E4M3.F32.PACK_AB_MERGE_C R12, R12, R227, RZ ;  /* 0x000000e30c0c723e */ /* 0x000fe400048070ff */
[----:B----4-:R-:W-:-:S02]  /*63d0*/  SHF.R.U32.HI R10, RZ, 0x4, R27 ;  /* 0x00000004ff0a7819 */ /* 0x010fc4000001161b */
[----:B------:R-:W-:Y:S02]  /*63e0*/  LOP3.LUT R26, R27, 0xff, RZ, 0xc0, !PT ;  /* 0x000000ff1b1a7812 */ /* 0x000fe400078ec0ff */
[----:B------:R-:W-:Y:S01]  /*63f0*/  LOP3.LUT P3, RZ, R10, 0x1, RZ, 0xc0, !PT ;  /* 0x000000010aff7812 */ /* 0x000fe2000786c0ff */
[----:B------:R-:W-:Y:S01]  /*6400*/  FMUL R10, R2, R225 ;  /* 0x000000e1020a7220 */ /* 0x000fe20000400000 */
[----:B------:R-:W-:-:S03]  /*6410*/  IADD3 R26, R26, 0x1f, RZ ;  /* 0x0000001f1a1a7810 */ /* 0x000fc60007ffe0ff */
[----:B------:R-:W-:Y:S01]  /*6420*/  FFMA R14, R16, R9, R10 ;  /* 0x00000009100e7223 */ /* 0x000fe2000000000a */
[----:B------:R-:W-:Y:S01]  /*6430*/  HADD2.F32 R9, -RZ, R8.H0_H0 ;  /* 0x20000008ff097230 */ /* 0x000fe20000004100 */
[----:B------:R-:W-:Y:S01]  /*6440*/  F2FP.F16.E4M3.UNPACK_B R8, R5 ;  /* 0x00000005ff08723e */ /* 0x000fe200020006ff */
[----:B------:R-:W-:Y:S01]  /*6450*/  FMUL R10, R2, R221 ;  /* 0x000000dd020a7220 */ /* 0x000fe20000400000 */
[----:B------:R-:W-:Y:S02]  /*6460*/  ISETP.GT.U32.AND P0, PT, R26, 0x3e, PT ;  /* 0x0000003e1a00780c */ /* 0x000fe40003f04070 */
[C---:B------:R-:W-:Y:S01]  /*6470*/  FFMA R223, R16.reuse, R9, R223 ;  /* 0x0000000910df7223 */ /* 0x040fe200000000df */
[----:B------:R-:W-:Y:S01]  /*6480*/  FFMA R20, R16, R13, R10 ;  /* 0x0000000d10147223 */ /* 0x000fe2000000000a */
[--C-:B------:R-:W-:Y:S02]  /*6490*/  HADD2.F32 R9, -RZ, R8.reuse.H0_H0 ;  /* 0x20000008ff097230 */ /* 0x100fe40000004100 */
[----:B------:R-:W-:Y:S01]  /*64a0*/  FMUL R13, R2, R220 ;  /* 0x000000dc020d7220 */ /* 0x000fe20000400000 */
[----:B------:R-:W-:Y:S01]  /*64b0*/  HADD2.F32 R11, -RZ, R8.H1_H1 ;  /* 0x30000008ff0b7230 */ /* 0x000fe20000004100 */
[----:B------:R-:W-:-:S02]  /*64c0*/  F2FP.F16.E4M3.UNPACK_B R8, R5.H1 ;  /* 0x00000005ff08723e */ /* 0x000fc400030006ff */
[C---:B------:R-:W-:Y:S01]  /*64d0*/  FFMA R21, R16.reuse, R7, R13 ;  /* 0x0000000710157223 */ /* 0x040fe2000000000d */
[-C--:B------:R-:W-:Y:S01]  /*64e0*/  F2FP.F16.E4M3.UNPACK_B R10, R6.reuse ;  /* 0x00000006ff0a723e */ /* 0x080fe200020006ff */
[C---:B------:R-:W-:Y:S01]  /*64f0*/  FFMA R24, R16.reuse, R9, R24 ;  /* 0x0000000910187223 */ /* 0x040fe20000000018 */
[--C-:B------:R-:W-:Y:S02]  /*6500*/  HADD2.F32 R7, -RZ, R8.reuse.H0_H0 ;  /* 0x20000008ff077230 */ /* 0x100fe40000004100 */
[C---:B------:R-:W-:Y:S01]  /*6510*/  FFMA R25, R16.reuse, R11, R218 ;  /* 0x0000000b10197223 */ /* 0x040fe200000000da */
[----:B------:R-:W-:Y:S01]  /*6520*/  HADD2.F32 R9, -RZ, R8.H1_H1 ;  /* 0x30000008ff097230 */ /* 0x000fe20000004100 */
[----:B------:R-:W-:Y:S01]  /*6530*/  F2FP.F16.E4M3.UNPACK_B R8, R6.H1 ;  /* 0x00000006ff08723e */ /* 0x000fe200030006ff */
[--C-:B------:R-:W-:Y:S02]  /*6540*/  HADD2.F32 R11, -RZ, R10.reuse.H0_H0 ;  /* 0x2000000aff0b7230 */ /* 0x100fe40000004100 */
[----:B------:R-:W-:Y:S01]  /*6550*/  FFMA R217, R16, R7, R217 ;  /* 0x0000000710d97223 */ /* 0x000fe200000000d9 */
[----:B------:R-:W-:-:S02]  /*6560*/  HADD2.F32 R13, -RZ, R10.H1_H1 ;  /* 0x3000000aff0d7230 */ /* 0x000fc40000004100 */
[----:B------:R-:W-:Y:S01]  /*6570*/  FMUL R10, R2, R215 ;  /* 0x000000d7020a7220 */ /* 0x000fe20000400000 */
[C---:B------:R-:W-:Y:S01]  /*6580*/  FFMA R216, R16.reuse, R9, R216 ;  /* 0x0000000910d87223 */ /* 0x040fe200000000d8 */
[--C-:B------:R-:W-:Y:S01]  /*6590*/  HADD2.F32 R7, -RZ, R8.reuse.H0_H0 ;  /* 0x20000008ff077230 */ /* 0x100fe20000004100 */
[----:B------:R-:W-:Y:S01]  /*65a0*/  F2FP.SATFINITE.E4M3.F32.PACK_AB_MERGE_C R14, R15, R14, RZ ;  /* 0x0000000e0f0e723e */ /* 0x000fe200048070ff */
[----:B------:R-:W-:Y:S01]  /*65b0*/  HADD2.F32 R9, -RZ, R8.H1_H1 ;  /* 0x30000008ff097230 */ /* 0x000fe20000004100 */
[C---:B------:R-:W-:Y:S01]  /*65c0*/  SHF.L.U32 R8, R27.reuse, 0x4, RZ ;  /* 0x000000041b087819 */ /* 0x040fe200000006ff */
[C---:B------:R-:W-:Y:S01]  /*65d0*/  FFMA R10, R16.reuse, R11, R10 ;  /* 0x0000000b100a7223 */ /* 0x040fe2000000000a */
[C---:B------:R-:W-:Y:S02]  /*65e0*/  IMAD.SHL.U32 R11, R27.reuse, 0x2, RZ ;  /* 0x000000021b0b7824 */ /* 0x040fe400078e00ff */
[----:B------:R-:W-:Y:S01]  /*65f0*/  FFMA R7, R16, R7, R213 ;  /* 0x0000000710077223 */ /* 0x000fe200000000d5 */
[----:B------:R-:W-:Y:S01]  /*6600*/  LOP3.LUT R8, R8, 0xe00, RZ, 0xc0, !PT ;  /* 0x00000e0008087812 */ /* 0x000fe200078ec0ff */
[C---:B------:R-:W-:Y:S01]  /*6610*/  FFMA R212, R16.reuse, R9, R212 ;  /* 0x0000000910d47223 */ /* 0x040fe200000000d4 */
[----:B------:R-:W-:Y:S01]  /*6620*/  SHF.L.U32 R9, R27, 0x3, RZ ;  /* 0x000000031b097819 */ /* 0x000fe200000006ff */
[----:B------:R-:W-:Y:S01]  /*6630*/  FFMA R13, R16, R13, R214 ;  /* 0x0000000d100d7223 */ /* 0x000fe200000000d6 */
[----:B------:R-:W-:-:S02]  /*6640*/  LOP3.LUT R8, R8, 0x6, R11, 0xf8, !PT ;  /* 0x0000000608087812 */ /* 0x000fc400078ef80b */
[----:B------:R-:W-:Y:S02]  /*6650*/  LOP3.LUT R11, R9, 0x80, RZ, 0xc0, !PT ;  /* 0x00000080090b7812 */ /* 0x000fe400078ec0ff */
[----:B------:R-:W-:Y:S01]  /*6660*/  LOP3.LUT R9, R8, 0x60, R9, 0xf8, !PT ;  /* 0x0000006008097812 */ /* 0x000fe200078ef809 */
[----:B------:R-:W-:Y:S01]  /*6670*/  IMAD.MOV.U32 R8, RZ, RZ, 0x10 ;  /* 0x00000010ff087424 */ /* 0x000fe200078e00ff */
[----:B------:R-:W-:Y:S02]  /*6680*/  LOP3.LUT R26, R11, 0x10, R27, 0xf8, !PT ;  /* 0x000000100b1a7812 */ /* 0x000fe400078ef81b */
[----:B------:R-:W-:Y:S02]  /*6690*/  F2FP.SATFINITE.E4M3.F32.PACK_AB_MERGE_C R212, R212, R7, RZ ;  /* 0x00000007d4d4723e */ /* 0x000fe400048070ff */
[----:B------:R-:W-:Y:S02]  /*66a0*/  F2FP.SATFINITE.E4M3.F32.PACK_AB_MERGE_C R222, R222, R223, RZ ;  /* 0x000000dfdede723e */ /* 0x000fe400048070ff */
[----:B------:R-:W-:-:S02]  /*66b0*/  F2FP.SATFINITE.E4M3.F32.PACK_AB_MERGE_C R20, R21, R20, RZ ;  /* 0x000000141514723e */ /* 0x000fc400048070ff */
[----:B------:R-:W-:Y:S02]  /*66c0*/  F2FP.SATFINITE.E4M3.F32.PACK_AB_MERGE_C R24, R25, R24, RZ ;  /* 0x000000181918723e */ /* 0x000fe400048070ff */
[----:B------:R-:W-:Y:S02]  /*66d0*/  F2FP.SATFINITE.E4M3.F32.PACK_AB_MERGE_C R216, R216, R217, RZ ;  /* 0x000000d9d8d8723e */ /* 0x000fe400048070ff */
[----:B------:R-:W-:Y:S02]  /*66e0*/  F2FP.SATFINITE.E4M3.F32.PACK_AB_MERGE_C R10, R13, R10, RZ ;  /* 0x0000000a0d0a723e */ /* 0x000fe400048070ff */
[----:B------:R-:W-:Y:S02]  /*66f0*/  LOP3.LUT R7, R9, R26, RZ, 0xfc, !PT ;  /* 0x0000001a09077212 */ /* 0x000fe400078efcff */
[----:B------:R-:W-:Y:S01]  /*6700*/  SEL R8, R8, 0xfffffff0, !P3 ;  /* 0xfffffff008087807 */ /* 0x000fe20005800000 */
[----:B------:R-:W-:Y:S06]  /*6710*/  @P0 BRA `(.L_x_55) ;  /* 0x0000000000040947 */ /* 0x000fec0003800000 */
[----:B------:R-:W-:-:S04]  /*6720*/  DEPBAR.LE SB0, 0x1 ;  /* 0x000080400000791a */ /* 0x000fc80000000000 */
.L_x_55:
[----:B------:R-:W-:Y:S05]  /*6730*/  WARPSYNC.ALL ;  /* 0x0000000000007948 */ /* 0x000fea0003800000 */
[----:B------:R-:W-:Y:S01]  /*6740*/  BAR.SYNC.DEFER_BLOCKING 0x1, 0x100 ;  /* 0x0044000000007b1d */ /* 0x000fe20000010000 */
[----:B------:R-:W-:-:S04]  /*6750*/  IADD3 R9, R7, UR51, RZ ;  /* 0x0000003307097c10 */ /* 0x000fc8000fffe0ff */
[----:B------:R-:W-:Y:S01]  /*6760*/  IADD3 R9, R9, R8, RZ ;  /* 0x0000000809097210 */ /* 0x000fe20007ffe0ff */
[----:B------:R-:W-:Y:S01]  /*6770*/  BSSY B0, `(.L_x_56) ;  /* 0x0000016000007945 */ /* 0x000fe20003800000 */
[----:B------:R1:W-:Y:S04]  /*6780*/  STS.U16 [R7+UR51+0x4100], R12 ;  /* 0x0041000c07007988 */ /* 0x0003e80008000433 */
[----:B------:R1:W-:Y:S04]  /*6790*/  STS.U16 [R7+UR51+0x4200], R14 ;  /* 0x0042000e07007988 */ /* 0x0003e80008000433 */
[----:B------:R1:W-:Y:S04]  /*67a0*/  STS.U16 [R7+UR51+0x4108], R222 ;  /* 0x004108de07007988 */ /* 0x0003e80008000433 */
[----:B------:R1:W-:Y:S04]  /*67b0*/  STS.U16 [R7+UR51+0x4208], R20 ;  /* 0x0042081407007988 */ /* 0x0003e80008000433 */
[----:B------:R1:W-:Y:S04]  /*67c0*/  STS.U16 [R9+0x4100], R24 ;  /* 0x0041001809007388 */ /* 0x0003e80000000400 */
[----:B------:R1:W-:Y:S04]  /*67d0*/  STS.U16 [R9+0x4200], R216 ;  /* 0x004200d809007388 */ /* 0x0003e80000000400 */
[----:B------:R1:W-:Y:S04]  /*67e0*/  STS.U16 [R9+0x4108], R10 ;  /* 0x0041080a09007388 */ /* 0x0003e80000000400 */
[----:B------:R1:W-:Y:S01]  /*67f0*/  STS.U16 [R9+0x4208], R212 ;  /* 0x004208d409007388 */ /* 0x0003e20000000400 */
[----:B------:R-:W-:Y:S01]  /*6800*/  @!PT LDS RZ, [RZ] ;  /* 0x00000000fffff984 */ /* 0x000fe20000000800 */
[----:B------:R-:W-:Y:S01]  /*6810*/  @!PT LDS RZ, [RZ] ;  /* 0x00000000fffff984 */ /* 0x000fe20000000800 */
[----:B------:R-:W-:Y:S01]  /*6820*/  @!PT LDS RZ, [RZ] ;  /* 0x00000000fffff984 */ /* 0x000fe20000000800 */
[----:B------:R-:W-:Y:S01]  /*6830*/  @!PT LDS RZ, [RZ] ;  /* 0x00000000fffff984 */ /* 0x000fe20000000800 */
[----:B------:R4:W-:Y:S06]  /*6840*/  MEMBAR.ALL.CTA ;  /* 0x0000000000007992 */ /* 0x0009ec0000008000 */
[----:B----4-:R-:W4:Y:S02]  /*6850*/  FENCE.VIEW.ASYNC.S ;  /* 0x00000000000073c6 */ /* 0x010f240000000000 */
[----:B----4-:R-:W-:Y:S06]  /*6860*/  BAR.SYNC.DEFER_BLOCKING 0x1, 0x100 ;  /* 0x0044000000007b1d */ /* 0x010fec0000010000 */
[----:B-1----:R-:W-:Y:S05]  /*6870*/  @P0 BRA `(.L_x_57) ;  /* 0x0000000000140947 */ /* 0x002fea0003800000 */
[----:B------:R-:W-:Y:S02]  /*6880*/  UIADD3 UR4, UP0, UR58, 0x4f0, URZ ;  /* 0x000004f03a047890 */ /* 0x000fe4000ff1e03f */
[----:B------:R-:W-:Y:S02]  /*6890*/  UIADD3 UR44, UR51, 0x4100, URZ ;  /* 0x00004100332c7890 */ /* 0x000fe4000fffe03f */
[----:B------:R-:W-:-:S09]  /*68a0*/  UIADD3.X UR5, URZ, UR59, URZ, UP0, !UPT ;  /* 0x0000003b3f057290 */ /* 0x000fd200087fe43f */
[----:B------:R1:W-:Y:S02]  /*68b0*/  UTMASTG.3D [UR44], [UR4] ;  /* 0x0000002c040073b5 */ /* 0x0003e40008010000 */
[----:B-1----:R0:W-:Y:S02]  /*68c0*/  UTMACMDFLUSH ;  /* 0x00000000000079b7 */ /* 0x0021e40000000000 */
.L_x_57:
[----:B------:R-:W-:Y:S05]  /*68d0*/  BSYNC B0 ;  /* 0x0000000000007941 */ /* 0x000fea0003800000 */
.L_x_56:
[----:B------:R-:W-:Y:S04]  /*68e0*/  BSSY B0, `(.L_x_58) ;  /* 0x0000036000007945 */ /* 0x000fe80003800000 */
[----:B------:R-:W-:Y:S05]  /*68f0*/  @!P1 BRA `(.L_x_59) ;  /* 0x0000000000d09947 */ /* 0x000fea0003800000 */
[----:B------:R-:W-:-:S05]  /*6900*/  IMAD.U32 R10, RZ, RZ, UR50 ;  /* 0x00000032ff0a7e24 */ /* 0x000fca000f8e00ff */
[----:B------:R-:W-:-:S13]  /*6910*/  ISETP.NE.AND P3, PT, R10, 0x3, PT ;  /* 0x000000030a00780c */ /* 0x000fda0003f65270 */
[----:B------:R-:W-:Y:S05]  /*6920*/  @!P3 BRA `(.L_x_60) ;  /* 0x000000000004b947 */ /* 0x000fea0003800000 */
[----:B------:R-:W-:Y:S01]  /*6930*/  BPT.TRAP 0x1 ;  /* 0x000000040000795c */ /* 0x000fe20000300000 */
.L_x_60:
[----:B------:R-:W4:Y:S04]  /*6940*/  LDL R10, [R1+0xb8] ;  /* 0x0000b800010a7983 */ /* 0x000f280000100800 */
[----:B------:R-:W5:Y:S01]  /*6950*/  LDL R11, [R1+0xb4] ;  /* 0x0000b400010b7983 */ /* 0x000f620000100800 */
[----:B------:R-:W-:Y:S01]  /*6960*/  BSSY B1, `(.L_x_61) ;  /* 0x0000005000017945 */ /* 0x000fe20003800000 */
[----:B----4-:R-:W-:Y:S02]  /*6970*/  SHF.L.U32 R10, R10, 0x1f, RZ ;  /* 0x0000001f0a0a7819 */ /* 0x010fe400000006ff */
[----:B-----5:R-:W-:-:S04]  /*6980*/  LEA R15, R11, UR51, 0x3 ;  /* 0x000000330b0f7c11 */ /* 0x020fc8000f8e18ff */
[----:B------:R-:W1:Y:S02]  /*6990*/  SYNCS.PHASECHK.TRANS64.TRYWAIT P4, [R15+URZ+0x80], R10 ;  /* 0x0000800a0f0075a7 */ /* 0x000e64000808017f */
[----:B-1----:R-:W-:Y:S05]  /*69a0*/  @!P4 BRA `(.L_x_62) ;  /* 0x0000007c00f4c947 */ /* 0x002fea0003800000 */
.L_x_240:
[----:B------:R-:W-:Y:S05]  /*69b0*/  BSYNC B1 ;  /* 0x0000000000017941 */ /* 0x000fea0003800000 */
.L_x_61:
[----:B------:R-:W-:Y:S04]  /*69c0*/  BSSY B1, `(.L_x_63) ;  /* 0x0000012000017945 */ /* 0x000fe80003800000 */
[----:B------:R-:W-:Y:S05]  /*69d0*/  @P2 BRA `(.L_x_64) ;  /* 0x0000000000402947 */ /* 0x000fea0003800000 */
[----:B------:R-:W4:Y:S02]  /*69e0*/  LDL R11, [R1+0xb4] ;  /* 0x0000b400010b7983 */ /* 0x000f240000100800 */
[----:B----4-:R-:W-:-:S04]  /*69f0*/  LEA R20, R11, R7, 0xc ;  /* 0x000000070b147211 */ /* 0x010fc800078e60ff */
[----:B------:R-:W-:Y:S01]  /*6a00*/  IADD3 R3, R20, UR51, RZ ;  /* 0x0000003314037c10 */ /* 0x000fe2000fffe0ff */
[----:B------:R-:W-:Y:S04]  /*6a10*/  LDS.U16 R4, [R20+UR51+0x100] ;  /* 0x0001003314047984 */ /* 0x000fe80008000400 */
[----:B------:R-:W-:Y:S01]  /*6a20*/  IMAD.IADD R14, R3, 0x1, R8 ;  /* 0x00000001030e7824 */ /* 0x000fe200078e0208 */
[----:B------:R-:W-:Y:S04]  /*6a30*/  LDS.U16 R5, [R20+UR51+0x208] ;  /* 0x0002083314057984 */ /* 0x000fe80008000400 */
[----:B------:R-:W4:Y:S04]  /*6a40*/  LDS.U16 R3, [R20+UR51+0x200] ;  /* 0x0002003314037984 */ /* 0x000f280008000400 */
[----:B------:R-:W5:Y:S04]  /*6a50*/  LDS.U16 R6, [R20+UR51+0x108] ;  /* 0x0001083314067984 */ /* 0x000f680008000400 */
[----:B-1----:R-:W-:Y:S04]  /*6a60*/  LDS.U16 R10, [R14+0x200] ;  /* 0x000200000e0a7984 */ /* 0x002fe80000000400 */
[----:B------:R-:W1:Y:S04]  /*6a70*/  LDS.U16 R11, [R14+0x100] ;  /* 0x000100000e0b7984 */ /* 0x000e680000000400 */
[----:B------:R-:W-:Y:S04]  /*6a80*/  LDS.U16 R12, [R14+0x208] ;  /* 0x000208000e0c7984 */ /* 0x000fe80000000400 */
[----:B------:R-:W2:Y:S01]  /*6a90*/  LDS.U16 R13, [R14+0x108] ;  /* 0x000108000e0d7984 */ /* 0x000ea20000000400 */
[----:B----4-:R-:W-:-:S02]  /*6aa0*/  PRMT R3, R4, 0x5410, R3 ;  /* 0x0000541004037816 */ /* 0x010fc40000000003 */
[----:B-----5:R-:W-:Y:S02]  /*6ab0*/  PRMT R4, R6, 0x5410, R5 ;  /* 0x0000541006047816 */ /* 0x020fe40000000005 */
[----:B-1----:R-:W-:Y:S02]  /*6ac0*/  PRMT R5, R11, 0x5410, R10 ;  /* 0x000054100b057816 */ /* 0x002fe4000000000a */
[----:B--2---:R-:W-:-:S07]  /*6ad0*/  PRMT R6, R13, 0x5410, R12 ;  /* 0x000054100d067816 */ /* 0x004fce000000000c */
.L_x_64:
[----:B------:R-:W-:Y:S05]  /*6ae0*/  BSYNC B1 ;  /* 0x0000000000017941 */ /* 0x000fea0003800000 */
.L_x_63:
[----:B------:R-:W-:Y:S01]  /*6af0*/  @!PT LDS RZ, [RZ] ;  /* 0x00000000fffff984 */ /* 0x000fe20000000800 */
[----:B------:R-:W-:Y:S01]  /*6b00*/  @!PT LDS RZ, [RZ] ;  /* 0x00000000fffff984 */ /* 0x000fe20000000800 */
[----:B------:R-:W-:Y:S01]  /*6b10*/  @!PT LDS RZ, [RZ] ;  /* 0x00000000fffff984 */ /* 0x000fe20000000800 */
[----:B------:R-:W-:Y:S01]  /*6b20*/  @!PT LDS RZ, [RZ] ;  /* 0x00000000fffff984 */ /* 0x000fe20000000800 */
[----:B------:R4:W-:Y:S06]  /*6b30*/  MEMBAR.ALL.CTA ;  /* 0x0000000000007992 */ /* 0x0009ec0000008000 */
[----:B----4-:R-:W4:Y:S01]  /*6b40*/  FENCE.VIEW.ASYNC.S ;  /* 0x00000000000073c6 */ /* 0x010f220000000000 */
[----:B------:R-:W-:Y:S05]  /*6b50*/  @!P3 BRA `(.L_x_65) ;  /* 0x000000000004b947 */ /* 0x000fea0003800000 */
[----:B------:R-:W-:Y:S01]  /*6b60*/  BPT.TRAP 0x1 ;  /* 0x000000040000795c */ /* 0x000fe20000300000 */
.L_x_65:
[----:B------:R-:W5:Y:S04]  /*6b70*/  LDL.LU R13, [R1+0xb4] ;  /* 0x0000b400010d7983 */ /* 0x000f680000300800 */
[----:B------:R-:W2:Y:S01]  /*6b80*/  LDL.LU R12, [R1+0xb8] ;  /* 0x0000b800010c7983 */ /* 0x000ea20000300800 */
[----:B-1----:R-:W-:Y:S01]  /*6b90*/  IADD3 R10, R15, 0xa0, RZ ;  /* 0x000000a00f0a7810 */ /* 0x002fe20007ffe0ff */
[----:B------:R-:W1:Y:S03]  /*6ba0*/  S2R R11, SR_CgaCtaId ;  /* 0x00000000000b7919 */ /* 0x000e660000008800 */
[----:B-1----:R-:W-:-:S04]  /*6bb0*/  PRMT R10, R11, 0x654, R10 ;  /* 0x000006540b0a7816 */ /* 0x002fc8000000000a */
[----:B----4-:R5:W-:Y:S02]  /*6bc0*/  SYNCS.ARRIVE.TRANS64.RED.A1T0 RZ, [R10+URZ], RZ ;  /* 0x000000ff0aff79a7 */ /* 0x010be4000810043f */
[----:B-----5:R-:W-:-:S04]  /*6bd0*/  IADD3 R10, R13, 0x1, RZ ;  /* 0x000000010d0a7810 */ /* 0x020fc80007ffe0ff */
[----:B------:R-:W-:-:S04]  /*6be0*/  ISETP.NE.AND P3, PT, R10, 0x4, PT ;  /* 0x000000040a00780c */ /* 0x000fc80003f65270 */
[----:B------:R-:W-:Y:S02]  /*6bf0*/  SEL R11, RZ, 0x1, P3 ;  /* 0x00000001ff0b7807 */ /* 0x000fe40001800000 */
[----:B------:R-:W-:Y:S02]  /*6c00*/  SEL R10, R10, RZ, P3 ;  /* 0x000000ff0a0a7207 */ /* 0x000fe40001800000 */
[----:B--2---:R-:W-:-:S05]  /*6c10*/  LOP3.LUT R12, R12, R11, RZ, 0x3c, !PT ;  /* 0x0000000b0c0c7212 */ /* 0x004fca00078e3cff */
[----:B------:R1:W-:Y:S04]  /*6c20*/  STL [R1+0xb8], R12 ;  /* 0x0000b80c01007387 */ /* 0x0003e80000100800 */
[----:B------:R1:W-:Y:S02]  /*6c30*/  STL [R1+0xb4], R10 ;  /* 0x0000b40a01007387 */ /* 0x0003e40000100800 */
.L_x_59:
[----:B------:R-:W-:Y:S05]  /*6c40*/  BSYNC B0 ;  /* 0x0000000000007941 */ /* 0x000fea0003800000 */
.L_x_58:
[----:B-1----:R-:W-:Y:S01]  /*6c50*/  F2FP.F16.E4M3.UNPACK_B R12, R3.H1 ;  /* 0x00000003ff0c723e */ /* 0x002fe200030006ff */
[C---:B------:R-:W-:Y:S01]  /*6c60*/  FMUL R161, R2.reuse, R161 ;  /* 0x000000a102a17220 */ /* 0x040fe20000400000 */
[----:B------:R-:W-:Y:S01]  /*6c70*/  F2FP.F16.E4M3.UNPACK_B R10, R3 ;  /* 0x00000003ff0a723e */ /* 0x000fe200020006ff */
[C---:B------:R-:W-:Y:S01]  /*6c80*/  FMUL R163, R2.reuse, R163 ;  /* 0x000000a302a37220 */ /* 0x040fe20000400000 */
[----:B------:R-:W-:Y:S01]  /*6c90*/  F2FP.F16.E4M3.UNPACK_B R15, R4 ;  /* 0x00000004ff0f723e */ /* 0x000fe200020006ff */
[----:B------:R-:W-:Y:S02]  /*6ca0*/  HADD2.F32 R14, -RZ, R12.H0_H0 ;  /* 0x2000000cff0e7230 */ /* 0x000fe40000004100 */
[C---:B------:R-:W-:Y:S01]  /*6cb0*/  FMUL R11, R2.reuse, R162 ;  /* 0x000000a2020b7220 */ /* 0x040fe20000400000 */
[--C-:B------:R-:W-:Y:S02]  /*6cc0*/  HADD2.F32 R13, -RZ, R10.reuse.H0_H0 ;  /* 0x2000000aff0d7230 */ /* 0x100fe40000004100 */
[----:B------:R-:W-:Y:S01]  /*6cd0*/  FMUL R159, R2, R159 ;  /* 0x0000009f029f7220 */ /* 0x000fe20000400000 */
[----:B------:R-:W-:-:S02]  /*6ce0*/  HADD2.F32 R10, -RZ, R10.H1_H1 ;  /* 0x3000000aff0a7230 */ /* 0x000fc40000004100 */
[C---:B------:R-:W-:Y:S01]  /*6cf0*/  FFMA R161, R16.reuse, R14, R161 ;  /* 0x0000000e10a17223 */ /* 0x040fe200000000a1 */
[--C-:B------:R-:W-:Y:S02]  /*6d00*/  HADD2.F32 R14, -RZ, R15.reuse.H0_H0 ;  /* 0x2000000fff0e7230 */ /* 0x100fe40000004100 */
[C---:B------:R-:W-:Y:S01]  /*6d10*/  FFMA R163, R16.reuse, R13, R163 ;  /* 0x0000000d10a37223 */ /* 0x040fe200000000a3 */
[----:B------:R-:W-:Y:S02]  /*6d20*/  HADD2.F32 R20, -RZ, R15.H1_H1 ;  /* 0x3000000fff147230 */ /* 0x000fe40000004100 */
[----:B------:R-:W-:Y:S01]  /*6d30*/  FFMA R10, R16, R10, R11 ;  /* 0x0000000a100a7223 */ /* 0x000fe2000000000b */
[----:B------:R-:W-:Y:S02]  /*6d40*/  HADD2.F32 R12, -RZ, R12.H1_H1 ;  /* 0x3000000cff0c7230 */ /* 0x000fe40000004100 */
[C---:B------:R-:W-:Y:S01]  /*6d50*/  FMUL R13, R2.reuse, R158 ;  /* 0x0000009e020d7220 */ /* 0x040fe20000400000 */
[----:B------:R-:W-:Y:S01]  /*6d60*/  F2FP.F16.E4M3.UNPACK_B R15, R4.H1 ;  /* 0x00000004ff0f723e */ /* 0x000fe200030006ff */
[----:B------:R-:W-:Y:S01]  /*6d70*/  FMUL R11, R2, R160 ;  /* 0x000000a0020b7220 */ /* 0x000fe20000400000 */
[C---:B------:R-:W-:Y:S01]  /*6d80*/  FFMA R159, R16.reuse, R14, R159 ;  /* 0x0000000e109f7223 */ /* 0x040fe2000000009f */
[C---:B------:R-:W-:Y:S01]  /*6d90*/  FFMA R14, R16.reuse, R20, R13 ;  /* 0x00000014100e7223 */ /* 0x040fe2000000000d */
[----:B------:R-:W-:Y:S01]  /*6da0*/  F2FP.F16.E4M3.UNPACK_B R21, R5 ;  /* 0x00000005ff15723e */ /* 0x000fe200020006ff */
[----:B------:R-:W-:Y:S01]  /*6db0*/  FFMA R12, R16, R12, R11 ;  /* 0x0000000c100c7223 */ /* 0x000fe2000000000b */
[----:B------:R-:W-:-:S02]  /*6dc0*/  HADD2.F32 R20, -RZ, R15.H1_H1 ;  /* 0x3000000fff147230 */ /* 0x000fc40000004100 */
[C---:B------:R-:W-:Y:S01]  /*6dd0*/  FMUL R11, R2.reuse, R156 ;  /* 0x0000009c020b7220 */ /* 0x040fe20000400000 */
[----:B------:R-:W-:Y:S01]  /*6de0*/  HADD2.F32 R13, -RZ, R15.H0_H0 ;  /* 0x2000000fff0d7230 */ /* 0x000fe20000004100 */
[----:B------:R-:W-:Y:S01]  /*6df0*/  F2FP.F16.E4M3.UNPACK_B R15, R5.H1 ;  /* 0x00000005ff0f723e */ /* 0x000fe200030006ff */
[--C-:B------:R-:W-:Y:S02]  /*6e00*/  HADD2.F32 R24, -RZ, R21.reuse.H0_H0 ;  /* 0x20000015ff187230 */ /* 0x100fe40000004100 */
[----:B------:R-:W-:Y:S01]  /*6e10*/  FMUL R155, R2, R155 ;  /* 0x0000009b029b7220 */ /* 0x000fe20000400000 */
[----:B------:R-:W-:Y:S01]  /*6e20*/  FFMA R20, R16, R20, R11 ;  /* 0x0000001410147223 */ /* 0x000fe2000000000b */
[----:B------:R-:W-:Y:S02]  /*6e30*/  HADD2.F32 R21, -RZ, R21.H1_H1 ;  /* 0x30000015ff157230 */ /* 0x000fe40000004100 */
[C---:B------:R-:W-:Y:S01]  /*6e40*/  FMUL R157, R2.reuse, R157 ;  /* 0x0000009d029d7220 */ /* 0x040fe20000400000 */
[----:B------:R-:W-:Y:S01]  /*6e50*/  FMUL R11, R2, R154 ;  /* 0x0000009a020b7220 */ /* 0x000fe20000400000 */
[----:B------:R-:W-:Y:S01]  /*6e60*/  FFMA R155, R16, R24, R155 ;  /* 0x00000018109b7223 */ /* 0x000fe2000000009b */
[----:B------:R-:W-:-:S02]  /*6e70*/  HADD2.F32 R26, -RZ, R15.H0_H0 ;  /* 0x2000000fff1a7230 */ /* 0x000fc40000004100 */
[----:B------:R-:W-:Y:S01]  /*6e80*/  FFMA R157, R16, R13, R157 ;  /* 0x0000000d109d7223 */ /* 0x000fe2000000009d */
[----:B------:R-:W-:Y:S02]  /*6e90*/  HADD2.F32 R28, -RZ, R15.H1_H1 ;  /* 0x3000000fff1c7230 */ /* 0x000fe40000004100 */
[----:B------:R-:W-:Y:S01]  /*6ea0*/  FMUL R153, R2, R153 ;  /* 0x0000009902997220 */ /* 0x000fe20000400000 */
[----:B------:R-:W-:Y:S01]  /*6eb0*/  FFMA R24, R16, R21, R11 ;  /* 0x0000001510187223 */ /* 0x000fe2000000000b */
[----:B------:R-:W-:Y:S01]  /*6ec0*/  FMUL R13, R2, R152 ;  /* 0x00000098020d7220 */ /* 0x000fe20000400000 */
[----:B------:R-:W-:Y:S01]  /*6ed0*/  F2FP.F16.E4M3.UNPACK_B R15, R6 ;  /* 0x00000006ff0f723e */ /* 0x000fe200020006ff */
[C---:B------:R-:W-:Y:S01]  /*6ee0*/  FFMA R153, R16.reuse, R26, R153 ;  /* 0x0000001a10997223 */ /* 0x040fe20000000099 */
[----:B------:R-:W-:Y:S01]  /*6ef0*/  F2FP.F16.E4M3.UNPACK_B R11, R6.H1 ;  /* 0x00000006ff0b723e */ /* 0x000fe200030006ff */
[----:B------:R-:W-:Y:S01]  /*6f00*/  FFMA R26, R16, R28, R13 ;  /* 0x0000001c101a7223 */ /* 0x000fe2000000000d */
[----:B------:R-:W-:Y:S01]  /*6f10*/  FMUL R23, R2, R23 ;  /* 0x0000001702177220 */ /* 0x000fe20000400000 */
[----:B------:R-:W-:-:S02]  /*6f20*/  HADD2.F32 R21, -RZ, R15.H0_H0 ;  /* 0x2000000fff157230 */ /* 0x000fc40000004100 */
[C---:B------:R-:W-:Y:S01]  /*6f30*/  FMUL R19, R2.reuse, R19 ;  /* 0x0000001302137220 */ /* 0x040fe20000400000 */
[----:B------:R-:W-:Y:S02]  /*6f40*/  HADD2.F32 R28, -RZ, R15.H1_H1 ;  /* 0x3000000fff1c7230 */ /* 0x000fe40000004100 */
[----:B------:R-:W-:Y:S01]  /*6f50*/  FMUL R13, R2, R18 ;  /* 0x00000012020d7220 */ /* 0x000fe20000400000 */
[--C-:B------:R-:W-:Y:S02]  /*6f60*/  HADD2.F32 R30, -RZ, R11.reuse.H0_H0 ;  /* 0x2000000bff1e7230 */ /* 0x100fe40000004100 */
[----:B------:R-:W-:Y:S01]  /*6f70*/  FFMA R23, R16, R21, R23 ;  /* 0x0000001510177223 */ /* 0x000fe20000000017 */
[----:B------:R-:W-:Y:S02]  /*6f80*/  HADD2.F32 R32, -RZ, R11.H1_H1 ;  /* 0x3000000bff207230 */ /* 0x000fe40000004100 */
[----:B------:R-:W-:Y:S01]  /*6f90*/  FMUL R11, R2, R22 ;  /* 0x00000016020b7220 */ /* 0x000fe20000400000 */
[----:B------:R-:W-:Y:S01]  /*6fa0*/  F2FP.SATFINITE.E4M3.F32.PACK_AB_MERGE_C R10, R10, R163, RZ ;  /* 0x000000a30a0a723e */ /* 0x000fe200048070ff */
[----:B------:R-:W-:Y:S01]  /*6fb0*/  FFMA R19, R16, R30, R19 ;  /* 0x0000001e10137223 */ /* 0x000fe20000000013 */
[----:B------:R-:W-:Y:S01]  /*6fc0*/  F2FP.SATFINITE.E4M3.F32.PACK_AB_MERGE_C R12, R12, R161, RZ ;  /* 0x000000a10c0c723e */ /* 0x000fe200048070ff */
[C---:B------:R-:W-:Y:S01]  /*6fd0*/  FFMA R18, R16.reuse, R28, R11 ;  /* 0x0000001c10127223 */ /* 0x040fe2000000000b */
[----:B------:R-:W-:Y:S01]  /*6fe0*/  FFMA R22, R16, R32, R13 ;  /* 0x0000002010167223 */ /* 0x000fe2000000000d */
[----:B------:R-:W-:-:S02]  /*6ff0*/  F2FP.SATFINITE.E4M3.F32.PACK_AB_MERGE_C R14, R14, R159, RZ ;  /* 0x0000009f0e0e723e */ /* 0x000fc400048070ff */
[----:B------:R-:W-:Y:S02]  /*7000*/  F2FP.SATFINITE.E4M3.F32.PACK_AB_MERGE_C R20, R20, R157, RZ ;  /* 0x0000009d1414723e */ /* 0x000fe400048070ff */
[----:B------:R-:W-:Y:S02]  /*7010*/  F2FP.SATFINITE.E4M3.F32.PACK_AB_MERGE_C R24, R24, R155, RZ ;  /* 0x0000009b1818723e */ /* 0x000fe400048070ff */
[----:B------:R-:W-:Y:S02]  /*7020*/  F2FP.SATFINITE.E4M3.F32.PACK_AB_MERGE_C R26, R26, R153, RZ ;  /* 0x000000991a1a723e */ /* 0x000fe400048070ff */
[----:B------:R-:W-:Y:S02]  /*7030*/  F2FP.SATFINITE.E4M3.F32.PACK_AB_MERGE_C R18, R18, R23, RZ ;  /* 0x000000171212723e */ /* 0x000fe400048070ff */
[----:B------:R-:W-:Y:S01]  /*7040*/  F2FP.SATFINITE.E4M3.F32.PACK_AB_MERGE_C R22, R22, R19, RZ ;  /* 0x000000131616723e */ /* 0x000fe200048070ff */
[----:B------:R-:W-:Y:S06]  /*7050*/  @P0 BRA `(.L_x_66) ;  /* 0x0000000000040947 */ /* 0x000fec0003800000 */
[----:B------:R-:W-:-:S04]  /*7060*/  DEPBAR.LE SB0, 0x1 ;  /* 0x000080400000791a */ /* 0x000fc80000000000 */
.L_x_66:
[----:B------:R-:W-:Y:S05]  /*7070*/  WARPSYNC.ALL ;  /* 0x0000000000007948 */ /* 0x000fea0003800000 */
[----:B------:R-:W-:Y:S06]  /*7080*/  BAR.SYNC.DEFER_BLOCKING 0x1, 0x100 ;  /* 0x0044000000007b1d */ /* 0x000fec0000010000 */
        /* <DEDUP_REMOVED lines=19> */
[----:B------:R-:W-:Y:S02]  /*71c0*/  UIADD3 UR4, UR51, 0x5100, URZ ;  /* 0x0000510033047890 */ /* 0x000fe4000fffe03f */
[----:B------:R-:W-:Y:S01]  /*71d0*/  UIADD3.X UR9, URZ, UR59, URZ, UP0, !UPT ;  /* 0x0000003b3f097290 */ /* 0x000fe200087fe43f */
[----:B------:R-:W-:Y:S01]  /*71e0*/  UMOV UR5, UR45 ;  /* 0x0000002d00057c82 */ /* 0x000fe20008000000 */
[----:B------:R-:W-:-:S07]  /*71f0*/  UMOV UR7, UR47 ;  /* 0x0000002f00077c82 */ /* 0x000fce0008000000 */
[----:B------:R1:W-:Y:S02]  /*7200*/  UTMASTG.3D [UR4], [UR8] ;  /* 0x00000004080073b5 */ /* 0x0003e40008010000 */
[----:B-1----:R0:W-:Y:S02]  /*7210*/  UTMACMDFLUSH ;  /* 0x00000000000079b7 */ /* 0x0021e40000000000 */
.L_x_68:
[----:B------:R-:W-:Y:S05]  /*7220*/  BSYNC B0 ;  /* 0x0000000000007941 */ /* 0x000fea0003800000 */
.L_x_67:
[----:B------:R-:W4:Y:S04]  /*7230*/  LDL R13, [R1+0xb4] ;  /* 0x0000b400010d7983 */ /* 0x000f280000100800 */
[----:B------:R-:W5:Y:S01]  /*7240*/  LDL R12, [R1+0xb8] ;  /* 0x0000b800010c7983 */ /* 0x000f620000100800 */
[----:B------:R-:W-:Y:S01]  /*7250*/  BSSY B0, `(.L_x_69) ;  /* 0x0000036000007945 */ /* 0x000fe20003800000 */
[----:B----4-:R-:W-:Y:S01]  /*7260*/  IMAD.MOV.U32 R11, RZ, RZ, R13 ;  /* 0x000000ffff0b7224 */ /* 0x010fe200078e000d */
[----:B-----5:R-:W-:Y:S02]  /*7270*/  MOV R10, R12 ;  /* 0x0000000c000a7202 */ /* 0x020fe40000000f00 */
[----:B------:R-:W-:Y:S05]  /*7280*/  @!P1 BRA `(.L_x_70) ;  /* 0x0000000000c89947 */ /* 0x000fea0003800000 */
[----:B------:R-:W-:-:S04]  /*7290*/  MOV R10, UR50 ;  /* 0x00000032000a7c02 */ /* 0x000fc80008000f00 */
[----:B------:R-:W-:-:S13]  /*72a0*/  ISETP.NE.AND P3, PT, R10, 0x3, PT ;  /* 0x000000030a00780c */ /* 0x000fda0003f65270 */
[----:B------:R-:W-:Y:S05]  /*72b0*/  @!P3 BRA `(.L_x_71) ;  /* 0x000000000004b947 */ /* 0x000fea0003800000 */
[----:B------:R-:W-:Y:S01]  /*72c0*/  BPT.TRAP 0x1 ;  /* 0x000000040000795c */ /* 0x000fe20000300000 */
.L_x_71:
[----:B------:R-:W-:Y:S01]  /*72d0*/  LEA R14, R13, UR51, 0x3 ;  /* 0x000000330d0e7c11 */ /* 0x000fe2000f8e18ff */
[----:B------:R-:W-:Y:S01]  /*72e0*/  BSSY B1, `(.L_x_72) ;  /* 0x0000004000017945 */ /* 0x000fe20003800000 */
[----:B------:R-:W-:-:S04]  /*72f0*/  SHF.L.U32 R11, R12, 0x1f, RZ ;  /* 0x0000001f0c0b7819 */ /* 0x000fc800000006ff */
[----:B------:R-:W1:Y:S02]  /*7300*/  SYNCS.PHASECHK.TRANS64.TRYWAIT P4, [R14+URZ+0x80], R11 ;  /* 0x0000800b0e0075a7 */ /* 0x000e64000808017f */
[----:B-1----:R-:W-:Y:S05]  /*7310*/  @!P4 BRA `(.L_x_73) ;  /* 0x0000007400acc947 */ /* 0x002fea0003800000 */
.L_x_241:
[----:B------:R-:W-:Y:S05]  /*7320*/  BSYNC B1 ;  /* 0x0000000000017941 */ /* 0x000fea0003800000 */
.L_x_72:
[----:B------:R-:W-:Y:S04]  /*7330*/  BSSY B1, `(.L_x_74) ;  /* 0x0000012000017945 */ /* 0x000fe80003800000 */
[----:B------:R-:W-:Y:S05]  /*7340*/  @P2 BRA `(.L_x_75) ;  /* 0x0000000000402947 */ /* 0x000fea0003800000 */
[----:B------:R-:W4:Y:S02]  /*7350*/  LDL R10, [R1+0xb4] ;  /* 0x0000b400010a7983 */ /* 0x000f240000100800 */
[----:B----4-:R-:W-:-:S05]  /*7360*/  IMAD R15, R10, 0x1000, R7 ;  /* 0x000010000a0f7824 */ /* 0x010fca00078e0207 */
[----:B------:R-:W-:Y:S01]  /*7370*/  IADD3 R3, R15, UR51, RZ ;  /* 0x000000330f037c10 */ /* 0x000fe2000fffe0ff */
[----:B------:R-:W-:Y:S03]  /*7380*/  LDS.U16 R4, [R15+UR51+0x100] ;  /* 0x000100330f047984 */ /* 0x000fe60008000400 */
[----:B------:R-:W-:Y:S01]  /*7390*/  IADD3 R18, R3, R8, RZ ;  /* 0x0000000803127210 */ /* 0x000fe20007ffe0ff */
[----:B------:R-:W-:Y:S04]  /*73a0*/  LDS.U16 R5, [R15+UR51+0x208] ;  /* 0x000208330f057984 */ /* 0x000fe80008000400 */
[----:B------:R-:W4:Y:S04]  /*73b0*/  LDS.U16 R3, [R15+UR51+0x200] ;  /* 0x000200330f037984 */ /* 0x000f280008000400 */
[----:B------:R-:W5:Y:S04]  /*73c0*/  LDS.U16 R6, [R15+UR51+0x108] ;  /* 0x000108330f067984 */ /* 0x000f680008000400 */
[----:B------:R-:W-:Y:S04]  /*73d0*/  LDS.U16 R10, [R18+0x200] ;  /* 0x00020000120a7984 */ /* 0x000fe80000000400 */
[----:B-1----:R-:W1:Y:S04]  /*73e0*/  LDS.U16 R11, [R18+0x100] ;  /* 0x00010000120b7984 */ /* 0x002e680000000400 */
[----:B------:R-:W-:Y:S04]  /*73f0*/  LDS.U16 R12, [R18+0x208] ;  /* 0x00020800120c7984 */ /* 0x000fe80000000400 */
[----:B------:R-:W2:Y:S01]  /*7400*/  LDS.U16 R13, [R18+0x108] ;  /* 0x00010800120d7984 */ /* 0x000ea20000000400 */
[----:B----4-:R-:W-:-:S02]  /*7410*/  PRMT R3, R4, 0x5410, R3 ;  /* 0x0000541004037816 */ /* 0x010fc40000000003 */
[----:B-----5:R-:W-:Y:S02]  /*7420*/  PRMT R4, R6, 0x5410, R5 ;  /* 0x0000541006047816 */ /* 0x020fe40000000005 */
[----:B-1----:R-:W-:Y:S02]  /*7430*/  PRMT R5, R11, 0x5410, R10 ;  /* 0x000054100b057816 */ /* 0x002fe4000000000a */
[----:B--2---:R-:W-:-:S07]  /*7440*/  PRMT R6, R13, 0x5410, R12 ;  /* 0x000054100d067816 */ /* 0x004fce000000000c */
.L_x_75:
[----:B------:R-:W-:Y:S05]  /*7450*/  BSYNC B1 ;  /* 0x0000000000017941 */ /* 0x000fea0003800000 */
.L_x_74:
        /* <DEDUP_REMOVED lines=8> */
.L_x_76:
[----:B------:R-:W5:Y:S04]  /*74e0*/  LDL.LU R13, [R1+0xb4] ;  /* 0x0000b400010d7983 */ /* 0x000f680000300800 */
[----:B------:R-:W2:Y:S01]  /*74f0*/  LDL.LU R12, [R1+0xb8] ;  /* 0x0000b800010c7983 */ /* 0x000ea20000300800 */
[----:B------:R-:W-:Y:S01]  /*7500*/  VIADD R10, R14, 0xa0 ;  /* 0x000000a00e0a7836 */ /* 0x000fe20000000000 */
[----:B-1----:R-:W1:Y:S04]  /*7510*/  S2R R11, SR_CgaCtaId ;  /* 0x00000000000b7919 */ /* 0x002e680000008800 */
[----:B-1----:R-:W-:-:S04]  /*7520*/  PRMT R10, R11, 0x654, R10 ;  /* 0x000006540b0a7816 */ /* 0x002fc8000000000a */
[----:B----4-:R1:W-:Y:S01]  /*7530*/  SYNCS.ARRIVE.TRANS64.RED.A1T0 RZ, [R10+URZ], RZ ;  /* 0x000000ff0aff79a7 */ /* 0x0103e2000810043f */
[----:B-----5:R-:W-:-:S04]  /*7540*/  IADD3 R11, R13, 0x1, RZ ;  /* 0x000000010d0b7810 */ /* 0x020fc80007ffe0ff */
[----:B------:R-:W-:-:S04]  /*7550*/  ISETP.NE.AND P3, PT, R11, 0x4, PT ;  /* 0x000000040b00780c */ /* 0x000fc80003f65270 */
[----:B-1----:R-:W-:Y:S02]  /*7560*/  SEL R10, RZ, 0x1, P3 ;  /* 0x00000001ff0a7807 */ /* 0x002fe40001800000 */
[----:B------:R-:W-:Y:S02]  /*7570*/  SEL R11, R11, RZ, P3 ;  /* 0x000000ff0b0b7207 */ /* 0x000fe40001800000 */
[----:B--2---:R-:W-:-:S03]  /*7580*/  LOP3.LUT R10, R12, R10, RZ, 0x3c, !PT ;  /* 0x0000000a0c0a7212 */ /* 0x004fc600078e3cff */
[----:B------:R1:W-:Y:S04]  /*7590*/  STL [R1+0xb4], R11 ;  /* 0x0000b40b01007387 */ /* 0x0003e80000100800 */
[----:B------:R1:W-:Y:S02]  /*75a0*/  STL [R1+0xb8], R10 ;  /* 0x0000b80a01007387 */ /* 0x0003e40000100800 */
.L_x_70:
[----:B------:R-:W-:Y:S05]  /*75b0*/  BSYNC B0 ;  /* 0x0000000000007941 */ /* 0x000fea0003800000 */
.L_x_69:
[----:B------:R-:W-:Y:S01]  /*75c0*/  F2FP.F16.E4M3.UNPACK_B R14, R3.H1 ;  /* 0x00000003ff0e723e */ /* 0x000fe200030006ff */
        /* <DEDUP_REMOVED lines=24> */
[----:B------:R-:W-:Y:S02]  /*7750*/  HADD2.F32 R15, -RZ, R19.H0_H0 ;  /* 0x20000013ff0f7230 */ /* 0x000fe40000004100 */
[----:B------:R-:W-:Y:S01]  /*7760*/  FMUL R203, R2, R203 ;  /* 0x000000cb02cb7220 */ /* 0x000fe20000400000 */
[--C-:B------:R-:W-:Y:S01]  /*7770*/  HADD2.F32 R22, -RZ, R21.reuse.H0_H0 ;  /* 0x20000015ff167230 */ /* 0x100fe20000004100 */
[----:B------:R-:W-:Y:S01]  /*7780*/  F2FP.F16.E4M3.UNPACK_B R19, R5.H1 ;  /* 0x00000005ff13723e */ /* 0x000fe200030006ff */
[----:B------:R-:W-:Y:S01]  /*7790*/  FFMA R20, R16, R20, R13 ;  /* 0x0000001410147223 */ /* 0x000fe2000000000d */
[----:B------:R-:W-:Y:S02]  /*77a0*/  HADD2.F32 R21, -RZ, R21.H1_H1 ;  /* 0x30000015ff157230 */ /* 0x000fe40000004100 */
[C---:B------:R-:W-:Y:S01]  /*77b0*/  FMUL R13, R2.reuse, R202 ;  /* 0x000000ca020d7220 */ /* 0x040fe20000400000 */
[----:B------:R-:W-:Y:S01]  /*77c0*/  FMUL R205, R2, R205 ;  /* 0x000000cd02cd7220 */ /* 0x000fe20000400000 */
[----:B------:R-:W-:Y:S01]  /*77d0*/  FFMA R203, R16, R22, R203 ;  /* 0x0000001610cb7223 */ /* 0x000fe200000000cb */
[----:B------:R-:W-:-:S02]  /*77e0*/  HADD2.F32 R24, -RZ, R19.H0_H0 ;  /* 0x20000013ff187230 */ /* 0x000fc40000004100 */
[C---:B------:R-:W-:Y:S01]  /*77f0*/  FFMA R22, R16.reuse, R21, R13 ;  /* 0x0000001510167223 */ /* 0x040fe2000000000d */
[----:B------:R-:W-:Y:S01]  /*7800*/  FFMA R205, R16, R15, R205 ;  /* 0x0000000f10cd7223 */ /* 0x000fe200000000cd */
[----:B------:R-:W-:Y:S02]  /*7810*/  HADD2.F32 R26, -RZ, R19.H1_H1 ;  /* 0x30000013ff1a7230 */ /* 0x000fe40000004100 */
[C---:B------:R-:W-:Y:S01]  /*7820*/  FMUL R201, R2.reuse, R201 ;  /* 0x000000c902c97220 */ /* 0x040fe20000400000 */
[----:B------:R-:W-:Y:S01]  /*7830*/  F2FP.F16.E4M3.UNPACK_B R13, R6.H1 ;  /* 0x00000006ff0d723e */ /* 0x000fe200030006ff */
[----:B------:R-:W-:Y:S01]  /*7840*/  FMUL R15, R2, R200 ;  /* 0x000000c8020f7220 */ /* 0x000fe20000400000 */
[----:B------:R-:W-:Y:S01]  /*7850*/  F2FP.F16.E4M3.UNPACK_B R19, R6 ;  /* 0x00000006ff13723e */ /* 0x000fe200020006ff */
[----:B------:R-:W-:Y:S01]  /*7860*/  FFMA R201, R16, R24, R201 ;  /* 0x0000001810c97223 */ /* 0x000fe200000000c9 */
[----:B------:R-:W-:Y:S01]  /*7870*/  FMUL R197, R2, R197 ;  /* 0x000000c502c57220 */ /* 0x000fe20000400000 */
[----:B------:R-:W-:Y:S01]  /*7880*/  FFMA R24, R16, R26, R15 ;  /* 0x0000001a10187223 */ /* 0x000fe2000000000f */
[----:B------:R-:W-:-:S02]  /*7890*/  HADD2.F32 R28, -RZ, R13.H0_H0 ;  /* 0x2000000dff1c7230 */ /* 0x000fc40000004100 */
[C---:B------:R-:W-:Y:S01]  /*78a0*/  FMUL R199, R2.reuse, R199 ;  /* 0x000000c702c77220 */ /* 0x040fe20000400000 */
[--C-:B------:R-:W-:Y:S02]  /*78b0*/  HADD2.F32 R21, -RZ, R19.reuse.H0_H0 ;  /* 0x20000013ff157230 */ /* 0x100fe40000004100 */
[----:B------:R-:W-:Y:S01]  /*78c0*/  FMUL R15, R2, R196 ;  /* 0x000000c4020f7220 */ /* 0x000fe20000400000 */
[----:B------:R-:W-:Y:S02]  /*78d0*/  HADD2.F32 R26, -RZ, R19.H1_H1 ;  /* 0x30000013ff1a7230 */ /* 0x000fe40000004100 */
[----:B------:R-:W-:Y:S01]  /*78e0*/  FFMA R197, R16, R28, R197 ;  /* 0x0000001c10c57223 */ /* 0x000fe200000000c5 */
[----:B------:R-:W-:Y:S02]  /*78f0*/  HADD2.F32 R30, -RZ, R13.H1_H1 ;  /* 0x3000000dff1e7230 */ /* 0x000fe40000004100 */
[----:B------:R-:W-:Y:S01]  /*7900*/  FMUL R13, R2, R198 ;  /* 0x000000c6020d7220 */ /* 0x000fe20000400000 */
[----:B------:R-:W-:Y:S01]  /*7910*/  FFMA R199, R16, R21, R199 ;  /* 0x0000001510c77223 */ /* 0x000fe200000000c7 */
[----:B------:R-:W-:-:S02]  /*7920*/  F2FP.SATFINITE.E4M3.F32.PACK_AB_MERGE_C R12, R12, R211, RZ ;  /* 0x000000d30c0c723e */ /* 0x000fc400048070ff */
[C---:B------:R-:W-:Y:S01]  /*7930*/  FFMA R26, R16.reuse, R26, R13 ;  /* 0x0000001a101a7223 */ /* 0x040fe2000000000d */
[----:B------:R-:W-:Y:S01]  /*7940*/  FFMA R28, R16, R30, R15 ;  /* 0x0000001e101c7223 */ /* 0x000fe2000000000f */
[----:B------:R-:W-:Y:S02]  /*7950*/  F2FP.SATFINITE.E4M3.F32.PACK_AB_MERGE_C R14, R14, R209, RZ ;  /* 0x000000d10e0e723e */ /* 0x000fe400048070ff */
[----:B------:R-:W-:Y:S02]  /*7960*/  F2FP.SATFINITE.E4M3.F32.PACK_AB_MERGE_C R18, R18, R207, RZ ;  /* 0x000000cf1212723e */ /* 0x000fe400048070ff */
[----:B------:R-:W-:Y:S02]  /*7970*/  F2FP.SATFINITE.E4M3.F32.PACK_AB_MERGE_C R20, R20, R205, RZ ;  /* 0x000000cd1414723e */ /* 0x000fe400048070ff */
[----:B------:R-:W-:Y:S02]  /*7980*/  F2FP.SATFINITE.E4M3.F32.PACK_AB_MERGE_C R22, R22, R203, RZ ;  /* 0x000000cb1616723e */ /* 0x000fe400048070ff */
[----:B------:R-:W-:-:S02]  /*7990*/  F2FP.SATFINITE.E4M3.F32.PACK_AB_MERGE_C R24, R24, R201, RZ ;  /* 0x000000c91818723e */ /* 0x000fc400048070ff */
[----:B------:R-:W-:Y:S02]  /*79a0*/  F2FP.SATFINITE.E4M3.F32.PACK_AB_MERGE_C R26, R26, R199, RZ ;  /* 0x000000c71a1a723e */ /* 0x000fe400048070ff */
[----:B------:R-:W-:Y:S01]  /*79b0*/  F2FP.SATFINITE.E4M3.F32.PACK_AB_MERGE_C R28, R28, R197, RZ ;  /* 0x000000c51c1c723e */ /* 0x000fe200048070ff */
[----:B------:R-:W-:Y:S06]  /*79c0*/  @P0 BRA `(.L_x_77) ;  /* 0x0000000000040947 */ /* 0x000fec0003800000 */
[----:B------:R-:W-:-:S04]  /*79d0*/  DEPBAR.LE SB0, 0x1 ;  /* 0x000080400000791a */ /* 0x000fc80000000000 */
.L_x_77:
        /* <DEDUP_REMOVED lines=16> */
[----:B-----5:R-:W5:Y:S02]  /*7ae0*/  FENCE.VIEW.ASYNC.S ;  /* 0x00000000000073c6 */ /* 0x020f640000000000 */
[----:B-----5:R-:W-:Y:S06]  /*7af0*/  BAR.SYNC.DEFER_BLOCKING 0x1, 0x100 ;  /* 0x0044000000007b1d */ /* 0x020fec0000010000 */
[----:B----4-:R-:W-:Y:S05]  /*7b00*/  @P0 BRA `(.L_x_79) ;  /* 0x0000000000200947 */ /* 0x010fea0003800000 */
[----:B------:R-:W-:Y:S02]  /*7b10*/  UIADD3 UR8, UP0, UR58, 0x4f0, URZ ;  /* 0x000004f03a087890 */ /* 0x000fe4000ff1e03f */
[----:B------:R-:W-:Y:S02]  /*7b20*/  UIADD3 UR5, UR45, 0x20, URZ ;  /* 0x000000202d057890 */ /* 0x000fe4000fffe03f */
[----:B------:R-:W-:Y:S02]  /*7b30*/  UIADD3 UR4, UR51, 0x4100, URZ ;  /* 0x0000410033047890 */ /* 0x000fe4000fffe03f */
[----:B------:R-:W-:Y:S01]  /*7b40*/  UIADD3.X UR9, URZ, UR59, URZ, UP0, !UPT ;  /* 0x0000003b3f097290 */ /* 0x000fe200087fe43f */
[----:B------:R-:W-:Y:S01]  /*7b50*/  UMOV UR6, UR46 ;  /* 0x0000002e00067c82 */ /* 0x000fe20008000000 */
[----:B------:R-:W-:-:S07]  /*7b60*/  UMOV UR7, UR47 ;  /* 0x0000002f00077c82 */ /* 0x000fce0008000000 */
[----:B------:R4:W-:Y:S02]  /*7b70*/  UTMASTG.3D [UR4], [UR8] ;  /* 0x00000004080073b5 */ /* 0x0009e40008010000 */
[----:B----4-:R0:W-:Y:S02]  /*7b80*/  UTMACMDFLUSH ;  /* 0x00000000000079b7 */ /* 0x0101e40000000000 */
.L_x_79:
[----:B------:R-:W-:Y:S05]  /*7b90*/  BSYNC B0 ;  /* 0x0000000000007941 */ /* 0x000fea0003800000 */
.L_x_78:
[----:B------:R-:W-:Y:S04]  /*7ba0*/  BSSY B0, `(.L_x_80) ;  /* 0x000003c000007945 */ /* 0x000fe80003800000 */
[----:B------:R-:W-:Y:S05]  /*7bb0*/  @!P1 BRA `(.L_x_81) ;  /* 0x0000000000e89947 */ /* 0x000fea0003800000 */
[----:B------:R-:W-:-:S04]  /*7bc0*/  MOV R12, UR50 ;  /* 0x00000032000c7c02 */ /* 0x000fc80008000f00 */
[----:B------:R-:W-:-:S13]  /*7bd0*/  ISETP.NE.AND P3, PT, R12, 0x3, PT ;  /* 0x000000030c00780c */ /* 0x000fda0003f65270 */
[----:B------:R-:W-:Y:S05]  /*7be0*/  @!P3 BRA `(.L_x_82) ;  /* 0x000000000004b947 */ /* 0x000fea0003800000 */
[----:B------:R-:W-:Y:S01]  /*7bf0*/  BPT.TRAP 0x1 ;  /* 0x000000040000795c */ /* 0x000fe20000300000 */
.L_x_82:
[----:B------:R-:W4:Y:S04]  /*7c00*/  LDL R13, [R1+0xb8] ;  /* 0x0000b800010d7983 */ /* 0x000f280000100800 */
[----:B------:R-:W5:Y:S01]  /*7c10*/  LDL R12, [R1+0xb4] ;  /* 0x0000b400010c7983 */ /* 0x000f620000100800 */
[----:B------:R-:W-:Y:S01]  /*7c20*/  BSSY B1, `(.L_x_83) ;  /* 0x0000005000017945 */ /* 0x000fe20003800000 */
[----:B----4-:R-:W-:Y:S02]  /*7c30*/  SHF.L.U32 R13, R13, 0x1f, RZ ;  /* 0x0000001f0d0d7819 */ /* 0x010fe400000006ff */
[----:B-----5:R-:W-:-:S04]  /*7c40*/  LEA R12, R12, UR51, 0x3 ;  /* 0x000000330c0c7c11 */ /* 0x020fc8000f8e18ff */
[----:B------:R-:W4:Y:S02]  /*7c50*/  SYNCS.PHASECHK.TRANS64.TRYWAIT P4, [R12+URZ+0x80], R13 ;  /* 0x0000800d0c0075a7 */ /* 0x000f24000808017f */
[----:B----4-:R-:W-:Y:S05]  /*7c60*/  @!P4 BRA `(.L_x_84) ;  /* 0x0000006c006cc947 */ /* 0x010fea0003800000 */
.L_x_242:
[----:B------:R-:W-:Y:S05]  /*7c70*/  BSYNC B1 ;  /* 0x0000000000017941 */ /* 0x000fea0003800000 */
.L_x_83:
[----:B------:R-:W-:Y:S04]  /*7c80*/  BSSY B1, `(.L_x_85) ;  /* 0x0000012000017945 */ /* 0x000fe80003800000 */
[----:B------:R-:W-:Y:S05]  /*7c90*/  @P2 BRA `(.L_x_86) ;  /* 0x0000000000402947 */ /* 0x000fea0003800000 */
[----:B------:R-:W5:Y:S02]  /*7ca0*/  LDL R14, [R1+0xb4] ;  /* 0x0000b400010e7983 */ /* 0x000f640000100800 */
[----:B-----5:R-:W-:-:S05]  /*7cb0*/  IMAD R18, R14, 0x1000, R7 ;  /* 0x000010000e127824 */ /* 0x020fca00078e0207 */
[----:B------:R-:W-:Y:S01]  /*7cc0*/  IADD3 R3, R18, UR51, RZ ;  /* 0x0000003312037c10 */ /* 0x000fe2000fffe0ff */
[----:B------:R-:W-:Y:S03]  /*7cd0*/  LDS.U16 R4, [R18+UR51+0x100] ;  /* 0x0001003312047984 */ /* 0x000fe60008000400 */
[----:B------:R-:W-:Y:S01]  /*7ce0*/  IADD3 R19, R3, R8, RZ ;  /* 0x0000000803137210 */ /* 0x000fe20007ffe0ff */
[----:B------:R-:W-:Y:S04]  /*7cf0*/  LDS.U16 R5, [R18+UR51+0x208] ;  /* 0x0002083312057984 */ /* 0x000fe80008000400 */
[----:B------:R-:W5:Y:S04]  /*7d00*/  LDS.U16 R3, [R18+UR51+0x200] ;  /* 0x0002003312037984 */ /* 0x000f680008000400 */
[----:B------:R-:W1:Y:S04]  /*7d10*/  LDS.U16 R6, [R18+UR51+0x108] ;  /* 0x0001083312067984 */ /* 0x000e680008000400 */
[----:B----4-:R-:W-:Y:S04]  /*7d20*/  LDS.U16 R12, [R19+0x200] ;  /* 0x00020000130c7984 */ /* 0x010fe80000000400 */
[----:B------:R-:W4:Y:S04]  /*7d30*/  LDS.U16 R13, [R19+0x100] ;  /* 0x00010000130d7984 */ /* 0x000f280000000400 */
[----:B------:R-:W-:Y:S04]  /*7d40*/  LDS.U16 R14, [R19+0x208] ;  /* 0x00020800130e7984 */ /* 0x000fe80000000400 */
[----:B------:R-:W2:Y:S01]  /*7d50*/  LDS.U16 R15, [R19+0x108] ;  /* 0x00010800130f7984 */ /* 0x000ea20000000400 */
[----:B-----5:R-:W-:-:S02]  /*7d60*/  PRMT R3, R4, 0x5410, R3 ;  /* 0x0000541004037816 */ /* 0x020fc40000000003 */
[----:B-1----:R-:W-:Y:S02]  /*7d70*/  PRMT R4, R6, 0x5410, R5 ;  /* 0x0000541006047816 */ /* 0x002fe40000000005 */
[----:B----4-:R-:W-:Y:S02]  /*7d80*/  PRMT R5, R13, 0x5410, R12 ;  /* 0x000054100d057816 */ /* 0x010fe4000000000c */
[----:B--2---:R-:W-:-:S07]  /*7d90*/  PRMT R6, R15, 0x5410, R14 ;  /* 0x000054100f067816 */ /* 0x004fce000000000e */
.L_x_86:
[----:B------:R-:W-:Y:S05]  /*7da0*/  BSYNC B1 ;  /* 0x0000000000017941 */ /* 0x000fea0003800000 */
.L_x_85:
[----:B------:R-:W-:Y:S01]  /*7db0*/  @!PT LDS RZ, [RZ] ;  /* 0x00000000fffff984 */ /* 0x000fe20000000800 */
[----:B------:R-:W-:Y:S01]  /*7dc0*/  @!PT LDS RZ, [RZ] ;  /* 0x00000000fffff984 */ /* 0x000fe20000000800 */
[----:B------:R-:W-:Y:S01]  /*7dd0*/  @!PT LDS RZ, [RZ] ;  /* 0x00000000fffff984 */ /* 0x000fe20000000800 */
[----:B------:R-:W-:Y:S01]  /*7de0*/  @!PT LDS RZ, [RZ] ;  /* 0x00000000fffff984 */ /* 0x000fe20000000800 */
[----:B------:R5:W-:Y:S06]  /*7df0*/  MEMBAR.ALL.CTA ;  /* 0x0000000000007992 */ /* 0x000bec0000008000 */
[----:B-----5:R-:W1:Y:S01]  /*7e00*/  FENCE.VIEW.ASYNC.S ;  /* 0x00000000000073c6 */ /* 0x020e620000000000 */
[----:B------:R-:W-:Y:S05]  /*7e10*/  @!P3 BRA `(.L_x_87) ;  /* 0x000000000004b947 */ /* 0x000fea0003800000 */
[----:B------:R-:W-:Y:S01]  /*7e20*/  BPT.TRAP 0x1 ;  /* 0x000000040000795c */ /* 0x000fe20000300000 */
.L_x_87:
[----:B------:R-:W5:Y:S04]  /*7e30*/  LDL.LU R14, [R1+0xb4] ;  /* 0x0000b400010e7983 */ /* 0x000f680000300800 */
[----:B------:R-:W2:Y:S01]  /*7e40*/  LDL.LU R15, [R1+0xb8] ;  /* 0x0000b800010f7983 */ /* 0x000ea20000300800 */
[C---:B----4-:R-:W-:Y:S02]  /*7e50*/  LEA R12, R11.reuse, UR51, 0x3 ;  /* 0x000000330b0c7c11 */ /* 0x050fe4000f8e18ff */
[----:B-1----:R-:W-:Y:S01]  /*7e60*/  IADD3 R11, R11, 0x1, RZ ;  /* 0x000000010b0b7810 */ /* 0x002fe20007ffe0ff */
[----:B------:R-:W1:Y:S02]  /*7e70*/  S2R R13, SR_CgaCtaId ;  /* 0x00000000000d7919 */ /* 0x000e640000008800 */
[----:B------:R-:W-:Y:S01]  /*7e80*/  VIADD R12, R12, 0xa0 ;  /* 0x000000a00c0c7836 */ /* 0x000fe20000000000 */
[----:B------:R-:W-:-:S04]  /*7e90*/  ISETP.NE.AND P3, PT, R11, 0x4, PT ;  /* 0x000000040b00780c */ /* 0x000fc80003f65270 */
[----:B------:R-:W-:Y:S02]  /*7ea0*/  SEL R11, R11, RZ, P3 ;  /* 0x000000ff0b0b7207 */ /* 0x000fe40001800000 */
[----:B-1----:R-:W-:Y:S02]  /*7eb0*/  PRMT R12, R13, 0x654, R12 ;  /* 0x000006540d0c7816 */ /* 0x002fe4000000000c */
[----:B------:R-:W-:Y:S02]  /*7ec0*/  SEL R13, RZ, 0x1, P3 ;  /* 0x00000001ff0d7807 */ /* 0x000fe40001800000 */
[----:B------:R5:W-:Y:S02]  /*7ed0*/  SYNCS.ARRIVE.TRANS64.RED.A1T0 RZ, [R12+URZ], RZ ;  /* 0x000000ff0cff79a7 */ /* 0x000be4000810043f */
[----:B------:R-:W-:Y:S02]  /*7ee0*/  LOP3.LUT R10, R10, R13, RZ, 0x3c, !PT ;  /* 0x0000000d0a0a7212 */ /* 0x000fe400078e3cff */
[----:B-----5:R-:W-:-:S04]  /*7ef0*/  IADD3 R12, R14, 0x1, RZ ;  /* 0x000000010e0c7810 */ /* 0x020fc80007ffe0ff */
[----:B------:R-:W-:-:S04]  /*7f00*/  ISETP.NE.AND P4, PT, R12, 0x4, PT ;  /* 0x000000040c00780c */ /* 0x000fc80003f85270 */
[----:B------:R-:W-:Y:S02]  /*7f10*/  SEL R14, RZ, 0x1, P4 ;  /* 0x00000001ff0e7807 */ /* 0x000fe40002000000 */
[----:B------:R-:W-:Y:S02]  /*7f20*/  SEL R12, R12, RZ, P4 ;  /* 0x000000ff0c0c7207 */ /* 0x000fe40002000000 */
[----:B--2---:R-:W-:-:S03]  /*7f30*/  LOP3.LUT R15, R15, R14, RZ, 0x3c, !PT ;  /* 0x0000000e0f0f7212 */ /* 0x004fc600078e3cff */
[----:B------:R4:W-:Y:S04]  /*7f40*/  STL [R1+0xb4], R12 ;  /* 0x0000b40c01007387 */ /* 0x0009e80000100800 */
[----:B------:R4:W-:Y:S02]  /*7f50*/  STL [R1+0xb8], R15 ;  /* 0x0000b80f01007387 */ /* 0x0009e40000100800 */
.L_x_81:
[----:B------:R-:W-:Y:S05]  /*7f60*/  BSYNC B0 ;  /* 0x0000000000007941 */ /* 0x000fea0003800000 */
.L_x_80:
[----:B------:R-:W5:Y:S04]  /*7f70*/  LDL.LU R33, [R1] ;  /* 0x0000000001217983 */ /* 0x000f680000300800 */
[----:B------:R-:W2:Y:S04]  /*7f80*/  LDL.LU R31, [R1+0x4] ;  /* 0x00000400011f7983 */ /* 0x000ea80000300800 */
[----:B------:R-:W3:Y:S04]  /*7f90*/  LDL.LU R29, [R1+0x8] ;  /* 0x00000800011d7983 */ /* 0x000ee80000300800 */
[----:B------:R-:W3:Y:S01]  /*7fa0*/  LDL.LU R32, [R1+0xc] ;  /* 0x00000c0001207983 */ /* 0x000ee20000300800 */
[----:B----4-:R-:W-:-:S03]  /*7fb0*/  F2FP.F16.E4M3.UNPACK_B R12, R3 ;  /* 0x00000003ff0c723e */ /* 0x010fc600020006ff */
[----:B------:R-:W4:Y:S01]  /*7fc0*/  LDL.LU R26, [R1+0x10] ;  /* 0x00001000011a7983 */ /* 0x000f220000300800 */
[----:B------:R-:W-:-:S03]  /*7fd0*/  F2FP.F16.E4M3.UNPACK_B R14, R3.H1 ;  /* 0x00000003ff0e723e */ /* 0x000fc600030006ff */
[----:B------:R-:W4:Y:S01]  /*7fe0*/  LDL.LU R21, [R1+0x14] ;  /* 0x0000140001157983 */ /* 0x000f220000300800 */
[----:B------:R-:W-:-:S03]  /*7ff0*/  HADD2.F32 R15, -RZ, R12.H0_H0 ;  /* 0x2000000cff0f7230 */ /* 0x000fc60000004100 */
[----:B------:R-:W4:Y:S01]  /*8000*/  LDL.LU R30, [R1+0x18] ;  /* 0x00001800011e7983 */ /* 0x000f220000300800 */
[----:B------:R-:W-:Y:S02]  /*8010*/  HADD2.F32 R12, -RZ, R12.H1_H1 ;  /* 0x3000000cff0c7230 */ /* 0x000fe40000004100 */
[C---:B------:R-:W-:Y:S01]  /*8020*/  FMUL R13, R2.reuse, R228 ;  /* 0x000000e4020d7220 */ /* 0x040fe20000400000 */
[----:B------:R-:W-:Y:S01]  /*8030*/  HADD2.F32 R18, -RZ, R14.H0_H0 ;  /* 0x2000000eff127230 */ /* 0x000fe20000004100 */
[----:B------:R-:W4:Y:S01]  /*8040*/  LDL.LU R28, [R1+0x1c] ;  /* 0x00001c00011c7983 */ /* 0x000f220000300800 */
[C---:B------:R-:W-:Y:S01]  /*8050*/  FMUL R17, R2.reuse, R17 ;  /* 0x0000001102117220 */ /* 0x040fe20000400000 */
[----:B------:R-:W-:Y:S01]  /*8060*/  FMUL R229, R2, R229 ;  /* 0x000000e502e57220 */ /* 0x000fe20000400000 */
[----:B------:R-:W-:Y:S01]  /*8070*/  F2FP.F16.E4M3.UNPACK_B R19, R4 ;  /* 0x00000004ff13723e */ /* 0x000fe200020006ff */
[----:B------:R-:W4:Y:S01]  /*8080*/  LDL.LU R25, [R1+0x20] ;  /* 0x0000200001197983 */ /* 0x000f220000300800 */
[C---:B------:R-:W-:Y:S01]  /*8090*/  FFMA R12, R16.reuse, R12, R13 ;  /* 0x0000000c100c7223 */ /* 0x040fe2000000000d */
[C---:B------:R-:W-:Y:S01]  /*80a0*/  FFMA R17, R16.reuse, R15, R17 ;  /* 0x0000000f10117223 */ /* 0x040fe20000000011 */
[----:B------:R-:W-:Y:S01]  /*80b0*/  FFMA R229, R16, R18, R229 ;  /* 0x0000001210e57223 */ /* 0x000fe200000000e5 */
[----:B------:R-:W4:Y:S01]  /*80c0*/  LDL.LU R34, [R1+0x24] ;  /* 0x0000240001227983 */ /* 0x000f220000300800 */
[----:B------:R-:W-:-:S02]  /*80d0*/  HADD2.F32 R18, -RZ, R19.H0_H0 ;  /* 0x20000013ff127230 */ /* 0x000fc40000004100 */
[----:B------:R-:W-:Y:S01]  /*80e0*/  HADD2.F32 R22, -RZ, R19.H1_H1 ;  /* 0x30000013ff167230 */ /* 0x000fe20000004100 */
[----:B------:R-:W-:Y:S01]  /*80f0*/  F2FP.F16.E4M3.UNPACK_B R20, R4.H1 ;  /* 0x00000004ff14723e */ /* 0x000fe200030006ff */
[----:B------:R-:W-:Y:S02]  /*8100*/  HADD2.F32 R14, -RZ, R14.H1_H1 ;  /* 0x3000000eff0e7230 */ /* 0x000fe40000004100 */
[C---:B-----5:R-:W-:Y:S02]  /*8110*/  FMUL R13, R2.reuse, R33 ;  /* 0x00000021020d7220 */ /* 0x060fe40000400000 */
[----:B------:R-:W5:Y:S01]  /*8120*/  LDL.LU R33, [R1+0x28] ;  /* 0x0000280001217983 */ /* 0x000f620000300800 */
[----:B--2---:R-:W-:-:S03]  /*8130*/  FMUL R15, R2, R31 ;  /* 0x0000001f020f7220 */ /* 0x004fc60000400000 */
[----:B------:R-:W2:Y:S01]  /*8140*/  LDL.LU R31, [R1+0x2c] ;  /* 0x00002c00011f7983 */ /* 0x000ea20000300800 */
[----:B---3--:R-:W-:-:S03]  /*8150*/  FMUL R19, R2, R29 ;  /* 0x0000001d02137220 */ /* 0x008fc60000400000 */
[----:B------:R-:W3:Y:S01]  /*8160*/  LDL.LU R29, [R1+0x30] ;  /* 0x00003000011d7983 */ /* 0x000ee20000300800 */
[C---:B------:R-:W-:Y:S01]  /*8170*/  FFMA R15, R16.reuse, R18, R15 ;  /* 0x00000012100f7223 */ /* 0x040fe2000000000f */
[C---:B------:R-:W-:Y:S01]  /*8180*/  FFMA R18, R16.reuse, R22, R19 ;  /* 0x0000001610127223 */ /* 0x040fe20000000013 */
[----:B------:R-:W-:Y:S01]  /*8190*/  FFMA R14, R16, R14, R13 ;  /* 0x0000000e100e7223 */ /* 0x000fe2000000000d */
[----:B------:R-:W-:Y:S01]  /*81a0*/  F2FP.F16.E4M3.UNPACK_B R23, R5 ;  /* 0x00000005ff17723e */ /* 0x000fe200020006ff */
[--C-:B------:R-:W-:Y:S02]  /*81b0*/  HADD2.F32 R22, -RZ, R20.reuse.H0_H0 ;  /* 0x20000014ff167230 */ /* 0x100fe40000004100 */
[C---:B------:R-:W-:Y:S01]  /*81c0*/  FMUL R13, R2.reuse, R32 ;  /* 0x00000020020d7220 */ /* 0x040fe20000400000 */
[----:B------:R-:W-:Y:S02]  /*81d0*/  HADD2.F32 R20, -RZ, R20.H1_H1 ;  /* 0x30000014ff147230 */ /* 0x000fe40000004100 */
[----:B----4-:R-:W-:Y:S01]  /*81e0*/  FMUL R19, R2, R26 ;  /* 0x0000001a02137220 */ /* 0x010fe20000400000 */
[----:B------:R-:W-:-:S02]  /*81f0*/  HADD2.F32 R26, -RZ, R23.H0_H0 ;  /* 0x20000017ff1a7230 */ /* 0x000fc40000004100 */
[----:B------:R-:W-:Y:S01]  /*8200*/  FFMA R13, R16, R22, R13 ;  /* 0x00000016100d7223 */ /* 0x000fe2000000000d */
[----:B------:R-:W-:Y:S01]  /*8210*/  FMUL R21, R2, R21 ;  /* 0x0000001502157220 */ /* 0x000fe20000400000 */
[----:B------:R-:W-:Y:S01]  /*8220*/  F2FP.F16.E4M3.UNPACK_B R24, R5.H1 ;  /* 0x00000005ff18723e */ /* 0x000fe200030006ff */
[----:B------:R-:W-:Y:S01]  /*8230*/  FFMA R20, R16, R20, R19 ;  /* 0x0000001410147223 */ /* 0x000fe20000000013 */
[----:B------:R-:W-:Y:S02]  /*8240*/  HADD2.F32 R22, -RZ, R23.H1_H1 ;  /* 0x30000017ff167230 */ /* 0x000fe40000004100 */
[----:B------:R-:W-:Y:S01]  /*8250*/  FMUL R19, R2, R30 ;  /* 0x0000001e02137220 */ /* 0x000fe20000400000 */
[----:B------:R-:W-:Y:S01]  /*8260*/  FFMA R21, R16, R26, R21 ;  /* 0x0000001a10157223 */ /* 0x000fe20000000015 */
[--C-:B------:R-:W-:Y:S02]  /*8270*/  HADD2.F32 R26, -RZ, R24.reuse.H0_H0 ;  /* 0x20000018ff1a7230 */ /* 0x100fe40000004100 */
[----:B------:R-:W-:Y:S01]  /*8280*/  FMUL R23, R2, R28 ;  /* 0x0000001c02177220 */ /* 0x000fe20000400000 */
[----:B------:R-:W-:Y:S01]  /*8290*/  FFMA R22, R16, R22, R19 ;  /* 0x0000001610167223 */ /* 0x000fe20000000013 */
[-C--:B------:R-:W-:Y:S01]  /*82a0*/  F2FP.F16.E4M3.UNPACK_B R27, R6.reuse ;  /* 0x00000006ff1b723e */ /* 0x080fe200020006ff */
[----:B------:R-:W-:Y:S01]  /*82b0*/  HADD2.F32 R24, -RZ, R24.H1_H1 ;  /* 0x30000018ff187230 */ /* 0x000fe20000004100 */
[----:B------:R-:W-:Y:S01]  /*82c0*/  F2FP.F16.E4M3.UNPACK_B R19, R6.H1 ;  /* 0x00000006ff13723e */ /* 0x000fe200030006ff */
[----:B------:R-:W-:Y:S01]  /*82d0*/  FMUL R25, R2, R25 ;  /* 0x0000001902197220 */ /* 0x000fe20000400000 */
[----:B------:R-:W-:Y:S01]  /*82e0*/  FFMA R23, R16, R26, R23 ;  /* 0x0000001a10177223 */ /* 0x000fe20000000017 */
[----:B------:R-:W-:-:S02]  /*82f0*/  HADD2.F32 R26, -RZ, R27.H0_H0 ;  /* 0x2000001bff1a7230 */ /* 0x000fc40000004100 */
[--C-:B------:R-:W-:Y:S02]  /*8300*/  HADD2.F32 R30, -RZ, R19.reuse.H0_H0 ;  /* 0x20000013ff1e7230 */ /* 0x100fe40000004100 */
[----:B------:R-:W-:Y:S01]  /*8310*/  FFMA R24, R16, R24, R25 ;  /* 0x0000001810187223 */ /* 0x000fe20000000019 */
[----:B------:R-:W-:Y:S02]  /*8320*/  HADD2.F32 R32, -RZ, R19.H1_H1 ;  /* 0x30000013ff207230 */ /* 0x000fe40000004100 */
[----:B------:R-:W-:Y:S01]  /*8330*/  FMUL R19, R2, R34 ;  /* 0x0000002202137220 */ /* 0x000fe20000400000 */
[----:B------:R-:W-:-:S03]  /*8340*/  HADD2.F32 R28, -RZ, R27.H1_H1 ;  /* 0x3000001bff1c7230 */ /* 0x000fc60000004100 */
[----:B------:R-:W-:Y:S01]  /*8350*/  FFMA R19, R16, R26, R19 ;  /* 0x0000001a10137223 */ /* 0x000fe20000000013 */
[----:B------:R-:W-:Y:S02]  /*8360*/  F2FP.SATFINITE.E4M3.F32.PACK_AB_MERGE_C R12, R12, R17, RZ ;  /* 0x000000110c0c723e */ /* 0x000fe400048070ff */
[----:B------:R-:W-:Y:S02]  /*8370*/  F2FP.SATFINITE.E4M3.F32.PACK_AB_MERGE_C R14, R14, R229, RZ ;  /* 0x000000e50e0e723e */ /* 0x000fe400048070ff */
[----:B------:R-:W-:Y:S02]  /*8380*/  F2FP.SATFINITE.E4M3.F32.PACK_AB_MERGE_C R18, R18, R15, RZ ;  /* 0x0000000f1212723e */ /* 0x000fe400048070ff */
[----:B------:R-:W-:Y:S02]  /*8390*/  F2FP.SATFINITE.E4M3.F32.PACK_AB_MERGE_C R20, R20, R13, RZ ;  /* 0x0000000d1414723e */ /* 0x000fe400048070ff */
[----:B------:R-:W-:Y:S02]  /*83a0*/  F2FP.SATFINITE.E4M3.F32.PACK_AB_MERGE_C R22, R22, R21, RZ ;  /* 0x000000151616723e */ /* 0x000fe400048070ff */
[----:B------:R-:W-:Y:S01]  /*83b0*/  F2FP.SATFINITE.E4M3.F32.PACK_AB_MERGE_C R24, R24, R23, RZ ;  /* 0x000000171818723e */ /* 0x000fe200048070ff */
[C---:B-----5:R-:W-:Y:S01]  /*83c0*/  FMUL R25, R2.reuse, R33 ;  /* 0x0000002102197220 */ /* 0x060fe20000400000 */
[----:B--2---:R-:W-:-:S03]  /*83d0*/  FMUL R27, R2, R31 ;  /* 0x0000001f021b7220 */ /* 0x004fc60000400000 */
[----:B------:R-:W-:Y:S01]  /*83e0*/  FFMA R26, R16, R28, R25 ;  /* 0x0000001c101a7223 */ /* 0x000fe20000000019 */
[----:B---3--:R-:W-:Y:S01]  /*83f0*/  FMUL R29, R2, R29 ;  /* 0x0000001d021d7220 */ /* 0x008fe20000400000 */
[----:B------:R-:W-:-:S03]  /*8400*/  FFMA R27, R16, R30, R27 ;  /* 0x0000001e101b7223 */ /* 0x000fc6000000001b */
[----:B------:R-:W-:Y:S01]  /*8410*/  FFMA R28, R16, R32, R29 ;  /* 0x00000020101c7223 */ /* 0x000fe2000000001d */
[----:B------:R-:W-:-:S04]  /*8420*/  F2FP.SATFINITE.E4M3.F32.PACK_AB_MERGE_C R26, R26, R19, RZ ;  /* 0x000000131a1a723e */ /* 0x000fc800048070ff */
[----:B------:R-:W-:Y:S01]  /*8430*/  F2FP.SATFINITE.E4M3.F32.PACK_AB_MERGE_C R28, R28, R27, RZ ;  /* 0x0000001b1c1c723e */ /* 0x000fe200048070ff */
[----:B------:R-:W-:Y:S06]  /*8440*/  @P0 BRA `(.L_x_88) ;  /* 0x0000000000040947 */ /* 0x000fec0003800000 */
[----:B------:R-:W-:-:S04]  /*8450*/  DEPBAR.LE SB0, 0x1 ;  /* 0x000080400000791a */ /* 0x000fc80000000000 */
.L_x_88:
        /* <DEDUP_REMOVED lines=16> */
[----:B---3--:R-:W3:Y:S02]  /*8560*/  FENCE.VIEW.ASYNC.S ;  /* 0x00000000000073c6 */ /* 0x008ee40000000000 */
[----:B---3--:R-:W-:Y:S06]  /*8570*/  BAR.SYNC.DEFER_BLOCKING 0x1, 0x100 ;  /* 0x0044000000007b1d */ /* 0x008fec0000010000 */
[----:B--2---:R-:W-:Y:S05]  /*8580*/  @P0 BRA `(.L_x_90) ;  /* 0x0000000000200947 */ /* 0x004fea0003800000 */
[----:B------:R-:W-:Y:S02]  /*8590*/  UIADD3 UR8, UP0, UR58, 0x4f0, URZ ;  /* 0x000004f03a087890 */ /* 0x000fe4000ff1e03f */
[----:B------:R-:W-:Y:S02]  /*85a0*/  UIADD3 UR6, UR46, 0x80, URZ ;  /* 0x000000802e067890 */ /* 0x000fe4000fffe03f */
[----:B------:R-:W-:Y:S02]  /*85b0*/  UIADD3 UR5, UR45, 0x20, URZ ;  /* 0x000000202d057890 */ /* 0x000fe4000fffe03f */
[----:B------:R-:W-:Y:S02]  /*85c0*/  UIADD3 UR4, UR51, 0x5100, URZ ;  /* 0x0000510033047890 */ /* 0x000fe4000fffe03f */
[----:B------:R-:W-:Y:S01]  /*85d0*/  UIADD3.X UR9, URZ, UR59, URZ, UP0, !UPT ;  /* 0x0000003b3f097290 */ /* 0x000fe200087fe43f */
[----:B------:R-:W-:-:S08]  /*85e0*/  UMOV UR7, UR47 ;  /* 0x0000002f00077c82 */ /* 0x000fd00008000000 */
[----:B------:R2:W-:Y:S02]  /*85f0*/  UTMASTG.3D [UR4], [UR8] ;  /* 0x00000004080073b5 */ /* 0x0005e40008010000 */
[----:B--2---:R0:W-:Y:S02]  /*8600*/  UTMACMDFLUSH ;  /* 0x00000000000079b7 */ /* 0x0041e40000000000 */
.L_x_90:
[----:B------:R-:W-:Y:S05]  /*8610*/  BSYNC B0 ;  /* 0x0000000000007941 */ /* 0x000fea0003800000 */
.L_x_89:
[----:B------:R-:W-:Y:S04]  /*8620*/  BSSY B0, `(.L_x_91) ;  /* 0x000003c000007945 */ /* 0x000fe80003800000 */
[----:B------:R-:W-:Y:S05]  /*8630*/  @!P1 BRA `(.L_x_92) ;  /* 0x0000000000e89947 */ /* 0x000fea0003800000 */
[----:B------:R-:W-:-:S05]  /*8640*/  IMAD.U32 R12, RZ, RZ, UR50 ;  /* 0x00000032ff0c7e24 */ /* 0x000fca000f8e00ff */
[----:B------:R-:W-:-:S13]  /*8650*/  ISETP.NE.AND P3, PT, R12, 0x3, PT ;  /* 0x000000030c00780c */ /* 0x000fda0003f65270 */
[----:B------:R-:W-:Y:S05]  /*8660*/  @!P3 BRA `(.L_x_93) ;  /* 0x000000000004b947 */ /* 0x000fea0003800000 */
[----:B------:R-:W-:Y:S01]  /*8670*/  BPT.TRAP 0x1 ;  /* 0x000000040000795c */ /* 0x000fe20000300000 */
.L_x_93:
[----:B------:R-:W2:Y:S04]  /*8680*/  LDL R13, [R1+0xb8] ;  /* 0x0000b800010d7983 */ /* 0x000ea80000100800 */
[----:B------:R-:W3:Y:S01]  /*8690*/  LDL R12, [R1+0xb4] ;  /* 0x0000b400010c7983 */ /* 0x000ee20000100800 */
[----:B------:R-:W-:Y:S01]  /*86a0*/  BSSY B1, `(.L_x_94) ;  /* 0x0000005000017945 */ /* 0x000fe20003800000 */
[----:B--2---:R-:W-:Y:S02]  /*86b0*/  SHF.L.U32 R13, R13, 0x1f, RZ ;  /* 0x0000001f0d0d7819 */ /* 0x004fe400000006ff */
[----:B---3--:R-:W-:-:S04]  /*86c0*/  LEA R12, R12, UR51, 0x3 ;  /* 0x000000330c0c7c11 */ /* 0x008fc8000f8e18ff */
[----:B------:R-:W2:Y:S02]  /*86d0*/  SYNCS.PHASECHK.TRANS64.TRYWAIT P4, [R12+URZ+0x80], R13 ;  /* 0x0000800d0c0075a7 */ /* 0x000ea4000808017f */
[----:B--2---:R-:W-:Y:S05]  /*86e0*/  @!P4 BRA `(.L_x_95) ;  /* 0x0000006000e0c947 */ /* 0x004fea0003800000 */
.L_x_243:
[----:B------:R-:W-:Y:S05]  /*86f0*/  BSYNC B1 ;  /* 0x0000000000017941 */ /* 0x000fea0003800000 */
.L_x_94:
[----:B------:R-:W-:Y:S04]  /*8700*/  BSSY B1, `(.L_x_96) ;  /* 0x0000012000017945 */ /* 0x000fe80003800000 */
[----:B------:R-:W-:Y:S05]  /*8710*/  @P2 BRA `(.L_x_97) ;  /* 0x0000000000402947 */ /* 0x000fea0003800000 */
[----:B------:R-:W3:Y:S02]  /*8720*/  LDL R14, [R1+0xb4] ;  /* 0x0000b400010e7983 */ /* 0x000ee40000100800 */
[----:B---3--:R-:W-:-:S04]  /*8730*/  LEA R17, R14, R7, 0xc ;  /* 0x000000070e117211 */ /* 0x008fc800078e60ff */
[----:B------:R-:W-:Y:S01]  /*8740*/  IADD3 R3, R17, UR51, RZ ;  /* 0x0000003311037c10 */ /* 0x000fe2000fffe0ff */
[----:B------:R-:W-:Y:S04]  /*8750*/  LDS.U16 R4, [R17+UR51+0x100] ;  /* 0x0001003311047984 */ /* 0x000fe80008000400 */
[----:B------:R-:W-:Y:S01]  /*8760*/  IMAD.IADD R18, R3, 0x1, R8 ;  /* 0x0000000103127824 */ /* 0x000fe200078e0208 */
[----:B------:R-:W-:Y:S04]  /*8770*/  LDS.U16 R5, [R17+UR51+0x208] ;  /* 0x0002083311057984 */ /* 0x000fe80008000400 */
[----:B------:R-:W3:Y:S04]  /*8780*/  LDS.U16 R3, [R17+UR51+0x200] ;  /* 0x0002003311037984 */ /* 0x000ee80008000400 */
[----:B------:R-:W4:Y:S04]  /*8790*/  LDS.U16 R6, [R17+UR51+0x108] ;  /* 0x0001083311067984 */ /* 0x000f280008000400 */
[----:B--2---:R-:W-:Y:S04]  /*87a0*/  LDS.U16 R12, [R18+0x200] ;  /* 0x00020000120c7984 */ /* 0x004fe80000000400 */
[----:B------:R-:W2:Y:S04]  /*87b0*/  LDS.U16 R13, [R18+0x100] ;  /* 0x00010000120d7984 */ /* 0x000ea80000000400 */
[----:B------:R-:W-:Y:S04]  /*87c0*/  LDS.U16 R14, [R18+0x208] ;  /* 0x00020800120e7984 */ /* 0x000fe80000000400 */
[----:B------:R-:W5:Y:S01]  /*87d0*/  LDS.U16 R15, [R18+0x108] ;  /* 0x00010800120f7984 */ /* 0x000f620000000400 */
[----:B---3--:R-:W-:-:S02]  /*87e0*/  PRMT R3, R4, 0x5410, R3 ;  /* 0x0000541004037816 */ /* 0x008fc40000000003 */
[----:B----4-:R-:W-:Y:S02]  /*87f0*/  PRMT R4, R6, 0x5410, R5 ;  /* 0x0000541006047816 */ /* 0x010fe40000000005 */
[----:B--2---:R-:W-:Y:S02]  /*8800*/  PRMT R5, R13, 0x5410, R12 ;  /* 0x000054100d057816 */ /* 0x004fe4000000000c */
[----:B-----5:R-:W-:-:S07]  /*8810*/  PRMT R6, R15, 0x5410, R14 ;  /* 0x000054100f067816 */ /* 0x020fce000000000e */
.L_x_97:
[----:B------:R-:W-:Y:S05]  /*8820*/  BSYNC B1 ;  /* 0x0000000000017941 */ /* 0x000fea0003800000 */
.L_x_96:
[----:B------:R-:W-:Y:S01]  /*8830*/  @!PT LDS RZ, [RZ] ;  /* 0x00000000fffff984 */ /* 0x000fe20000000800 */
[----:B------:R-:W-:Y:S01]  /*8840*/  @!PT LDS RZ, [RZ] ;  /* 0x00000000fffff984 */ /* 0x000fe20000000800 */
[----:B------:R-:W-:Y:S01]  /*8850*/  @!PT LDS RZ, [RZ] ;  /* 0x00000000fffff984 */ /* 0x000fe20000000800 */
[----:B------:R-:W-:Y:S01]  /*8860*/  @!PT LDS RZ, [RZ] ;  /* 0x00000000fffff984 */ /* 0x000fe20000000800 */
[----:B------:R3:W-:Y:S06]  /*8870*/  MEMBAR.ALL.CTA ;  /* 0x0000000000007992 */ /* 0x0007ec0000008000 */
[----:B---3--:R-:W3:Y:S01]  /*8880*/  FENCE.VIEW.ASYNC.S ;  /* 0x00000000000073c6 */ /* 0x008ee20000000000 */
[----:B------:R-:W-:Y:S05]  /*8890*/  @!P3 BRA `(.L_x_98) ;  /* 0x000000000004b947 */ /* 0x000fea0003800000 */
[----:B------:R-:W-:Y:S01]  /*88a0*/  BPT.TRAP 0x1 ;  /* 0x000000040000795c */ /* 0x000fe20000300000 */
.L_x_98:
[----:B------:R-:W4:Y:S04]  /*88b0*/  LDL.LU R14, [R1+0xb4] ;  /* 0x0000b400010e7983 */ /* 0x000f280000300800 */
[----:B------:R-:W5:Y:S01]  /*88c0*/  LDL.LU R15, [R1+0xb8] ;  /* 0x0000b800010f7983 */ /* 0x000f620000300800 */
[C---:B--2---:R-:W-:Y:S02]  /*88d0*/  LEA R12, R11.reuse, UR51, 0x3 ;  /* 0x000000330b0c7c11 */ /* 0x044fe4000f8e18ff */
[----:B-1----:R-:W-:Y:S01]  /*88e0*/  IADD3 R11, R11, 0x1, RZ ;  /* 0x000000010b0b7810 */ /* 0x002fe20007ffe0ff */
[----:B------:R-:W1:Y:S01]  /*88f0*/  S2R R13, SR_CgaCtaId ;  /* 0x00000000000d7919 */ /* 0x000e620000008800 */
[----:B------:R-:W-:Y:S02]  /*8900*/  IADD3 R12, R12, 0xa0, RZ ;  /* 0x000000a00c0c7810 */ /* 0x000fe40007ffe0ff */
[----:B------:R-:W-:-:S04]  /*8910*/  ISETP.NE.AND P3, PT, R11, 0x4, PT ;  /* 0x000000040b00780c */ /* 0x000fc80003f65270 */
[----:B------:R-:W-:Y:S02]  /*8920*/  SEL R11, R11, RZ, P3 ;  /* 0x000000ff0b0b7207 */ /* 0x000fe40001800000 */
[----:B-1----:R-:W-:Y:S02]  /*8930*/  PRMT R12, R13, 0x654, R12 ;  /* 0x000006540d0c7816 */ /* 0x002fe4000000000c */
[----:B------:R-:W-:Y:S02]  /*8940*/  SEL R13, RZ, 0x1, P3 ;  /* 0x00000001ff0d7807 */ /* 0x000fe40001800000 */
[----:B---3--:R4:W-:Y:S02]  /*8950*/  SYNCS.ARRIVE.TRANS64.RED.A1T0 RZ, [R12+URZ], RZ ;  /* 0x000000ff0cff79a7 */ /* 0x0089e4000810043f */
[----:B------:R-:W-:Y:S01]  /*8960*/  LOP3.LUT R10, R10, R13, RZ, 0x3c, !PT ;  /* 0x0000000d0a0a7212 */ /* 0x000fe200078e3cff */
[----:B----4-:R-:W-:-:S05]  /*8970*/  VIADD R12, R14, 0x1 ;  /* 0x000000010e0c7836 */ /* 0x010fca0000000000 */
[----:B------:R-:W-:-:S04]  /*8980*/  ISETP.NE.AND P4, PT, R12, 0x4, PT ;  /* 0x000000040c00780c */ /* 0x000fc80003f85270 */
[----:B------:R-:W-:Y:S02]  /*8990*/  SEL R14, RZ, 0x1, P4 ;  /* 0x00000001ff0e7807 */ /* 0x000fe40002000000 */
[----:B------:R-:W-:Y:S02]  /*89a0*/  SEL R12, R12, RZ, P4 ;  /* 0x000000ff0c0c7207 */ /* 0x000fe40002000000 */
[----:B-----5:R-:W-:-:S03]  /*89b0*/  LOP3.LUT R15, R15, R14, RZ, 0x3c, !PT ;  /* 0x0000000e0f0f7212 */ /* 0x020fc600078e3cff */
[----:B------:R2:W-:Y:S04]  /*89c0*/  STL [R1+0xb4], R12 ;  /* 0x0000b40c01007387 */ /* 0x0005e80000100800 */
[----:B------:R2:W-:Y:S02]  /*89d0*/  STL [R1+0xb8], R15 ;  /* 0x0000b80f01007387 */ /* 0x0005e40000100800 */
.L_x_92:
[----:B------:R-:W-:Y:S05]  /*89e0*/  BSYNC B0 ;  /* 0x0000000000007941 */ /* 0x000fea0003800000 */
.L_x_91:
[----:B------:R-:W-:Y:S01]  /*89f0*/  F2FP.F16.E4M3.UNPACK_B R14, R3.H1 ;  /* 0x00000003ff0e723e */ /* 0x000fe200030006ff */
[C---:B------:R-:W-:Y:S01]  /*8a00*/  FMUL R193, R2.reuse, R193 ;  /* 0x000000c102c17220 */ /* 0x040fe20000400000 */
[----:B--2---:R-:W-:Y:S01]  /*8a10*/  F2FP.F16.E4M3.UNPACK_B R12, R3 ;  /* 0x00000003ff0c723e */ /* 0x004fe200020006ff */
        /* <DEDUP_REMOVED lines=63> */
.L_x_99:
        /* <DEDUP_REMOVED lines=22> */
[----:B------:R-:W-:Y:S01]  /*8f70*/  UIADD3.X UR9, URZ, UR59, URZ, UP0, !UPT ;  /* 0x0000003b3f097290 */ /* 0x000fe200087fe43f */
[----:B------:R-:W-:Y:S01]  /*8f80*/  UMOV UR6, UR46 ;  /* 0x0000002e00067c82 */ /* 0x000fe20008000000 */
[----:B------:R-:W-:-:S07]  /*8f90*/  UMOV UR7, UR47 ;  /* 0x0000002f00077c82 */ /* 0x000fce0008000000 */
[----:B------:R2:W-:Y:S02]  /*8fa0*/  UTMASTG.3D [UR4], [UR8] ;  /* 0x00000004080073b5 */ /* 0x0005e40008010000 */
[----:B--2---:R0:W-:Y:S02]  /*8fb0*/  UTMACMDFLUSH ;  /* 0x00000000000079b7 */ /* 0x0041e40000000000 */
.L_x_101:
[----:B------:R-:W-:Y:S05]  /*8fc0*/  BSYNC B0 ;  /* 0x0000000000007941 */ /* 0x000fea0003800000 */
.L_x_100:
[----:B------:R-:W-:Y:S04]  /*8fd0*/  BSSY B0, `(.L_x_102) ;  /* 0x000003c000007945 */ /* 0x000fe80003800000 */
[----:B------:R-:W-:Y:S05]  /*8fe0*/  @!P1 BRA `(.L_x_103) ;  /* 0x0000000000e89947 */ /* 0x000fea0003800000 */
[----:B------:R-:W-:-:S04]  /*8ff0*/  MOV R12, UR50 ;  /* 0x00000032000c7c02 */ /* 0x000fc80008000f00 */
[----:B------:R-:W-:-:S13]  /*9000*/  ISETP.NE.AND P3, PT, R12, 0x3, PT ;  /* 0x000000030c00780c */ /* 0x000fda0003f65270 */
[----:B------:R-:W-:Y:S05]  /*9010*/  @!P3 BRA `(.L_x_104) ;  /* 0x000000000004b947 */ /* 0x000fea0003800000 */
[----:B------:R-:W-:Y:S01]  /*9020*/  BPT.TRAP 0x1 ;  /* 0x000000040000795c */ /* 0x000fe20000300000 */
.L_x_104:
[----:B------:R-:W2:Y:S04]  /*9030*/  LDL R13, [R1+0xb8] ;  /* 0x0000b800010d7983 */ /* 0x000ea80000100800 */
[----:B------:R-:W3:Y:S01]  /*9040*/  LDL R12, [R1+0xb4] ;  /* 0x0000b400010c7983 */ /* 0x000ee20000100800 */
[----:B------:R-:W-:Y:S01]  /*9050*/  BSSY B1, `(.L_x_105) ;  /* 0x0000005000017945 */ /* 0x000fe20003800000 */
[----:B--2---:R-:W-:Y:S02]  /*9060*/  SHF.L.U32 R13, R13, 0x1f, RZ ;  /* 0x0000001f0d0d7819 */ /* 0x004fe400000006ff */
[----:B---3--:R-:W-:-:S04]  /*9070*/  LEA R12, R12, UR51, 0x3 ;  /* 0x000000330c0c7c11 */ /* 0x008fc8000f8e18ff */
[----:B------:R-:W2:Y:S02]  /*9080*/  SYNCS.PHASECHK.TRANS64.TRYWAIT P4, [R12+URZ+0x80], R13 ;  /* 0x0000800d0c0075a7 */ /* 0x000ea4000808017f */
[----:B--2---:R-:W-:Y:S05]  /*9090*/  @!P4 BRA `(.L_x_106) ;  /* 0x000000580088c947 */ /* 0x004fea0003800000 */
.L_x_244:
[----:B------:R-:W-:Y:S05]  /*90a0*/  BSYNC B1 ;  /* 0x0000000000017941 */ /* 0x000fea0003800000 */
.L_x_105:
[----:B------:R-:W-:Y:S04]  /*90b0*/  BSSY B1, `(.L_x_107) ;  /* 0x0000012000017945 */ /* 0x000fe80003800000 */
[----:B------:R-:W-:Y:S05]  /*90c0*/  @P2 BRA `(.L_x_108) ;  /* 0x0000000000402947 */ /* 0x000fea0003800000 */
[----:B------:R-:W3:Y:S02]  /*90d0*/  LDL R14, [R1+0xb4] ;  /* 0x0000b400010e7983 */ /* 0x000ee40000100800 */
[----:B---3--:R-:W-:-:S05]  /*90e0*/  LEA R17, R14, R7, 0xc ;  /* 0x000000070e117211 */ /* 0x008fca00078e60ff */
[----:B------:R-:W-:Y:S01]  /*90f0*/  VIADD R3, R17, UR51 ;  /* 0x0000003311037c36 */ /* 0x000fe20008000000 */
[----:B------:R-:W-:Y:S04]  /*9100*/  LDS.U16 R4, [R17+UR51+0x100] ;  /* 0x0001003311047984 */ /* 0x000fe80008000400 */
[----:B------:R-:W-:Y:S01]  /*9110*/  IADD3 R18, R3, R8, RZ ;  /* 0x0000000803127210 */ /* 0x000fe20007ffe0ff */
        /* <DEDUP_REMOVED lines=11> */
.L_x_108:
[----:B------:R-:W-:Y:S05]  /*91d0*/  BSYNC B1 ;  /* 0x0000000000017941 */ /* 0x000fea0003800000 */
.L_x_107:
        /* <DEDUP_REMOVED lines=8> */
.L_x_109:
[----:B------:R-:W4:Y:S04]  /*9260*/  LDL.LU R14, [R1+0xb4] ;  /* 0x0000b400010e7983 */ /* 0x000f280000300800 */
[----:B------:R-:W5:Y:S01]  /*9270*/  LDL.LU R15, [R1+0xb8] ;  /* 0x0000b800010f7983 */ /* 0x000f620000300800 */
[C---:B--2---:R-:W-:Y:S01]  /*9280*/  LEA R12, R11.reuse, UR51, 0x3 ;  /* 0x000000330b0c7c11 */ /* 0x044fe2000f8e18ff */
[----:B-1----:R-:W-:Y:S01]  /*9290*/  VIADD R11, R11, 0x1 ;  /* 0x000000010b0b7836 */ /* 0x002fe20000000000 */
[----:B------:R-:W1:Y:S02]  /*92a0*/  S2R R13, SR_CgaCtaId ;  /* 0x00000000000d7919 */ /* 0x000e640000008800 */
[----:B------:R-:W-:Y:S02]  /*92b0*/  IADD3 R12, R12, 0xa0, RZ ;  /* 0x000000a00c0c7810 */ /* 0x000fe40007ffe0ff */
[----:B------:R-:W-:-:S04]  /*92c0*/  ISETP.NE.AND P3, PT, R11, 0x4, PT ;  /* 0x000000040b00780c */ /* 0x000fc80003f65270 */
[----:B------:R-:W-:Y:S02]  /*92d0*/  SEL R11, R11, RZ, P3 ;  /* 0x000000ff0b0b7207 */ /* 0x000fe40001800000 */
[----:B-1----:R-:W-:Y:S02]  /*92e0*/  PRMT R12, R13, 0x654, R12 ;  /* 0x000006540d0c7816 */ /* 0x002fe4000000000c */
[----:B------:R-:W-:Y:S02]  /*92f0*/  SEL R13, RZ, 0x1, P3 ;  /* 0x00000001ff0d7807 */ /* 0x000fe40001800000 */
[----:B---3--:R4:W-:Y:S02]  /*9300*/  SYNCS.ARRIVE.TRANS64.RED.A1T0 RZ, [R12+URZ], RZ ;  /* 0x000000ff0cff79a7 */ /* 0x0089e4000810043f */
[----:B------:R-:W-:Y:S02]  /*9310*/  LOP3.LUT R10, R10, R13, RZ, 0x3c, !PT ;  /* 0x0000000d0a0a7212 */ /* 0x000fe400078e3cff */
[----:B----4-:R-:W-:-:S04]  /*9320*/  IADD3 R12, R14, 0x1, RZ ;  /* 0x000000010e0c7810 */ /* 0x010fc80007ffe0ff */
[----:B------:R-:W-:-:S04]  /*9330*/  ISETP.NE.AND P4, PT, R12, 0x4, PT ;  /* 0x000000040c00780c */ /* 0x000fc80003f85270 */
[----:B------:R-:W-:Y:S02]  /*9340*/  SEL R14, RZ, 0x1, P4 ;  /* 0x00000001ff0e7807 */ /* 0x000fe40002000000 */
[----:B------:R-:W-:Y:S02]  /*9350*/  SEL R12, R12, RZ, P4 ;  /* 0x000000ff0c0c7207 */ /* 0x000fe40002000000 */
[----:B-----5:R-:W-:-:S03]  /*9360*/  LOP3.LUT R15, R15, R14, RZ, 0x3c, !PT ;  /* 0x0000000e0f0f7212 */ /* 0x020fc600078e3cff */
[----:B------:R2:W-:Y:S04]  /*9370*/  STL [R1+0xb4], R12 ;  /* 0x0000b40c01007387 */ /* 0x0005e80000100800 */
[----:B------:R2:W-:Y:S02]  /*9380*/  STL [R1+0xb8], R15 ;  /* 0x0000b80f01007387 */ /* 0x0005e40000100800 */
.L_x_103:
[----:B------:R-:W-:Y:S05]  /*9390*/  BSYNC B0 ;  /* 0x0000000000007941 */ /* 0x000fea0003800000 */
.L_x_102:
[----:B------:R-:W3:Y:S04]  /*93a0*/  LDL.LU R13, [R1+0x34] ;  /* 0x00003400010d7983 */ /* 0x000ee80000300800 */
[----:B--2---:R-:W2:Y:S04]  /*93b0*/  LDL.LU R15, [R1+0x38] ;  /* 0x00003800010f7983 */ /* 0x004ea80000300800 */
[----:B------:R-:W4:Y:S04]  /*93c0*/  LDL.LU R17, [R1+0x3c] ;  /* 0x00003c0001117983 */ /* 0x000f280000300800 */
[----:B------:R-:W5:Y:S04]  /*93d0*/  LDL.LU R31, [R1+0x40] ;  /* 0x00004000011f7983 */ /* 0x000f680000300800 */
[----:B------:R-:W4:Y:S04]  /*93e0*/  LDL.LU R29, [R1+0x44] ;  /* 0x00004400011d7983 */ /* 0x000f280000300800 */
[----:B------:R-:W4:Y:S04]  /*93f0*/  LDL.LU R21, [R1+0x48] ;  /* 0x0000480001157983 */ /* 0x000f280000300800 */
[----:B------:R-:W4:Y:S04]  /*9400*/  LDL.LU R35, [R1+0x4c] ;  /* 0x00004c0001237983 */ /* 0x000f280000300800 */
[----:B------:R-:W4:Y:S01]  /*9410*/  LDL.LU R26, [R1+0x50] ;  /* 0x00005000011a7983 */ /* 0x000f220000300800 */
[----:B------:R-:W-:-:S02]  /*9420*/  F2FP.F16.E4M3.UNPACK_B R12, R3 ;  /* 0x00000003ff0c723e */ /* 0x000fc400020006ff */
[----:B------:R-:W-:Y:S01]  /*9430*/  F2FP.F16.E4M3.UNPACK_B R14, R3.H1 ;  /* 0x00000003ff0e723e */ /* 0x000fe200030006ff */
[----:B------:R-:W4:Y:S01]  /*9440*/  LDL.LU R23, [R1+0x54] ;  /* 0x0000540001177983 */ /* 0x000f220000300800 */
[----:B------:R-:W-:Y:S01]  /*9450*/  F2FP.F16.E4M3.UNPACK_B R19, R4 ;  /* 0x00000004ff13723e */ /* 0x000fe200020006ff */
[--C-:B------:R-:W-:Y:S02]  /*9460*/  HADD2.F32 R18, -RZ, R12.reuse.H0_H0 ;  /* 0x2000000cff127230 */ /* 0x100fe40000004100 */
[----:B------:R-:W4:Y:S01]  /*9470*/  LDL.LU R32, [R1+0x58] ;  /* 0x0000580001207983 */ /* 0x000f220000300800 */
[----:B------:R-:W-:-:S03]  /*9480*/  HADD2.F32 R12, -RZ, R12.H1_H1 ;  /* 0x3000000cff0c7230 */ /* 0x000fc60000004100 */
[----:B------:R-:W4:Y:S04]  /*9490*/  LDL.LU R30, [R1+0x5c] ;  /* 0x00005c00011e7983 */ /* 0x000f280000300800 */
[----:B------:R-:W4:Y:S01]  /*94a0*/  LDL.LU R27, [R1+0x60] ;  /* 0x00006000011b7983 */ /* 0x000f220000300800 */
[----:B------:R-:W-:-:S03]  /*94b0*/  HADD2.F32 R22, -RZ, R19.H1_H1 ;  /* 0x30000013ff167230 */ /* 0x000fc60000004100 */
[----:B------:R-:W4:Y:S04]  /*94c0*/  LDL.LU R34, [R1+0x64] ;  /* 0x0000640001227983 */ /* 0x000f280000300800 */
[----:B------:R-:W4:Y:S01]  /*94d0*/  LDL.LU R33, [R1+0x68] ;  /* 0x0000680001217983 */ /* 0x000f220000300800 */
[C---:B---3--:R-:W-:Y:S01]  /*94e0*/  FMUL R13, R2.reuse, R13 ;  /* 0x0000000d020d7220 */ /* 0x048fe20000400000 */
[----:B--2---:R-:W-:-:S03]  /*94f0*/  FMUL R15, R2, R15 ;  /* 0x0000000f020f7220 */ /* 0x004fc60000400000 */
[C---:B------:R-:W-:Y:S01]  /*9500*/  FFMA R13, R16.reuse, R18, R13 ;  /* 0x00000012100d7223 */ /* 0x040fe2000000000d */
[----:B------:R-:W-:Y:S02]  /*9510*/  HADD2.F32 R18, -RZ, R19.H0_H0 ;  /* 0x20000013ff127230 */ /* 0x000fe40000004100 */
[----:B------:R-:W-:Y:S01]  /*9520*/  FFMA R12, R16, R12, R15 ;  /* 0x0000000c100c7223 */ /* 0x000fe2000000000f */
[C---:B-----5:R-:W-:Y:S01]  /*9530*/  FMUL R15, R2.reuse, R31 ;  /* 0x0000001f020f7220 */ /* 0x060fe20000400000 */
[----:B----4-:R-:W-:Y:S02]  /*9540*/  FMUL R19, R2, R29 ;  /* 0x0000001d02137220 */ /* 0x010fe40000400000 */
[----:B------:R-:W2:Y:S04]  /*9550*/  LDL.LU R29, [R1+0x6c] ;  /* 0x00006c00011d7983 */ /* 0x000ea80000300800 */
[----:B------:R-:W3:Y:S01]  /*9560*/  LDL.LU R31, [R1+0x70] ;  /* 0x00007000011f7983 */ /* 0x000ee20000300800 */
[----:B------:R-:W-:-:S02]  /*9570*/  HADD2.F32 R20, -RZ, R14.H0_H0 ;  /* 0x2000000eff147230 */ /* 0x000fc40000004100 */
[C---:B------:R-:W-:Y:S01]  /*9580*/  FMUL R17, R2.reuse, R17 ;  /* 0x0000001102117220 */ /* 0x040fe20000400000 */
[----:B------:R-:W-:Y:S02]  /*9590*/  HADD2.F32 R14, -RZ, R14.H1_H1 ;  /* 0x3000000eff0e7230 */ /* 0x000fe40000004100 */
[----:B------:R-:W-:Y:S01]  /*95a0*/  FMUL R21, R2, R21 ;  /* 0x0000001502157220 */ /* 0x000fe20000400000 */
[C---:B------:R-:W-:Y:S01]  /*95b0*/  FFMA R17, R16.reuse, R20, R17 ;  /* 0x0000001410117223 */ /* 0x040fe20000000011 */
[----:B------:R-:W-:Y:S01]  /*95c0*/  F2FP.F16.E4M3.UNPACK_B R20, R4.H1 ;  /* 0x00000004ff14723e */ /* 0x000fe200030006ff */
[C---:B------:R-:W-:Y:S01]  /*95d0*/  FFMA R19, R16.reuse, R18, R19 ;  /* 0x0000001210137223 */ /* 0x040fe20000000013 */
[C---:B------:R-:W-:Y:S01]  /*95e0*/  FFMA R18, R16.reuse, R22, R21 ;  /* 0x0000001610127223 */ /* 0x040fe20000000015 */
[----:B------:R-:W-:Y:S01]  /*95f0*/  F2FP.F16.E4M3.UNPACK_B R24, R5 ;  /* 0x00000005ff18723e */ /* 0x000fe200020006ff */
[----:B------:R-:W-:Y:S01]  /*9600*/  FFMA R14, R16, R14, R15 ;  /* 0x0000000e100e7223 */ /* 0x000fe2000000000f */
[----:B------:R-:W-:-:S02]  /*9610*/  HADD2.F32 R22, -RZ, R20.H0_H0 ;  /* 0x20000014ff167230 */ /* 0x000fc40000004100 */
[C---:B------:R-:W-:Y:S01]  /*9620*/  FMUL R15, R2.reuse, R35 ;  /* 0x00000023020f7220 */ /* 0x040fe20000400000 */
[----:B------:R-:W-:Y:S02]  /*9630*/  HADD2.F32 R20, -RZ, R20.H1_H1 ;  /* 0x30000014ff147230 */ /* 0x000fe40000004100 */
[C---:B------:R-:W-:Y:S01]  /*9640*/  FMUL R21, R2.reuse, R26 ;  /* 0x0000001a02157220 */ /* 0x040fe20000400000 */
[--C-:B------:R-:W-:Y:S02]  /*9650*/  HADD2.F32 R26, -RZ, R24.reuse.H0_H0 ;  /* 0x20000018ff1a7230 */ /* 0x100fe40000004100 */
[----:B------:R-:W-:Y:S01]  /*9660*/  FMUL R23, R2, R23 ;  /* 0x0000001702177220 */ /* 0x000fe20000400000 */
[----:B------:R-:W-:Y:S01]  /*9670*/  F2FP.F16.E4M3.UNPACK_B R25, R5.H1 ;  /* 0x00000005ff19723e */ /* 0x000fe200030006ff */
[C---:B------:R-:W-:Y:S01]  /*9680*/  FFMA R15, R16.reuse, R22, R15 ;  /* 0x00000016100f7223 */ /* 0x040fe2000000000f */
[----:B------:R-:W-:Y:S01]  /*9690*/  FFMA R20, R16, R20, R21 ;  /* 0x0000001410147223 */ /* 0x000fe20000000015 */
[----:B------:R-:W-:-:S02]  /*96a0*/  HADD2.F32 R22, -RZ, R24.H1_H1 ;  /* 0x30000018ff167230 */ /* 0x000fc40000004100 */
[----:B------:R-:W-:Y:S01]  /*96b0*/  FMUL R21, R2, R32 ;  /* 0x0000002002157220 */ /* 0x000fe20000400000 */
[----:B------:R-:W-:Y:S01]  /*96c0*/  FFMA R23, R16, R26, R23 ;  /* 0x0000001a10177223 */ /* 0x000fe20000000017 */
[--C-:B------:R-:W-:Y:S02]  /*96d0*/  HADD2.F32 R24, -RZ, R25.reuse.H0_H0 ;  /* 0x20000019ff187230 */ /* 0x100fe40000004100 */
[----:B------:R-:W-:Y:S02]  /*96e0*/  HADD2.F32 R26, -RZ, R25.H1_H1 ;  /* 0x30000019ff1a7230 */ /* 0x000fe40000004100 */
[----:B------:R-:W-:Y:S01]  /*96f0*/  FMUL R25, R2, R30 ;  /* 0x0000001e02197220 */ /* 0x000fe20000400000 */
[----:B------:R-:W-:Y:S01]  /*9700*/  FFMA R22, R16, R22, R21 ;  /* 0x0000001610167223 */ /* 0x000fe20000000015 */
[----:B------:R-:W-:Y:S01]  /*9710*/  FMUL R27, R2, R27 ;  /* 0x0000001b021b7220 */ /* 0x000fe20000400000 */
[-C--:B------:R-:W-:Y:S02]  /*9720*/  F2FP.F16.E4M3.UNPACK_B R28, R6.reuse ;  /* 0x00000006ff1c723e */ /* 0x080fe400020006ff */
[----:B------:R-:W-:Y:S01]  /*9730*/  F2FP.F16.E4M3.UNPACK_B R21, R6.H1 ;  /* 0x00000006ff15723e */ /* 0x000fe200030006ff */
[C---:B------:R-:W-:Y:S01]  /*9740*/  FFMA R25, R16.reuse, R24, R25 ;  /* 0x0000001810197223 */ /* 0x040fe20000000019 */
[----:B------:R-:W-:Y:S01]  /*9750*/  FFMA R24, R16, R26, R27 ;  /* 0x0000001a10187223 */ /* 0x000fe2000000001b */
[----:B------:R-:W-:-:S02]  /*9760*/  HADD2.F32 R26, -RZ, R28.H0_H0 ;  /* 0x2000001cff1a7230 */ /* 0x000fc40000004100 */
[--C-:B------:R-:W-:Y:S02]  /*9770*/  HADD2.F32 R30, -RZ, R21.reuse.H0_H0 ;  /* 0x20000015ff1e7230 */ /* 0x100fe40000004100 */
[----:B------:R-:W-:Y:S02]  /*9780*/  HADD2.F32 R32, -RZ, R21.H1_H1 ;  /* 0x30000015ff207230 */ /* 0x000fe40000004100 */
[C---:B------:R-:W-:Y:S01]  /*9790*/  FMUL R21, R2.reuse, R34 ;  /* 0x0000002202157220 */ /* 0x040fe20000400000 */
[----:B------:R-:W-:Y:S02]  /*97a0*/  HADD2.F32 R28, -RZ, R28.H1_H1 ;  /* 0x3000001cff1c7230 */ /* 0x000fe40000004100 */
[----:B------:R-:W-:Y:S01]  /*97b0*/  FMUL R27, R2, R33 ;  /* 0x00000021021b7220 */ /* 0x000fe20000400000 */
[----:B------:R-:W-:-:S03]  /*97c0*/  FFMA R21, R16, R26, R21 ;  /* 0x0000001a10157223 */ /* 0x000fc60000000015 */
[----:B------:R-:W-:Y:S01]  /*97d0*/  FFMA R26, R16, R28, R27 ;  /* 0x0000001c101a7223 */ /* 0x000fe2000000001b */
[----:B------:R-:W-:Y:S02]  /*97e0*/  F2FP.SATFINITE.E4M3.F32.PACK_AB_MERGE_C R12, R12, R13, RZ ;  /* 0x0000000d0c0c723e */ /* 0x000fe400048070ff */
[----:B------:R-:W-:Y:S02]  /*97f0*/  F2FP.SATFINITE.E4M3.F32.PACK_AB_MERGE_C R14, R14, R17, RZ ;  /* 0x000000110e0e723e */ /* 0x000fe400048070ff */
[----:B------:R-:W-:Y:S02]  /*9800*/  F2FP.SATFINITE.E4M3.F32.PACK_AB_MERGE_C R18, R18, R19, RZ ;  /* 0x000000131212723e */ /* 0x000fe400048070ff */
[----:B------:R-:W-:Y:S02]  /*9810*/  F2FP.SATFINITE.E4M3.F32.PACK_AB_MERGE_C R20, R20, R15, RZ ;  /* 0x0000000f1414723e */ /* 0x000fe400048070ff */
[----:B------:R-:W-:Y:S02]  /*9820*/  F2FP.SATFINITE.E4M3.F32.PACK_AB_MERGE_C R22, R22, R23, RZ ;  /* 0x000000171616723e */ /* 0x000fe400048070ff */
[----:B------:R-:W-:-:S02]  /*9830*/  F2FP.SATFINITE.E4M3.F32.PACK_AB_MERGE_C R24, R24, R25, RZ ;  /* 0x000000191818723e */ /* 0x000fc400048070ff */
[----:B------:R-:W-:Y:S01]  /*9840*/  F2FP.SATFINITE.E4M3.F32.PACK_AB_MERGE_C R26, R26, R21, RZ ;  /* 0x000000151a1a723e */ /* 0x000fe200048070ff */
[C---:B--2---:R-:W-:Y:S01]  /*9850*/  FMUL R29, R2.reuse, R29 ;  /* 0x0000001d021d7220 */ /* 0x044fe20000400000 */
[----:B---3--:R-:W-:-:S03]  /*9860*/  FMUL R31, R2, R31 ;  /* 0x0000001f021f7220 */ /* 0x008fc60000400000 */
[C---:B------:R-:W-:Y:S01]  /*9870*/  FFMA R29, R16.reuse, R30, R29 ;  /* 0x0000001e101d7223 */ /* 0x040fe2000000001d */
[----:B------:R-:W-:-:S05]  /*9880*/  FFMA R28, R16, R32, R31 ;  /* 0x00000020101c7223 */ /* 0x000fca000000001f */
[----:B------:R-:W-:Y:S01]  /*9890*/  F2FP.SATFINITE.E4M3.F32.PACK_AB_MERGE_C R28, R28, R29, RZ ;  /* 0x0000001d1c1c723e */ /* 0x000fe200048070ff */
[----:B------:R-:W-:Y:S06]  /*98a0*/  @P0 BRA `(.L_x_110) ;  /* 0x0000000000040947 */ /* 0x000fec0003800000 */
[----:B------:R-:W-:-:S04]  /*98b0*/  DEPBAR.LE SB0, 0x1 ;  /* 0x000080400000791a */ /* 0x000fc80000000000 */
.L_x_110:
        /* <DEDUP_REMOVED lines=27> */
.L_x_112:
[----:B------:R-:W-:Y:S05]  /*9a70*/  BSYNC B0 ;  /* 0x0000000000007941 */ /* 0x000fea0003800000 */
.L_x_111:
[----:B------:R-:W-:Y:S04]  /*9a80*/  BSSY B0, `(.L_x_113) ;  /* 0x000003c000007945 */ /* 0x000fe80003800000 */
[----:B------:R-:W-:Y:S05]  /*9a90*/  @!P1 BRA `(.L_x_114) ;  /* 0x0000000000e89947 */ /* 0x000fea0003800000 */
[----:B------:R-:W-:-:S04]  /*9aa0*/  MOV R12, UR50 ;  /* 0x00000032000c7c02 */ /* 0x000fc80008000f00 */
[----:B------:R-:W-:-:S13]  /*9ab0*/  ISETP.NE.AND P3, PT, R12, 0x3, PT ;  /* 0x000000030c00780c */ /* 0x000fda0003f65270 */
[----:B------:R-:W-:Y:S05]  /*9ac0*/  @!P3 BRA `(.L_x_115) ;  /* 0x000000000004b947 */ /* 0x000fea0003800000 */
[----:B------:R-:W-:Y:S01]  /*9ad0*/  BPT.TRAP 0x1 ;  /* 0x000000040000795c */ /* 0x000fe20000300000 */
.L_x_115:
[----:B------:R-:W2:Y:S04]  /*9ae0*/  LDL R13, [R1+0xb8] ;  /* 0x0000b800010d7983 */ /* 0x000ea80000100800 */
[----:B------:R-:W3:Y:S01]  /*9af0*/  LDL R12, [R1+0xb4] ;  /* 0x0000b400010c7983 */ /* 0x000ee20000100800 */
[----:B------:R-:W-:Y:S01]  /*9b00*/  BSSY B1, `(.L_x_116) ;  /* 0x0000005000017945 */ /* 0x000fe20003800000 */
[----:B--2---:R-:W-:Y:S02]  /*9b10*/  SHF.L.U32 R13, R13, 0x1f, RZ ;  /* 0x0000001f0d0d7819 */ /* 0x004fe400000006ff */
[----:B---3--:R-:W-:-:S04]  /*9b20*/  LEA R12, R12, UR51, 0x3 ;  /* 0x000000330c0c7c11 */ /* 0x008fc8000f8e18ff */
[----:B------:R-:W2:Y:S02]  /*9b30*/  SYNCS.PHASECHK.TRANS64.TRYWAIT P4, [R12+URZ+0x80], R13 ;  /* 0x0000800d0c0075a7 */ /* 0x000ea4000808017f */
[----:B--2---:R-:W-:Y:S05]  /*9b40*/  @!P4 BRA `(.L_x_117) ;  /* 0x0000004c00f0c947 */ /* 0x004fea0003800000 */
.L_x_245:
[----:B------:R-:W-:Y:S05]  /*9b50*/  BSYNC B1 ;  /* 0x0000000000017941 */ /* 0x000fea0003800000 */
.L_x_116:
[----:B------:R-:W-:Y:S04]  /*9b60*/  BSSY B1, `(.L_x_118) ;  /* 0x0000012000017945 */ /* 0x000fe80003800000 */
[----:B------:R-:W-:Y:S05]  /*9b70*/  @P2 BRA `(.L_x_119) ;  /* 0x0000000000402947 */ /* 0x000fea0003800000 */
[----:B------:R-:W3:Y:S02]  /*9b80*/  LDL R14, [R1+0xb4] ;  /* 0x0000b400010e7983 */ /* 0x000ee40000100800 */
[----:B---3--:R-:W-:-:S05]  /*9b90*/  IMAD R17, R14, 0x1000, R7 ;  /* 0x000010000e117824 */ /* 0x008fca00078e0207 */
[----:B------:R-:W-:Y:S01]  /*9ba0*/  IADD3 R3, R17, UR51, RZ ;  /* 0x0000003311037c10 */ /* 0x000fe2000fffe0ff */
[----:B------:R-:W-:Y:S03]  /*9bb0*/  LDS.U16 R4, [R17+UR51+0x100] ;  /* 0x0001003311047984 */ /* 0x000fe60008000400 */
        /* <DEDUP_REMOVED lines=12> */
.L_x_119:
[----:B------:R-:W-:Y:S05]  /*9c80*/  BSYNC B1 ;  /* 0x0000000000017941 */ /* 0x000fea0003800000 */
.L_x_118:
        /* <DEDUP_REMOVED lines=8> */
.L_x_120:
[----:B------:R-:W4:Y:S04]  /*9d10*/  LDL.LU R14, [R1+0xb4] ;  /* 0x0000b400010e7983 */ /* 0x000f280000300800 */
[----:B------:R-:W5:Y:S01]  /*9d20*/  LDL.LU R15, [R1+0xb8] ;  /* 0x0000b800010f7983 */ /* 0x000f620000300800 */
[C---:B--2---:R-:W-:Y:S02]  /*9d30*/  LEA R12, R11.reuse, UR51, 0x3 ;  /* 0x000000330b0c7c11 */ /* 0x044fe4000f8e18ff */
[----:B-1----:R-:W-:Y:S01]  /*9d40*/  IADD3 R11, R11, 0x1, RZ ;  /* 0x000000010b0b7810 */ /* 0x002fe20007ffe0ff */
[----:B------:R-:W1:Y:S02]  /*9d50*/  S2R R13, SR_CgaCtaId ;  /* 0x00000000000d7919 */ /* 0x000e640000008800 */
[----:B------:R-:W-:Y:S01]  /*9d60*/  VIADD R12, R12, 0xa0 ;  /* 0x000000a00c0c7836 */ /* 0x000fe20000000000 */
        /* <DEDUP_REMOVED lines=13> */
.L_x_114:
[----:B------:R-:W-:Y:S05]  /*9e40*/  BSYNC B0 ;  /* 0x0000000000007941 */ /* 0x000fea0003800000 */
.L_x_113:
        /* <DEDUP_REMOVED lines=66> */
.L_x_121:
        /* <DEDUP_REMOVED lines=27> */
.L_x_123:
[----:B------:R-:W-:Y:S05]  /*a420*/  BSYNC B0 ;  /* 0x0000000000007941 */ /* 0x000fea0003800000 */
.L_x_122:
[----:B------:R-:W-:Y:S04]  /*a430*/  BSSY B0, `(.L_x_124) ;  /* 0x0000033000007945 */ /* 0x000fe80003800000 */
[----:B------:R-:W-:Y:S05]  /*a440*/  @!P1 BRA `(.L_x_125) ;  /* 0x0000000000c49947 */ /* 0x000fea0003800000 */
[----:B------:R-:W-:-:S05]  /*a450*/  IMAD.U32 R12, RZ, RZ, UR50 ;  /* 0x00000032ff0c7e24 */ /* 0x000fca000f8e00ff */
[----:B------:R-:W-:-:S13]  /*a460*/  ISETP.NE.AND P3, PT, R12, 0x3, PT ;  /* 0x000000030c00780c */ /* 0x000fda0003f65270 */
[----:B------:R-:W-:Y:S05]  /*a470*/  @!P3 BRA `(.L_x_126) ;  /* 0x000000000004b947 */ /* 0x000fea0003800000 */
[----:B------:R-:W-:Y:S01]  /*a480*/  BPT.TRAP 0x1 ;  /* 0x000000040000795c */ /* 0x000fe20000300000 */
.L_x_126:
[----:B------:R-:W2:Y:S04]  /*a490*/  LDL R13, [R1+0xb4] ;  /* 0x0000b400010d7983 */ /* 0x000ea80000100800 */
[----:B------:R-:W3:Y:S01]  /*a4a0*/  LDL.LU R12, [R1+0xb8] ;  /* 0x0000b800010c7983 */ /* 0x000ee20000300800 */
[----:B------:R-:W-:Y:S01]  /*a4b0*/  BSSY B1, `(.L_x_127) ;  /* 0x0000005000017945 */ /* 0x000fe20003800000 */
[----:B--2---:R-:W-:Y:S02]  /*a4c0*/  LEA R13, R13, UR51, 0x3 ;  /* 0x000000330d0d7c11 */ /* 0x004fe4000f8e18ff */
[----:B---3--:R-:W-:-:S04]  /*a4d0*/  SHF.L.U32 R12, R12, 0x1f, RZ ;  /* 0x0000001f0c0c7819 */ /* 0x008fc800000006ff */
[----:B------:R-:W2:Y:S02]  /*a4e0*/  SYNCS.PHASECHK.TRANS64.TRYWAIT P1, [R13+URZ+0x80], R12 ;  /* 0x0000800c0d0075a7 */ /* 0x000ea4000802017f */
[----:B--2---:R-:W-:Y:S05]  /*a4f0*/  @!P1 BRA `(.L_x_128) ;  /* 0x0000004400989947 */ /* 0x004fea0003800000 */
.L_x_246:
[----:B------:R-:W-:Y:S05]  /*a500*/  BSYNC B1 ;  /* 0x0000000000017941 */ /* 0x000fea0003800000 */
.L_x_127:
[----:B------:R-:W-:Y:S04]  /*a510*/  BSSY B1, `(.L_x_129) ;  /* 0x0000012000017945 */ /* 0x000fe80003800000 */
[----:B------:R-:W-:Y:S05]  /*a520*/  @P2 BRA `(.L_x_130) ;  /* 0x0000000000402947 */ /* 0x000fea0003800000 */
[----:B------:R-:W3:Y:S02]  /*a530*/  LDL.LU R14, [R1+0xb4] ;  /* 0x0000b400010e7983 */ /* 0x000ee40000300800 */
[----:B---3--:R-:W-:-:S04]  /*a540*/  LEA R3, R14, R7, 0xc ;  /* 0x000000070e037211 */ /* 0x008fc800078e60ff */
[----:B------:R-:W-:Y:S01]  /*a550*/  IADD3 R5, R3, UR51, RZ ;  /* 0x0000003303057c10 */ /* 0x000fe2000fffe0ff */
[----:B------:R-:W-:Y:S04]  /*a560*/  LDS.U16 R4, [R3+UR51+0x200] ;  /* 0x0002003303047984 */ /* 0x000fe80008000400 */
[----:B------:R-:W-:Y:S01]  /*a570*/  IMAD.IADD R14, R8, 0x1, R5 ;  /* 0x00000001080e7824 */ /* 0x000fe200078e0205 */
[----:B------:R-:W-:Y:S04]  /*a580*/  LDS.U16 R6, [R3+UR51+0x208] ;  /* 0x0002083303067984 */ /* 0x000fe80008000400 */
[----:B------:R-:W3:Y:S04]  /*a590*/  LDS.U16 R5, [R3+UR51+0x100] ;  /* 0x0001003303057984 */ /* 0x000ee80008000400 */
[----:B--2---:R3:W2:Y:S04]  /*a5a0*/  LDS.U16 R13, [R3+UR51+0x108] ;  /* 0x00010833030d7984 */ /* 0x0046a80008000400 */
[----:B------:R-:W-:Y:S04]  /*a5b0*/  LDS.U16 R8, [R14+0x200] ;  /* 0x000200000e087984 */ /* 0x000fe80000000400 */
[----:B------:R-:W4:Y:S04]  /*a5c0*/  LDS.U16 R15, [R14+0x100] ;  /* 0x000100000e0f7984 */ /* 0x000f280000000400 */
[----:B------:R-:W-:Y:S04]  /*a5d0*/  LDS.U16 R12, [R14+0x208] ;  /* 0x000208000e0c7984 */ /* 0x000fe80000000400 */
[----:B------:R-:W5:Y:S01]  /*a5e0*/  LDS.U16 R17, [R14+0x108] ;  /* 0x000108000e117984 */ /* 0x000f620000000400 */
[----:B---3--:R-:W-:-:S02]  /*a5f0*/  PRMT R3, R5, 0x5410, R4 ;  /* 0x0000541005037816 */ /* 0x008fc40000000004 */
[----:B--2---:R-:W-:Y:S02]  /*a600*/  PRMT R4, R13, 0x5410, R6 ;  /* 0x000054100d047816 */ /* 0x004fe40000000006 */
[----:B----4-:R-:W-:Y:S02]  /*a610*/  PRMT R5, R15, 0x5410, R8 ;  /* 0x000054100f057816 */ /* 0x010fe40000000008 */
[----:B-----5:R-:W-:-:S07]  /*a620*/  PRMT R6, R17, 0x5410, R12 ;  /* 0x0000541011067816 */ /* 0x020fce000000000c */
.L_x_130:
[----:B------:R-:W-:Y:S05]  /*a630*/  BSYNC B1 ;  /* 0x0000000000017941 */ /* 0x000fea0003800000 */
.L_x_129:
        /* <DEDUP_REMOVED lines=8> */
.L_x_131:
[----:B--2---:R-:W2:Y:S01]  /*a6c0*/  S2R R13, SR_CgaCtaId ;  /* 0x00000000000d7919 */ /* 0x004ea20000008800 */
[C---:B------:R-:W-:Y:S02]  /*a6d0*/  LEA R8, R11.reuse, UR51, 0x3 ;  /* 0x000000330b087c11 */ /* 0x040fe4000f8e18ff */
[----:B-1----:R-:W-:Y:S02]  /*a6e0*/  IADD3 R11, R11, 0x1, RZ ;  /* 0x000000010b0b7810 */ /* 0x002fe40007ffe0ff */
[----:B------:R-:W-:Y:S02]  /*a6f0*/  IADD3 R8, R8, 0xa0, RZ ;  /* 0x000000a008087810 */ /* 0x000fe40007ffe0ff */
[----:B------:R-:W-:-:S04]  /*a700*/  ISETP.NE.AND P1, PT, R11, 0x4, PT ;  /* 0x000000040b00780c */ /* 0x000fc80003f25270 */
[----:B------:R-:W-:Y:S02]  /*a710*/  SEL R11, R11, RZ, P1 ;  /* 0x000000ff0b0b7207 */ /* 0x000fe40000800000 */
[----:B--2---:R-:W-:Y:S02]  /*a720*/  PRMT R8, R13, 0x654, R8 ;  /* 0x000006540d087816 */ /* 0x004fe40000000008 */
[----:B------:R-:W-:Y:S02]  /*a730*/  SEL R13, RZ, 0x1, P1 ;  /* 0x00000001ff0d7807 */ /* 0x000fe40000800000 */
[----:B---3--:R2:W-:Y:S02]  /*a740*/  SYNCS.ARRIVE.TRANS64.RED.A1T0 RZ, [R8+URZ], RZ ;  /* 0x000000ff08ff79a7 */ /* 0x0085e4000810043f */
[----:B------:R-:W-:-:S07]  /*a750*/  LOP3.LUT R10, R10, R13, RZ, 0x3c, !PT ;  /* 0x0000000d0a0a7212 */ /* 0x000fce00078e3cff */
.L_x_125:
[----:B------:R-:W-:Y:S05]  /*a760*/  BSYNC B0 ;  /* 0x0000000000007941 */ /* 0x000fea0003800000 */
.L_x_124:
[----:B------:R-:W3:Y:S04]  /*a770*/  LDL.LU R17, [R1+0x74] ;  /* 0x0000740001117983 */ /* 0x000ee80000300800 */
[----:B------:R-:W4:Y:S04]  /*a780*/  LDL.LU R12, [R1+0x78] ;  /* 0x00007800010c7983 */ /* 0x000f280000300800 */
[----:B------:R-:W5:Y:S04]  /*a790*/  LDL.LU R14, [R1+0x7c] ;  /* 0x00007c00010e7983 */ /* 0x000f680000300800 */
[----:B------:R-:W5:Y:S04]  /*a7a0*/  LDL.LU R21, [R1+0x80] ;  /* 0x0000800001157983 */ /* 0x000f680000300800 */
[----:B------:R-:W5:Y:S04]  /*a7b0*/  LDL.LU R20, [R1+0x84] ;  /* 0x0000840001147983 */ /* 0x000f680000300800 */
[----:B------:R-:W5:Y:S04]  /*a7c0*/  LDL.LU R18, [R1+0x88] ;  /* 0x0000880001127983 */ /* 0x000f680000300800 */
[----:B------:R-:W5:Y:S04]  /*a7d0*/  LDL.LU R23, [R1+0x8c] ;  /* 0x00008c0001177983 */ /* 0x000f680000300800 */
[----:B------:R-:W5:Y:S01]  /*a7e0*/  LDL.LU R31, [R1+0x90] ;  /* 0x00009000011f7983 */ /* 0x000f620000300800 */
[----:B--2---:R-:W-:-:S02]  /*a7f0*/  F2FP.F16.E4M3.UNPACK_B R8, R3 ;  /* 0x00000003ff08723e */ /* 0x004fc400020006ff */
[----:B------:R-:W-:Y:S01]  /*a800*/  F2FP.F16.E4M3.UNPACK_B R3, R3.H1 ;  /* 0x00000003ff03723e */ /* 0x000fe200030006ff */
[----:B------:R-:W2:Y:S02]  /*a810*/  LDL.LU R22, [R1+0x94] ;  /* 0x0000940001167983 */ /* 0x000ea40000300800 */
[--C-:B------:R-:W-:Y:S02]  /*a820*/  HADD2.F32 R13, -RZ, R8.reuse.H0_H0 ;  /* 0x20000008ff0d7230 */ /* 0x100fe40000004100 */
[----:B------:R-:W2:Y:S01]  /*a830*/  LDL.LU R27, [R1+0x98] ;  /* 0x00009800011b7983 */ /* 0x000ea20000300800 */
[----:B------:R-:W-:-:S03]  /*a840*/  HADD2.F32 R15, -RZ, R8.H1_H1 ;  /* 0x30000008ff0f7230 */ /* 0x000fc60000004100 */
[----:B------:R-:W2:Y:S04]  /*a850*/  LDL.LU R25, [R1+0x9c] ;  /* 0x00009c0001197983 */ /* 0x000ea80000300800 */
[----:B------:R-:W2:Y:S04]  /*a860*/  LDL.LU R24, [R1+0xa0] ;  /* 0x0000a00001187983 */ /* 0x000ea80000300800 */
[----:B------:R-:W2:Y:S04]  /*a870*/  LDL.LU R29, [R1+0xa4] ;  /* 0x0000a400011d7983 */ /* 0x000ea80000300800 */
[----:B------:R-:W2:Y:S04]  /*a880*/  LDL.LU R30, [R1+0xa8] ;  /* 0x0000a800011e7983 */ /* 0x000ea80000300800 */
[----:B------:R-:W2:Y:S04]  /*a890*/  LDL.LU R28, [R1+0xac] ;  /* 0x0000ac00011c7983 */ /* 0x000ea80000300800 */
[----:B------:R-:W2:Y:S01]  /*a8a0*/  LDL.LU R26, [R1+0xb0] ;  /* 0x0000b000011a7983 */ /* 0x000ea20000300800 */
[----:B------:R-:W-:-:S02]  /*a8b0*/  F2FP.F16.E4M3.UNPACK_B R8, R4 ;  /* 0x00000004ff08723e */ /* 0x000fc400020006ff */
[----:B------:R-:W-:Y:S01]  /*a8c0*/  F2FP.F16.E4M3.UNPACK_B R4, R4.H1 ;  /* 0x00000004ff04723e */ /* 0x000fe200030006ff */
[C---:B---3--:R-:W-:Y:S01]  /*a8d0*/  FMUL R19, R2.reuse, R17 ;  /* 0x0000001102137220 */ /* 0x048fe20000400000 */
[----:B------:R-:W-:Y:S02]  /*a8e0*/  HADD2.F32 R17, -RZ, R3.H0_H0 ;  /* 0x20000003ff117230 */ /* 0x000fe40000004100 */
[----:B----4-:R-:W-:Y:S01]  /*a8f0*/  FMUL R12, R2, R12 ;  /* 0x0000000c020c7220 */ /* 0x010fe20000400000 */
[----:B------:R-:W-:Y:S01]  /*a900*/  FFMA R19, R16, R13, R19 ;  /* 0x0000000d10137223 */ /* 0x000fe20000000013 */
[--C-:B------:R-:W-:Y:S02]  /*a910*/  HADD2.F32 R13, -RZ, R8.reuse.H0_H0 ;  /* 0x20000008ff0d7230 */ /* 0x100fe40000004100 */
[----:B-----5:R-:W-:Y:S01]  /*a920*/  FMUL R14, R2, R14 ;  /* 0x0000000e020e7220 */ /* 0x020fe20000400000 */
[----:B------:R-:W-:Y:S01]  /*a930*/  FFMA R12, R16, R15, R12 ;  /* 0x0000000f100c7223 */ /* 0x000fe2000000000c */
[----:B------:R-:W-:-:S02]  /*a940*/  HADD2.F32 R15, -RZ, R8.H1_H1 ;  /* 0x30000008ff0f7230 */ /* 0x000fc40000004100 */
[----:B------:R-:W-:Y:S01]  /*a950*/  FFMA R14, R16, R17, R14 ;  /* 0x00000011100e7223 */ /* 0x000fe2000000000e */
[----:B------:R-:W-:Y:S02]  /*a960*/  HADD2.F32 R3, -RZ, R3.H1_H1 ;  /* 0x30000003ff037230 */ /* 0x000fe40000004100 */
[C---:B------:R-:W-:Y:S01]  /*a970*/  FMUL R8, R2.reuse, R20 ;  /* 0x0000001402087220 */ /* 0x040fe20000400000 */
[C---:B------:R-:W-:Y:S01]  /*a980*/  FMUL R17, R2.reuse, R21 ;  /* 0x0000001502117220 */ /* 0x040fe20000400000 */
[----:B------:R-:W-:Y:S02]  /*a990*/  FMUL R20, R2, R18 ;  /* 0x0000001202147220 */ /* 0x000fe40000400000 */
[C---:B------:R-:W-:Y:S01]  /*a9a0*/  FFMA R18, R16.reuse, R13, R8 ;  /* 0x0000000d10127223 */ /* 0x040fe20000000008 */
[----:B------:R-:W-:Y:S01]  /*a9b0*/  F2FP.F16.E4M3.UNPACK_B R8, R5 ;  /* 0x00000005ff08723e */ /* 0x000fe200020006ff */
[----:B------:R-:W-:Y:S01]  /*a9c0*/  FFMA R17, R16, R3, R17 ;  /* 0x0000000310117223 */ /* 0x000fe20000000011 */
[----:B------:R-:W-:-:S02]  /*a9d0*/  HADD2.F32 R3, -RZ, R4.H0_H0 ;  /* 0x20000004ff037230 */ /* 0x000fc40000004100 */
[----:B------:R-:W-:Y:S01]  /*a9e0*/  FFMA R21, R16, R15, R20 ;  /* 0x0000000f10157223 */ /* 0x000fe20000000014 */
[----:B------:R-:W-:Y:S01]  /*a9f0*/  HADD2.F32 R13, -RZ, R4.H1_H1 ;  /* 0x30000004ff0d7230 */ /* 0x000fe20000004100 */
[----:B------:R-:W-:Y:S01]  /*aa00*/  F2FP.F16.E4M3.UNPACK_B R5, R5.H1 ;  /* 0x00000005ff05723e */ /* 0x000fe200030006ff */
[C---:B------:R-:W-:Y:S01]  /*aa10*/  FMUL R4, R2.reuse, R31 ;  /* 0x0000001f02047220 */ /* 0x040fe20000400000 */
[C---:B------:R-:W-:Y:S01]  /*aa20*/  FMUL R23, R2.reuse, R23 ;  /* 0x0000001702177220 */ /* 0x040fe20000400000 */
[----:B------:R-:W-:Y:S02]  /*aa30*/  HADD2.F32 R15, -RZ, R8.H0_H0 ;  /* 0x20000008ff0f7230 */ /* 0x000fe40000004100 */
[----:B--2---:R-:W-:Y:S01]  /*aa40*/  FMUL R22, R2, R22 ;  /* 0x0000001602167220 */ /* 0x004fe20000400000 */
[C---:B------:R-:W-:Y:S01]  /*aa50*/  FFMA R20, R16.reuse, R13, R4 ;  /* 0x0000000d10147223 */ /* 0x040fe20000000004 */
[----:B------:R-:W-:Y:S01]  /*aa60*/  FFMA R23, R16, R3, R23 ;  /* 0x0000000310177223 */ /* 0x000fe20000000017 */
[----:B------:R-:W-:-:S02]  /*aa70*/  HADD2.F32 R13, -RZ, R5.H0_H0 ;  /* 0x20000005ff0d7230 */ /* 0x000fc40000004100 */
[----:B------:R-:W-:Y:S01]  /*aa80*/  FFMA R22, R16, R15, R22 ;  /* 0x0000000f10167223 */ /* 0x000fe20000000016 */
[----:B------:R-:W-:Y:S01]  /*aa90*/  HADD2.F32 R3, -RZ, R8.H1_H1 ;  /* 0x30000008ff037230 */ /* 0x000fe20000004100 */
[-C--:B------:R-:W-:Y:S01]  /*aaa0*/  F2FP.F16.E4M3.UNPACK_B R4, R6.reuse ;  /* 0x00000006ff04723e */ /* 0x080fe200020006ff */
[----:B------:R-:W-:Y:S02]  /*aab0*/  HADD2.F32 R5, -RZ, R5.H1_H1 ;  /* 0x30000005ff057230 */ /* 0x000fe40000004100 */
[C---:B------:R-:W-:Y:S01]  /*aac0*/  FMUL R15, R2.reuse, R27 ;  /* 0x0000001b020f7220 */ /* 0x040fe20000400000 */
[C---:B------:R-:W-:Y:S01]  /*aad0*/  FMUL R8, R2.reuse, R25 ;  /* 0x0000001902087220 */ /* 0x040fe20000400000 */
[----:B------:R-:W-:Y:S01]  /*aae0*/  F2FP.F16.E4M3.UNPACK_B R6, R6.H1 ;  /* 0x00000006ff06723e */ /* 0x000fe200030006ff */
[----:B------:R-:W-:Y:S01]  /*aaf0*/  FMUL R24, R2, R24 ;  /* 0x0000001802187220 */ /* 0x000fe20000400000 */
[C---:B------:R-:W-:Y:S01]  /*ab00*/  FFMA R25, R16.reuse, R3, R15 ;  /* 0x0000000310197223 */ /* 0x040fe2000000000f */
[----:B------:R-:W-:Y:S01]  /*ab10*/  FFMA R8, R16, R13, R8 ;  /* 0x0000000d10087223 */ /* 0x000fe20000000008 */
[----:B------:R-:W-:-:S02]  /*ab20*/  HADD2.F32 R3, -RZ, R4.H0_H0 ;  /* 0x20000004ff037230 */ /* 0x000fc40000004100 */
[----:B------:R-:W-:Y:S01]  /*ab30*/  FFMA R27, R16, R5, R24 ;  /* 0x00000005101b7223 */ /* 0x000fe20000000018 */
[----:B------:R-:W-:Y:S02]  /*ab40*/  HADD2.F32 R5, -RZ, R4.H1_H1 ;  /* 0x30000004ff057230 */ /* 0x000fe40000004100 */
[C---:B------:R-:W-:Y:S01]  /*ab50*/  FMUL R29, R2.reuse, R29 ;  /* 0x0000001d021d7220 */ /* 0x040fe20000400000 */
[--C-:B------:R-:W-:Y:S02]  /*ab60*/  HADD2.F32 R13, -RZ, R6.reuse.H0_H0 ;  /* 0x20000006ff0d7230 */ /* 0x100fe40000004100 */
[C---:B------:R-:W-:Y:S01]  /*ab70*/  FMUL R4, R2.reuse, R30 ;  /* 0x0000001e02047220 */ /* 0x040fe20000400000 */
[----:B------:R-:W-:Y:S02]  /*ab80*/  HADD2.F32 R15, -RZ, R6.H1_H1 ;  /* 0x30000006ff0f7230 */ /* 0x000fe40000004100 */
[C---:B------:R-:W-:Y:S01]  /*ab90*/  FMUL R6, R2.reuse, R28 ;  /* 0x0000001c02067220 */ /* 0x040fe20000400000 */
[----:B------:R-:W-:Y:S01]  /*aba0*/  FMUL R24, R2, R26 ;  /* 0x0000001a02187220 */ /* 0x000fe20000400000 */
[C---:B------:R-:W-:Y:S01]  /*abb0*/  FFMA R3, R16.reuse, R3, R29 ;  /* 0x0000000310037223 */ /* 0x040fe2000000001d */
[C---:B------:R-:W-:Y:S01]  /*abc0*/  FFMA R4, R16.reuse, R5, R4 ;  /* 0x0000000510047223 */ /* 0x040fe20000000004 */
[C---:B------:R-:W-:Y:S01]  /*abd0*/  FFMA R6, R16.reuse, R13, R6 ;  /* 0x0000000d10067223 */ /* 0x040fe20000000006 */
[----:B------:R-:W-:Y:S01]  /*abe0*/  FFMA R15, R16, R15, R24 ;  /* 0x0000000f100f7223 */ /* 0x000fe20000000018 */
[----:B------:R-:W-:-:S02]  /*abf0*/  F2FP.SATFINITE.E4M3.F32.PACK_AB_MERGE_C R12, R12, R19, RZ ;  /* 0x000000130c0c723e */ /* 0x000fc400048070ff */
[----:B------:R-:W-:Y:S02]  /*ac00*/  F2FP.SATFINITE.E4M3.F32.PACK_AB_MERGE_C R14, R17, R14, RZ ;  /* 0x0000000e110e723e */ /* 0x000fe400048070ff */
[----:B------:R-:W-:Y:S02]  /*ac10*/  F2FP.SATFINITE.E4M3.F32.PACK_AB_MERGE_C R18, R21, R18, RZ ;  /* 0x000000121512723e */ /* 0x000fe400048070ff */
[----:B------:R-:W-:Y:S02]  /*ac20*/  F2FP.SATFINITE.E4M3.F32.PACK_AB_MERGE_C R20, R20, R23, RZ ;  /* 0x000000171414723e */ /* 0x000fe400048070ff */
[----:B------:R-:W-:Y:S02]  /*ac30*/  F2FP.SATFINITE.E4M3.F32.PACK_AB_MERGE_C R22, R25, R22, RZ ;  /* 0x000000161916723e */ /* 0x000fe400048070ff */
[----:B------:R-:W-:Y:S02]  /*ac40*/  F2FP.SATFINITE.E4M3.F32.PACK_AB_MERGE_C R8, R27, R8, RZ ;  /* 0x000000081b08723e */ /* 0x000fe400048070ff */
[----:B------:R-:W-:-:S02]  /*ac50*/  F2FP.SATFINITE.E4M3.F32.PACK_AB_MERGE_C R4, R4, R3, RZ ;  /* 0x000000030404723e */ /* 0x000fc400048070ff */
[----:B------:R-:W-:Y:S01]  /*ac60*/  F2FP.SATFINITE.E4M3.F32.PACK_AB_MERGE_C R6, R15, R6, RZ ;  /* 0x000000060f06723e */ /* 0x000fe200048070ff */
[----:B------:R-:W-:Y:S06]  /*ac70*/  @P0 BRA `(.L_x_132) ;  /* 0x0000000000040947 */ /* 0x000fec0003800000 */
[----:B------:R-:W-:-:S04]  /*ac80*/  DEPBAR.LE SB0, 0x1 ;  /* 0x000080400000791a */ /* 0x000fc80000000000 */
.L_x_132:
[----:B------:R-:W2:Y:S01]  /*ac90*/  LDL.LU R21, [R1+0xbc] ;  /* 0x0000bc0001157983 */ /* 0x000ea20000300800 */
        /* <DEDUP_REMOVED lines=17> */
[----:B----4-:R-:W-:Y:S01]  /*adb0*/  BAR.SYNC.DEFER_BLOCKING 0x1, 0x100 ;  /* 0x0044000000007b1d */ /* 0x010fe20000010000 */
[----:B--2---:R-:W-:-:S05]  /*adc0*/  IADD3 R21, P1, R21, UR54, RZ ;  /* 0x0000003615157c10 */ /* 0x004fca000ff3e0ff */
[----:B------:R3:W-:Y:S01]  /*add0*/  STL [R1+0xbc], R21 ;  /* 0x0000bc1501007387 */ /* 0x0007e20000100800 */
[----:B------:R-:W-:Y:S07]  /*ade0*/  @P0 BRA `(.L_x_134) ;  /* 0x0000000000200947 */ /* 0x000fee0003800000 */
        /* <DEDUP_REMOVED lines=8> */
.L_x_134:
[----:B------:R-:W-:Y:S05]  /*ae70*/  BSYNC B0 ;  /* 0x0000000000007941 */ /* 0x000fea0003800000 */
.L_x_133:
[----:B---3--:R-:W2:Y:S01]  /*ae80*/  LDL.LU R20, [R1+0xc0] ;  /* 0x0000c00001147983 */ /* 0x008ea20000300800 */
[----:B------:R-:W-:Y:S01]  /*ae90*/  ULDC.64 UR4, c[0x0][0x8f8] ;  /* 0x00023e0000047ab9 */ /* 0x000fe20000000a00 */
[----:B------:R-:W-:Y:S01]  /*aea0*/  UMOV UR45, 0xffffffff ;  /* 0xffffffff002d7882 */ /* 0x000fe20000000000 */
[----:B------:R-:W-:Y:S01]  /*aeb0*/  ISETP.GE.U32.AND P0, PT, R21, UR4, PT ;  /* 0x0000000415007c0c */ /* 0x000fe2000bf06070 */
[----:B------:R-:W-:Y:S01]  /*aec0*/  UMOV UR47, 0xffffffff ;  /* 0xffffffff002f7882 */ /* 0x000fe20000000000 */
[----:B------:R-:W-:Y:S01]  /*aed0*/  PRMT R3, RZ, 0x7610, R3 ;  /* 0x00007610ff037816 */ /* 0x000fe20000000003 */
[----:B------:R-:W-:Y:S01]  /*aee0*/  IMAD.MOV.U32 R4, RZ, RZ, -0x1 ;  /* 0xffffffffff047424 */ /* 0x000fe200078e00ff */
[----:B--2---:R-:W-:-:S04]  /*aef0*/  IADD3.X R20, R20, UR39, RZ, P1, !PT ;  /* 0x0000002714147c10 */ /* 0x004fc80008ffe4ff */
[----:B------:R-:W-:Y:S01]  /*af00*/  ISETP.GE.U32.AND.EX P0, PT, R20, UR5, PT, P0 ;  /* 0x0000000514007c0c */ /* 0x000fe2000bf06100 */
[----:B------:R2:W-:-:S12]  /*af10*/  STL [R1+0xc0], R20 ;  /* 0x0000c01401007387 */ /* 0x0005d80000100800 */
[----:B--2---:R-:W-:Y:S05]  /*af20*/  @P0 BRA `(.L_x_135) ;  /* 0x0000000400740947 */ /* 0x004fea0003800000 */
[----:B------:R-:W2:Y:S01]  /*af30*/  LDC.64 R12, c[0x0][0x8d0] ;  /* 0x00023400ff0c7b82 */ /* 0x000ea20000000a00 */
[----:B------:R-:W3:Y:S01]  /*af40*/  S2R R17, SR_CTAID.X ;  /* 0x0000000000117919 */ /* 0x000ee20000002500 */
[----:B------:R-:W-:Y:S02]  /*af50*/  MOV R8, R21 ;  /* 0x0000001500087202 */ /* 0x000fe40000000f00 */
[----:B------:R-:W-:-:S04]  /*af60*/  MOV R9, R20 ;  /* 0x0000001400097202 */ /* 0x000fc80000000f00 */
[----:B------:R-:W4:Y:S08]  /*af70*/  LDC R14, c[0x0][0x8d8] ;  /* 0x00023600ff0e7b82 */ /* 0x000f300000000800 */
[----:B------:R-:W1:Y:S01]  /*af80*/  LDC.64 R18, c[0x0][0x8c8] ;  /* 0x00023200ff127b82 */ /* 0x000e620000000a00 */
[----:B--2---:R-:W-:-:S04]  /*af90*/  ISETP.NE.U32.AND P0, PT, R12, RZ, PT ;  /* 0x000000ff0c00720c */ /* 0x004fc80003f05070 */
[----:B------:R-:W-:-:S13]  /*afa0*/  ISETP.NE.AND.EX P0, PT, R13, RZ, PT, P0 ;  /* 0x000000ff0d00720c */ /* 0x000fda0003f05300 */
[----:B-1-34-:R-:W-:Y:S05]  /*afb0*/  @!P0 BRA `(.L_x_136) ;  /* 0x0000000000288947 */ /* 0x01afea0003800000 */
[----:B------:R-:W1:Y:S02]  /*afc0*/  LDC R3, c[0x0][0x8dc] ;  /* 0x00023700ff037b82 */ /* 0x000e640000000800 */
[----:B-1----:R-:W-:-:S05]  /*afd0*/  IADD3 R3, P0, R21, R3, RZ ;  /* 0x0000000315037210 */ /* 0x002fca0007f1e0ff */
[----:B------:R-:W-:-:S04]  /*afe0*/  IMAD.X R15, RZ, RZ, R20, P0 ;  /* 0x000000ffff0f7224 */ /* 0x000fc800000e0614 */
[----:B------:R-:W-:-:S04]  /*aff0*/  IMAD.WIDE.U32 R4, R15, R12, RZ ;  /* 0x0000000c0f047225 */ /* 0x000fc800078e00ff */
[----:B------:R-:W-:-:S04]  /*b000*/  IMAD.WIDE.U32 R6, P0, R3, R13, R4 ;  /* 0x0000000d03067225 */ /* 0x000fc80007800004 */
[----:B------:R-:W-:Y:S01]  /*b010*/  IMAD.WIDE.U32 R4, R3, R12, RZ ;  /* 0x0000000c03047225 */ /* 0x000fe200078e00ff */
[----:B------:R-:W-:Y:S02]  /*b020*/  IADD3.X R9, RZ, RZ, RZ, P0, !PT ;  /* 0x000000ffff097210 */ /* 0x000fe400007fe4ff */
[----:B------:R-:W-:Y:S02]  /*b030*/  MOV R8, R7 ;  /* 0x0000000700087202 */ /* 0x000fe40000000f00 */
[----:B------:R-:W-:-:S05]  /*b040*/  IADD3 RZ, P0, R5, R6, RZ ;  /* 0x0000000605ff7210 */ /* 0x000fca0007f1e0ff */
[----:B------:R-:W-:-:S08]  /*b050*/  IMAD.WIDE.U32.X R8, R15, R13, R8, P0 ;  /* 0x0000000d0f087225 */ /* 0x000fd000000e0408 */
.L_x_136:
[----:B------:R-:W1:Y:S01]  /*b060*/  S2R R15, SR_CTAID.Y ;  /* 0x00000000000f7919 */ /* 0x000e620000002600 */
[-CC-:B------:R-:W-:Y:S01]  /*b070*/  SHF.R.U64 R29, R8, R14.reuse, R9.reuse ;  /* 0x0000000e081d7219 */ /* 0x180fe20000001209 */
[----:B------:R-:W2:Y:S01]  /*b080*/  LDC R13, c[0x0][0x900] ;  /* 0x00024000ff0d7b82 */ /* 0x000ea20000000800 */
[----:B------:R-:W-:Y:S01]  /*b090*/  SHF.R.U32.HI R3, RZ, R14, R9 ;  /* 0x0000000eff037219 */ /* 0x000fe20000011609 */
[----:B------:R-:W-:Y:S01]  /*b0a0*/  ULDC UR4, c[0x0][0x150] ;  /* 0x0000540000047ab9 */ /* 0x000fe20000000800 */
[----:B------:R-:W-:Y:S02]  /*b0b0*/  IADD3 R7, P0, RZ, -R29, RZ ;  /* 0x8000001dff077210 */ /* 0x000fe40007f1e0ff */
[----:B------:R-:W-:Y:S02]  /*b0c0*/  MOV R4, R21 ;  /* 0x0000001500047202 */ /* 0x000fe40000000f00 */
[----:B------:R-:W-:Y:S01]  /*b0d0*/  MOV R5, R20 ;  /* 0x0000001400057202 */ /* 0x000fe20000000f00 */
[----:B------:R-:W3:Y:S01]  /*b0e0*/  LDC R8, c[0x0][0x8c0] ;  /* 0x00023000ff087b82 */ /* 0x000ee20000000800 */
[----:B------:R-:W-:Y:S01]  /*b0f0*/  IMAD.X R3, RZ, RZ, ~R3, P0 ;  /* 0x000000ffff037224 */ /* 0x000fe200000e0e03 */
[----:B------:R-:W-:Y:S01]  /*b100*/  I2FP.F32.U32 R9, R17 ;  /* 0x0000001100097245 */ /* 0x000fe20000201000 */
[----:B------:R-:W-:-:S04]  /*b110*/  IMAD.WIDE.U32 R4, R7, R18, R4 ;  /* 0x0000001207047225 */ /* 0x000fc800078e0004 */
[----:B------:R-:W-:Y:S01]  /*b120*/  FMUL R9, R9, UR4 ;  /* 0x0000000409097c20 */ /* 0x000fe20008400000 */
[----:B------:R-:W4:Y:S01]  /*b130*/  LDC.64 R20, c[0x0][0x8e8] ;  /* 0x00023a00ff147b82 */ /* 0x000f220000000a00 */
[----:B------:R-:W-:Y:S01]  /*b140*/  IMAD R6, R3, R18, RZ ;  /* 0x0000001203067224 */ /* 0x000fe200078e02ff */
[----:B------:R-:W-:-:S03]  /*b150*/  ULDC UR4, c[0x0][0x154] ;  /* 0x0000550000047ab9 */ /* 0x000fc60000000800 */
[----:B------:R-:W-:Y:S01]  /*b160*/  IMAD R3, R7, R19, R6 ;  /* 0x0000001307037224 */ /* 0x000fe200078e0206 */
[----:B------:R-:W5:Y:S02]  /*b170*/  F2I.U32.TRUNC.NTZ R9, R9 ;  /* 0x0000000900097305 */ /* 0x000f64000020f000 */
[----:B------:R-:W4:Y:S01]  /*b180*/  LDC R18, c[0x0][0x8b0] ;  /* 0x00022c00ff127b82 */ /* 0x000f220000000800 */
[----:B------:R-:W-:Y:S01]  /*b190*/  IMAD.IADD R3, R5, 0x1, R3 ;  /* 0x0000000105037824 */ /* 0x000fe200078e0203 */
[----:B--2---:R-:W-:-:S06]  /*b1a0*/  SHF.L.U32 R27, R0, R13, RZ ;  /* 0x0000000d001b7219 */ /* 0x004fcc00000006ff */
[----:B------:R-:W2:Y:S01]  /*b1b0*/  LDC R6, c[0x0][0x144] ;  /* 0x00005100ff067b82 */ /* 0x000ea20000000800 */
[-CC-:B---3--:R-:W-:Y:S02]  /*b1c0*/  SHF.R.U64 R14, R4, R8.reuse, R3.reuse ;  /* 0x00000008040e7219 */ /* 0x188fe40000001203 */
[----:B-1----:R-:W-:Y:S02]  /*b1d0*/  I2FP.F32.U32 R4, R15 ;  /* 0x0000000f00047245 */ /* 0x002fe40000201000 */
[----:B------:R-:W-:Y:S02]  /*b1e0*/  SHF.R.U32.HI R3, RZ, R8, R3 ;  /* 0x00000008ff037219 */ /* 0x000fe40000011603 */
[----:B-----5:R-:W-:Y:S01]  /*b1f0*/  IADD3 R9, -R9, RZ, RZ ;  /* 0x000000ff09097210 */ /* 0x020fe20007ffe1ff */
[----:B------:R-:W1:Y:S01]  /*b200*/  LDC R22, c[0x0][0x148] ;  /* 0x00005200ff167b82 */ /* 0x000e620000000800 */
[----:B----4-:R-:W-:Y:S01]  /*b210*/  ISETP.NE.U32.AND P0, PT, R20, RZ, PT ;  /* 0x000000ff1400720c */ /* 0x010fe20003f05070 */
[----:B------:R-:W-:Y:S01]  /*b220*/  FMUL R7, R4, UR4 ;  /* 0x0000000404077c20 */ /* 0x000fe20008400000 */
[----:B------:R-:W-:-:S02]  /*b230*/  MOV R4, 0xffffffff ;  /* 0xffffffff00047802 */ /* 0x000fc40000000f00 */
[----:B------:R-:W-:Y:S01]  /*b240*/  ISETP.NE.AND.EX P0, PT, R21, RZ, PT, P0 ;  /* 0x000000ff1500720c */ /* 0x000fe20003f05300 */
[----:B------:R3:W4:Y:S01]  /*b250*/  F2I.U32.TRUNC.NTZ R19, R7 ;  /* 0x0000000700137305 */ /* 0x000722000020f000 */
[-C--:B------:R-:W-:Y:S01]  /*b260*/  SHF.L.U32 R4, R4, R13.reuse, RZ ;  /* 0x0000000d04047219 */ /* 0x080fe200000006ff */
[----:B------:R-:W1:Y:S01]  /*b270*/  LDC R23, c[0x0][0x8a8] ;  /* 0x00022a00ff177b82 */ /* 0x000e620000000800 */
[-CC-:B------:R-:W-:Y:S02]  /*b280*/  SHF.R.U64 R12, R14, R18.reuse, R3.reuse ;  /* 0x000000120e0c7219 */ /* 0x180fe40000001203 */
[----:B------:R-:W-:Y:S02]  /*b290*/  SHF.R.U32.HI R3, RZ, R18, R3 ;  /* 0x00000012ff037219 */ /* 0x000fe40000011603 */
[----:B------:R-:W-:Y:S02]  /*b2a0*/  LOP3.LUT R25, RZ, R4, RZ, 0x33, !PT ;  /* 0x00000004ff197212 */ /* 0x000fe400078e33ff */
[----:B------:R-:W-:Y:S01]  /*b2b0*/  SHF.R.U64 R18, R12, R13, R3 ;  /* 0x0000000d0c127219 */ /* 0x000fe20000001203 */
[----:B------:R-:W1:Y:S01]  /*b2c0*/  LDC R24, c[0x0][0x8f0] ;  /* 0x00023c00ff187b82 */ /* 0x000e620000000800 */
[----:B--2---:R-:W-:Y:S01]  /*b2d0*/  IMAD R17, R6, R9, R17 ;  /* 0x0000000906117224 */ /* 0x004fe200078e0211 */
[----:B------:R-:W-:-:S02]  /*b2e0*/  SHF.R.U32.HI R5, RZ, R13, R3 ;  /* 0x0000000dff057219 */ /* 0x000fc40000011603 */
[----:B------:R-:W-:-:S04]  /*b2f0*/  IMAD.MOV.U32 R4, RZ, RZ, R18 ;  /* 0x000000ffff047224 */ /* 0x000fc800078e0012 */
[----:B------:R-:W2:Y:S08]  /*b300*/  LDC R26, c[0x0][0x8e0] ;  /* 0x00023800ff1a7b82 */ /* 0x000eb00000000800 */
[----:B------:R-:W1:Y:S01]  /*b310*/  LDC R28, c[0x0][0x8b8] ;  /* 0x00022e00ff1c7b82 */ /* 0x000e620000000800 */
[----:B---34-:R-:W-:Y:S05]  /*b320*/  @!P0 BRA `(.L_x_137) ;  /* 0x0000000000288947 */ /* 0x018fea0003800000 */
[----:B------:R-:W3:Y:S02]  /*b330*/  LDC R3, c[0x0][0x8f4] ;  /* 0x00023d00ff037b82 */ /* 0x000ee40000000800 */
[----:B---3--:R-:W-:-:S04]  /*b340*/  IADD3 R3, P0, R18, R3, RZ ;  /* 0x0000000312037210 */ /* 0x008fc80007f1e0ff */
[----:B------:R-:W-:-:S05]  /*b350*/  IADD3.X R13, RZ, R5, RZ, P0, !PT ;  /* 0x00000005ff0d7210 */ /* 0x000fca00007fe4ff */
[----:B------:R-:W-:-:S04]  /*b360*/  IMAD.WIDE.U32 R4, R13, R20, RZ ;  /* 0x000000140d047225 */ /* 0x000fc800078e00ff */
[----:B------:R-:W-:-:S04]  /*b370*/  IMAD.WIDE.U32 R6, P0, R3, R21, R4 ;  /* 0x0000001503067225 */ /* 0x000fc80007800004 */
[----:B------:R-:W-:Y:S01]  /*b380*/  IMAD.WIDE.U32 R4, R3, R20, RZ ;  /* 0x0000001403047225 */ /* 0x000fe200078e00ff */
[----:B------:R-:W-:-:S03]  /*b390*/  IADD3.X R9, RZ, RZ, RZ, P0, !PT ;  /* 0x000000ffff097210 */ /* 0x000fc600007fe4ff */
[----:B------:R-:W-:Y:S01]  /*b3a0*/  IMAD.MOV.U32 R8, RZ, RZ, R7 ;  /* 0x000000ffff087224 */ /* 0x000fe200078e0007 */
[----:B------:R-:W-:-:S05]  /*b3b0*/  IADD3 RZ, P0, R5, R6, RZ ;  /* 0x0000000605ff7210 */ /* 0x000fca0007f1e0ff */
[----:B------:R-:W-:-:S08]  /*b3c0*/  IMAD.WIDE.U32.X R4, R13, R21, R8, P0 ;  /* 0x000000150d047225 */ /* 0x000fd000000e0408 */
.L_x_137:
[----:B------:R-:W3:Y:S01]  /*b3d0*/  LDC R3, c[0x0][0x904] ;  /* 0x00024100ff037b82 */ /* 0x000ee20000000800 */
[----:B-1----:R-:W-:Y:S02]  /*b3e0*/  SHF.R.U64 R0, R4, R24, R5 ;  /* 0x0000001804007219 */ /* 0x002fe40000001205 */
[----:B------:R-:W-:Y:S02]  /*b3f0*/  LOP3.LUT R7, R12, R25, RZ, 0xc0, !PT ;  /* 0x000000190c077212 */ /* 0x000fe400078ec0ff */
[----:B------:R-:W-:Y:S02]  /*b400*/  IADD3 R19, -R19, RZ, RZ ;  /* 0x000000ff13137210 */ /* 0x000fe40007ffe1ff */
[----:B------:R-:W-:Y:S01]  /*b410*/  IADD3 R5, R23, -0x1, RZ ;  /* 0xffffffff17057810 */ /* 0x000fe20007ffe0ff */
[----:B------:R-:W-:Y:S01]  /*b420*/  IMAD R4, R27, R0, R7 ;  /* 0x000000001b047224 */ /* 0x000fe200078e0207 */
[----:B------:R-:W-:Y:S02]  /*b430*/  R2UR UR47, R29 ;  /* 0x000000001d2f72ca */ /* 0x000fe400000e0000 */
[----:B------:R-:W-:-:S02]  /*b440*/  LOP3.LUT R5, R14, R5, RZ, 0xc0, !PT ;  /* 0x000000050e057212 */ /* 0x000fc400078ec0ff */
[----:B---3--:R-:W-:Y:S01]  /*b450*/  ISETP.NE.AND P0, PT, R3, 0x1, PT ;  /* 0x000000010300780c */ /* 0x008fe20003f05270 */
[----:B------:R-:W-:-:S04]  /*b460*/  IMAD.MOV R3, RZ, RZ, -R0 ;  /* 0x000000ffff037224 */ /* 0x000fc800078e0a00 */
[----:B--2---:R-:W-:-:S04]  /*b470*/  IMAD R0, R3, R26, R18 ;  /* 0x0000001a03007224 */ /* 0x004fc800078e0212 */
[----:B------:R-:W-:-:S04]  /*b480*/  IMAD R3, R0, R23, R5 ;  /* 0x0000001700037224 */ /* 0x000fc800078e0205 */
[----:B------:R-:W-:-:S04]  /*b490*/  @P0 IMAD R17, R22, R19, R15 ;  /* 0x0000001316110224 */ /* 0x000fc800078e020f */
[----:B------:R-:W-:-:S05]  /*b4a0*/  IMAD R4, R4, R28, R17 ;  /* 0x0000001c04047224 */ /* 0x000fca00078e0211 */
[----:B------:R-:W-:Y:S02]  /*b4b0*/  SEL R0, R3, R4, !P0 ;  /* 0x0000000403007207 */ /* 0x000fe40004000000 */
[----:B------:R-:W-:Y:S02]  /*b4c0*/  SEL R4, R4, R3, !P0 ;  /* 0x0000000304047207 */ /* 0x000fe40004000000 */
[----:B------:R-:W-:Y:S02]  /*b4d0*/  R2UR UR45, R0 ;  /* 0x00000000002d72ca */ /* 0x000fe400000e0000 */
[----:B------:R-:W-:-:S04]  /*b4e0*/  MOV R0, 0x1 ;  /* 0x0000000100007802 */ /* 0x000fc80000000f00 */
[----:B------:R-:W-:-:S09]  /*b4f0*/  PRMT R3, R0, 0x7610, R3 ;  /* 0x0000761000037816 */ /* 0x000fd20000000003 */
.L_x_135:
[----:B------:R-:W-:Y:S01]  /*b500*/  UIADD3 UR48, UR52, UR48, URZ ;  /* 0x0000003034307290 */ /* 0x000fe2000fffe03f */
[----:B------:R4:W-:Y:S01]  /*b510*/  STL [R1+0xb8], R10 ;  /* 0x0000b80a01007387 */ /* 0x0009e20000100800 */
[----:B------:R-:W-:Y:S02]  /*b520*/  LOP3.LUT P0, RZ, R3, 0xff, RZ, 0xc0, !PT ;  /* 0x000000ff03ff7812 */ /* 0x000fe4000780c0ff */
[----:B------:R-:W-:Y:S01]  /*b530*/  USHF.R.U32.HI UR4, URZ, 0x3, UR48 ;  /* 0x000000033f047899 */ /* 0x000fe20008011630 */
[----:B------:R4:W-:Y:S01]  /*b540*/  STL [R1+0xb4], R11 ;  /* 0x0000b40b01007387 */ /* 0x0009e20000100800 */
[----:B------:R-:W-:Y:S02]  /*b550*/  UISETP.GT.U32.AND UP0, UPT, UR48, 0x7, UPT ;  /* 0x000000073000788c */ /* 0x000fe4000bf04070 */
[----:B------:R-:W-:Y:S02]  /*b560*/  ULOP3.LUT UR4, UR4, 0x1, URZ, 0xc0, !UPT ;  /* 0x0000000104047892 */ /* 0x000fe4000f8ec03f */
[----:B------:R-:W-:-:S02]  /*b570*/  UISETP.LT.U32.AND UP1, UPT, UR52, 0x8, UP0 ;  /* 0x000000083400788c */ /* 0x000fc40008721070 */
[----:B------:R-:W-:Y:S02]  /*b580*/  UISETP.NE.U32.AND UP2, UPT, UR4, 0x1, UPT ;  /* 0x000000010400788c */ /* 0x000fe4000bf45070 */
[----:B------:R-:W-:Y:S02]  /*b590*/  USEL UR5, URZ, 0x1, !UP1 ;  /* 0x000000013f057887 */ /* 0x000fe4000c800000 */
[----:B------:R-:W-:Y:S02]  /*b5a0*/  UISETP.GT.U32.AND UP0, UPT, UR52, 0x7, !UP2 ;  /* 0x000000073400788c */ /* 0x000fe4000d704070 */
[----:B------:R-:W-:Y:S02]  /*b5b0*/  ULOP3.LUT UR48, UR48, 0x7, URZ, 0xc0, !UPT ;  /* 0x0000000730307892 */ /* 0x000fe4000f8ec03f */
[----:B------:R-:W-:-:S04]  /*b5c0*/  USEL UR4, URZ, 0x1, !UP0 ;  /* 0x000000013f047887 */ /* 0x000fc8000c000000 */
[----:B------:R-:W-:Y:S01]  /*b5d0*/  ULOP3.LUT UR36, UR4, UR36, UR5, 0x96, !UPT ;  /* 0x0000002404247292 */ /* 0x000fe2000f8e9605 */
[----:B----4-:R-:W-:Y:S11]  /*b5e0*/  @P0 BRA `(.L_x_138) ;  /* 0xffffff5c00dc0947 */ /* 0x010ff6000383ffff */
[----:B------:R-:W-:-:S04]  /*b5f0*/  DEPBAR.LE SB0, 0x0 ;  /* 0x000080000000791a */ /* 0x000fc80000000000 */
[----:B------:R-:W-:Y:S05]  /*b600*/  EXIT ;  /* 0x000000000000794d */ /* 0x000fea0003800000 */
.L_x_8:
[----:B------:R-:W2:Y:S01]  /*b610*/  LDL R20, [R1+0xbc] ;  /* 0x0000bc0001147983 */ /* 0x000ea20000100800 */
[----:B------:R-:W-:-:S03]  /*b620*/  ULDC.64 UR4, c[0x0][0x8f8] ;  /* 0x00023e0000047ab9 */ /* 0x000fc60000000a00 */
[----:B------:R-:W3:Y:S01]  /*b630*/  LDL R21, [R1+0xc0] ;  /* 0x0000c00001157983 */ /* 0x000ee20000100800 */
[----:B------:R-:W-:Y:S01]  /*b640*/  PRMT R8, RZ, 0x7610, R8 ;  /* 0x00007610ff087816 */ /* 0x000fe20000000008 */
[----:B------:R-:W-:Y:S01]  /*b650*/  IMAD.MOV.U32 R12, RZ, RZ, -0x1 ;  /* 0xffffffffff0c7424 */ /* 0x000fe200078e00ff */
[----:B------:R-:W-:Y:S02]  /*b660*/  MOV R13, 0xffffffff ;  /* 0xffffffff000d7802 */ /* 0x000fe40000000f00 */
[----:B------:R-:W-:Y:S02]  /*b670*/  MOV R4, 0xffffffff ;  /* 0xffffffff00047802 */ /* 0x000fe40000000f00 */
[----:B--2---:R-:W-:-:S04]  /*b680*/  ISETP.GE.U32.AND P0, PT, R20, UR4, PT ;  /* 0x0000000414007c0c */ /* 0x004fc8000bf06070 */
[----:B---3--:R-:W-:-:S13]  /*b690*/  ISETP.GE.U32.AND.EX P0, PT, R21, UR5, PT, P0 ;  /* 0x0000000515007c0c */ /* 0x008fda000bf06100 */
[----:B------:R-:W-:Y:S05]  /*b6a0*/  @P0 BRA `(.L_x_139) ;  /* 0x0000000400640947 */ /* 0x000fea0003800000 */
[----:B------:R-:W1:Y:S01]  /*b6b0*/  LDC.64 R14, c[0x0][0x8d0] ;  /* 0x00023400ff0e7b82 */ /* 0x000e620000000a00 */
[----:B------:R-:W-:Y:S01]  /*b6c0*/  MOV R12, R20 ;  /* 0x00000014000c7202 */ /* 0x000fe20000000f00 */
[----:B------:R-:W-:-:S06]  /*b6d0*/  IMAD.MOV.U32 R13, RZ, RZ, R21 ;  /* 0x000000ffff0d7224 */ /* 0x000fcc00078e0015 */
[----:B------:R-:W2:Y:S08]  /*b6e0*/  LDC R16, c[0x0][0x8d8] ;  /* 0x00023600ff107b82 */ /* 0x000eb00000000800 */
[----:B------:R-:W3:Y:S01]  /*b6f0*/  LDC.64 R18, c[0x0][0x8c8] ;  /* 0x00023200ff127b82 */ /* 0x000ee20000000a00 */
[----:B-1----:R-:W-:-:S04]  /*b700*/  ISETP.NE.U32.AND P0, PT, R14, RZ, PT ;  /* 0x000000ff0e00720c */ /* 0x002fc80003f05070 */
[----:B------:R-:W-:-:S13]  /*b710*/  ISETP.NE.AND.EX P0, PT, R15, RZ, PT, P0 ;  /* 0x000000ff0f00720c */ /* 0x000fda0003f05300 */
[----:B--23--:R-:W-:Y:S05]  /*b720*/  @!P0 BRA `(.L_x_140) ;  /* 0x0000000000288947 */ /* 0x00cfea0003800000 */
[----:B------:R-:W1:Y:S02]  /*b730*/  LDC R4, c[0x0][0x8dc] ;  /* 0x00023700ff047b82 */ /* 0x000e640000000800 */
[----:B-1----:R-:W-:-:S04]  /*b740*/  IADD3 R13, P0, R20, R4, RZ ;  /* 0x00000004140d7210 */ /* 0x002fc80007f1e0ff */
        /* <DEDUP_REMOVED lines=8> */
.L_x_140:
[-CC-:B------:R-:W-:Y:S01]  /*b7d0*/  SHF.R.U64 R14, R12, R16.reuse, R13.reuse ;  /* 0x000000100c0e7219 */ /* 0x180fe2000000120d */
[----:B------:R-:W1:Y:S01]  /*b7e0*/  LDC R10, c[0x0][0x8c0] ;  /* 0x00023000ff0a7b82 */ /* 0x000e620000000800 */
[----:B------:R-:W-:Y:S01]  /*b7f0*/  SHF.R.U32.HI R4, RZ, R16, R13 ;  /* 0x00000010ff047219 */ /* 0x000fe2000001160d */
[----:B------:R-:W-:Y:S01]  /*b800*/  ULDC UR4, c[0x0][0x150] ;  /* 0x0000540000047ab9 */ /* 0x000fe20000000800 */
[----:B------:R-:W-:Y:S02]  /*b810*/  IADD3 R7, P0, RZ, -R14, RZ ;  /* 0x8000000eff077210 */ /* 0x000fe40007f1e0ff */
[----:B------:R-:W-:Y:S02]  /*b820*/  MOV R8, R20 ;  /* 0x0000001400087202 */ /* 0x000fe40000000f00 */
[----:B------:R-:W-:Y:S01]  /*b830*/  IADD3.X R9, RZ, ~R4, RZ, P0, !PT ;  /* 0x80000004ff097210 */ /* 0x000fe200007fe4ff */
[----:B------:R-:W2:Y:S01]  /*b840*/  LDC.64 R22, c[0x0][0x8e8] ;  /* 0x00023a00ff167b82 */ /* 0x000ea20000000a00 */
[----:B------:R-:W-:-:S03]  /*b850*/  I2FP.F32.U32 R11, R5 ;  /* 0x00000005000b7245 */ /* 0x000fc60000201000 */
[-C--:B------:R-:W-:Y:S02]  /*b860*/  IMAD R4, R9, R18.reuse, RZ ;  /* 0x0000001209047224 */ /* 0x080fe400078e02ff */
[----:B------:R-:W-:Y:S02]  /*b870*/  IMAD.MOV.U32 R9, RZ, RZ, R21 ;  /* 0x000000ffff097224 */ /* 0x000fe400078e0015 */
[----:B------:R-:W3:Y:S01]  /*b880*/  LDC R16, c[0x0][0x8b0] ;  /* 0x00022c00ff107b82 */ /* 0x000ee20000000800 */
[----:B------:R-:W-:-:S04]  /*b890*/  IMAD.WIDE.U32 R8, R7, R18, R8 ;  /* 0x0000001207087225 */ /* 0x000fc800078e0008 */
[----:B------:R-:W-:Y:S01]  /*b8a0*/  IMAD R7, R7, R19, R4 ;  /* 0x0000001307077224 */ /* 0x000fe200078e0204 */
[----:B------:R-:W-:Y:S02]  /*b8b0*/  I2FP.F32.U32 R4, R6 ;  /* 0x0000000600047245 */ /* 0x000fe40000201000 */
[----:B------:R-:W4:Y:S02]  /*b8c0*/  LDC R18, c[0x0][0x148] ;  /* 0x00005200ff127b82 */ /* 0x000f240000000800 */
[----:B------:R-:W-:Y:S01]  /*b8d0*/  IADD3 R7, R9, R7, RZ ;  /* 0x0000000709077210 */ /* 0x000fe20007ffe0ff */
[----:B------:R-:W-:Y:S01]  /*b8e0*/  FMUL R4, R4, UR4 ;  /* 0x0000000404047c20 */ /* 0x000fe20008400000 */
[----:B------:R-:W-:Y:S02]  /*b8f0*/  ULDC UR4, c[0x0][0x154] ;  /* 0x0000550000047ab9 */ /* 0x000fe40000000800 */
[-CC-:B-1----:R-:W-:Y:S02]  /*b900*/  SHF.R.U64 R12, R8, R10.reuse, R7.reuse ;  /* 0x0000000a080c7219 */ /* 0x182fe40000001207 */
[----:B------:R-:W1:Y:S01]  /*b910*/  LDC R9, c[0x0][0x144] ;  /* 0x00005100ff097b82 */ /* 0x000e620000000800 */
[----:B------:R5:W4:Y:S01]  /*b920*/  F2I.U32.TRUNC.NTZ R8, R4 ;  /* 0x0000000400087305 */ /* 0x000b22000020f000 */
[----:B--2---:R-:W-:Y:S01]  /*b930*/  ISETP.NE.U32.AND P0, PT, R22, RZ, PT ;  /* 0x000000ff1600720c */ /* 0x004fe20003f05070 */
[----:B------:R-:W-:Y:S01]  /*b940*/  FMUL R11, R11, UR4 ;  /* 0x000000040b0b7c20 */ /* 0x000fe20008400000 */
[----:B------:R-:W-:Y:S01]  /*b950*/  SHF.R.U32.HI R7, RZ, R10, R7 ;  /* 0x0000000aff077219 */ /* 0x000fe20000011607 */
[----:B------:R-:W-:Y:S01]  /*b960*/  IMAD.MOV.U32 R10, RZ, RZ, -0x1 ;  /* 0xffffffffff0a7424 */ /* 0x000fe200078e00ff */
[----:B------:R-:W-:Y:S01]  /*b970*/  ISETP.NE.AND.EX P0, PT, R23, RZ, PT, P0 ;  /* 0x000000ff1700720c */ /* 0x000fe20003f05300 */
[----:B------:R-:W-:Y:S01]  /*b980*/  ULDC UR4, c[0x0][0x900] ;  /* 0x0002400000047ab9 */ /* 0x000fe20000000800 */
[----:B------:R-:W2:Y:S01]  /*b990*/  LDC R19, c[0x0][0x8a8] ;  /* 0x00022a00ff137b82 */ /* 0x000ea20000000800 */
[----:B---3--:R-:W-:-:S02]  /*b9a0*/  SHF.R.U64 R15, R12, R16, R7 ;  /* 0x000000100c0f7219 */ /* 0x008fc40000001207 */
[----:B-----5:R-:W-:Y:S02]  /*b9b0*/  SHF.R.U32.HI R4, RZ, R16, R7 ;  /* 0x00000010ff047219 */ /* 0x020fe40000011607 */
[----:B------:R3:W1:Y:S01]  /*b9c0*/  F2I.U32.TRUNC.NTZ R16, R11 ;  /* 0x0000000b00107305 */ /* 0x000662000020f000 */
[----:B------:R-:W-:Y:S02]  /*b9d0*/  SHF.L.U32 R25, R10, UR4, RZ ;  /* 0x000000040a197c19 */ /* 0x000fe400080006ff */
[----:B------:R-:W2:Y:S01]  /*b9e0*/  LDC R21, c[0x0][0x8f0] ;  /* 0x00023c00ff157b82 */ /* 0x000ea20000000800 */
[----:B----4-:R-:W-:Y:S02]  /*b9f0*/  IADD3 R8, -R8, RZ, RZ ;  /* 0x000000ff08087210 */ /* 0x010fe40007ffe1ff */
[--C-:B------:R-:W-:Y:S02]  /*ba00*/  SHF.R.U64 R17, R15, UR4, R4.reuse ;  /* 0x000000040f117c19 */ /* 0x100fe40008001204 */
[----:B------:R-:W-:-:S03]  /*ba10*/  SHF.R.U32.HI R7, RZ, UR4, R4 ;  /* 0x00000004ff077c19 */ /* 0x000fc60008011604 */
[----:B------:R-:W4:Y:S01]  /*ba20*/  LDC R24, c[0x0][0x8e0] ;  /* 0x00023800ff187b82 */ /* 0x000f220000000800 */
[----:B-1----:R-:W-:Y:S01]  /*ba30*/  IMAD R20, R9, R8, R6 ;  /* 0x0000000809147224 */ /* 0x002fe200078e0206 */
[----:B------:R-:W-:-:S06]  /*ba40*/  MOV R6, R17 ;  /* 0x0000001100067202 */ /* 0x000fcc0000000f00 */
[----:B------:R-:W1:Y:S01]  /*ba50*/  LDC R26, c[0x0][0x8b8] ;  /* 0x00022e00ff1a7b82 */ /* 0x000e620000000800 */
[----:B---3--:R-:W-:Y:S05]  /*ba60*/  @!P0 BRA `(.L_x_141) ;  /* 0x0000000000288947 */ /* 0x008fea0003800000 */
[----:B------:R-:W3:Y:S02]  /*ba70*/  LDC R4, c[0x0][0x8f4] ;  /* 0x00023d00ff047b82 */ /* 0x000ee40000000800 */
[----:B---3--:R-:W-:-:S04]  /*ba80*/  IADD3 R11, P0, R17, R4, RZ ;  /* 0x00000004110b7210 */ /* 0x008fc80007f1e0ff */
        /* <DEDUP_REMOVED lines=8> */
.L_x_141:
[----:B------:R-:W3:Y:S01]  /*bb10*/  LDC R8, c[0x0][0x904] ;  /* 0x00024100ff087b82 */ /* 0x000ee20000000800 */
[----:B------:R-:W-:Y:S01]  /*bb20*/  LOP3.LUT R4, RZ, R25, RZ, 0x33, !PT ;  /* 0x00000019ff047212 */ /* 0x000fe200078e33ff */
[----:B------:R-:W-:Y:S01]  /*bb30*/  USHF.L.U32 UR4, UR38, UR4, URZ ;  /* 0x0000000426047299 */ /* 0x000fe2000800063f */
[----:B--2---:R-:W-:Y:S01]  /*bb40*/  SHF.R.U64 R7, R6, R21, R7 ;  /* 0x0000001506077219 */ /* 0x004fe20000001207 */
[----:B------:R-:W-:Y:S01]  /*bb50*/  VIADD R9, R19, 0xffffffff ;  /* 0xffffffff13097836 */ /* 0x000fe20000000000 */
[----:B------:R-:W-:Y:S02]  /*bb60*/  IADD3 R16, -R16, RZ, RZ ;  /* 0x000000ff10107210 */ /* 0x000fe40007ffe1ff */
[----:B------:R-:W-:Y:S02]  /*bb70*/  LOP3.LUT R4, R15, R4, RZ, 0xc0, !PT ;  /* 0x000000040f047212 */ /* 0x000fe400078ec0ff */
[----:B------:R-:W-:-:S03]  /*bb80*/  IADD3 R6, -R7, RZ, RZ ;  /* 0x000000ff07067210 */ /* 0x000fc60007ffe1ff */
[----:B------:R-:W-:Y:S02]  /*bb90*/  IMAD R13, R7, UR4, R4 ;  /* 0x00000004070d7c24 */ /* 0x000fe4000f8e0204 */
[----:B----4-:R-:W-:Y:S01]  /*bba0*/  IMAD R4, R6, R24, R17 ;  /* 0x0000001806047224 */ /* 0x010fe200078e0211 */
[----:B---3--:R-:W-:Y:S02]  /*bbb0*/  ISETP.NE.AND P0, PT, R8, 0x1, PT ;  /* 0x000000010800780c */ /* 0x008fe40003f05270 */
[----:B------:R-:W-:-:S11]  /*bbc0*/  MOV R8, 0x1 ;  /* 0x0000000100087802 */ /* 0x000fd60000000f00 */
[----:B------:R-:W-:Y:S01]  /*bbd0*/  @P0 IMAD R20, R18, R16, R5 ;  /* 0x0000001012140224 */ /* 0x000fe200078e0205 */
[----:B------:R-:W-:-:S03]  /*bbe0*/  LOP3.LUT R5, R12, R9, RZ, 0xc0, !PT ;  /* 0x000000090c057212 */ /* 0x000fc600078ec0ff */
[----:B-1----:R-:W-:Y:S02]  /*bbf0*/  IMAD R13, R13, R26, R20 ;  /* 0x0000001a0d0d7224 */ /* 0x002fe400078e0214 */
[----:B------:R-:W-:-:S05]  /*bc00*/  IMAD R4, R4, R19, R5 ;  /* 0x0000001304047224 */ /* 0x000fca00078e0205 */
[----:B------:R-:W-:Y:S02]  /*bc10*/  SEL R12, R4, R13, !P0 ;  /* 0x0000000d040c7207 */ /* 0x000fe40004000000 */
[----:B------:R-:W-:Y:S01]  /*bc20*/  SEL R13, R13, R4, !P0 ;  /* 0x000000040d0d7207 */ /* 0x000fe20004000000 */
[----:B------:R-:W-:-:S07]  /*bc30*/  IMAD.MOV.U32 R4, RZ, RZ, R14 ;  /* 0x000000ffff047224 */ /* 0x000fce00078e000e */
.L_x_139:
[----:B------:R-:W-:-:S08]  /*bc40*/  NOP ;  /* 0x0000000000007918 */ /* 0x000fd00000000000 */
[----:B------:R-:W1:-:S00]  /*bc50*/  USETMAXREG.DEALLOC.CTAPOOL 0x28 ;  /* 0x00000028000079c8 */ /* 0x000e4000080e0500 */
[----:B------:R-:W-:-:S06]  /*bc60*/  UISETP.NE.AND UP0, UPT, UR42, 0x1, UPT ;  /* 0x000000012a00788c */ /* 0x000fcc000bf05270 */
[----:B------:R-:W-:-:S13]  /*bc70*/  PLOP3.LUT P0, PT, PT, PT, UP0, 0x80, 0x0 ;  /* 0x000000000000781c */ /* 0x000fda0003f0f008 */
[----:B------:R-:W-:Y:S05]  /*bc80*/  @!P0 EXIT ;  /* 0x000000000000894d */ /* 0x000fea0003800000 */
[----:B------:R-:W-:-:S06]  /*bc90*/  UISETP.NE.AND UP0, UPT, UR42, URZ, UPT ;  /* 0x0000003f2a00728c */ /* 0x000fcc000bf05270 */
[----:B------:R-:W-:-:S13]  /*bca0*/  PLOP3.LUT P0, PT, PT, PT, UP0, 0x80, 0x0 ;  /* 0x000000000000781c */ /* 0x000fda0003f0f008 */
[----:B-1----:R-:W-:Y:S05]  /*bcb0*/  @!P0 BRA `(.L_x_142) ;  /* 0x0000001800488947 */ /* 0x002fea0003800000 */
[----:B------:R-:W-:-:S04]  /*bcc0*/  PRMT R0, R0, 0x9910, RZ ;  /* 0x0000991000007816 */ /* 0x000fc800000000ff */
[----:B------:R-:W-:-:S13]  /*bcd0*/  R2UR UR4, R0 ;  /* 0x00000000000472ca */ /* 0x000fda00000e0000 */
[----:B------:R-:W-:-:S04]  /*bce0*/  UISETP.NE.AND UP0, UPT, UR4, URZ, UPT ;  /* 0x0000003f0400728c */ /* 0x000fc8000bf05270 */
[----:B------:R-:W-:-:S06]  /*bcf0*/  UISETP.NE.OR UP0, UPT, UR42, 0x2, !UP0 ;  /* 0x000000022a00788c */ /* 0x000fcc000c705670 */
[----:B------:R-:W-:-:S13]  /*bd00*/  PLOP3.LUT P0, PT, PT, PT, UP0, 0x80, 0x0 ;  /* 0x000000000000781c */ /* 0x000fda0003f0f008 */
[----:B------:R-:W-:Y:S05]  /*bd10*/  @P0 EXIT ;  /* 0x000000000000094d */ /* 0x000fea0003800000 */
[----:B------:R-:W-:-:S13]  /*bd20*/  LOP3.LUT P2, RZ, R8, 0xff, RZ, 0xc0, !PT ;  /* 0x000000ff08ff7812 */ /* 0x000fda000784c0ff */
[----:B------:R-:W-:Y:S05]  /*bd30*/  @!P2 BRA `(.L_x_143) ;  /* 0x000000000018a947 */ /* 0x000fea0003800000 */
[----:B------:R-:W-:Y:S01]  /*bd40*/  UMOV UR4, 0x400 ;  /* 0x0000040000047882 */ /* 0x000fe20000000000 */
[----:B------:R-:W-:Y:S01]  /*bd50*/  MOV R0, RZ ;  /* 0x000000ff00007202 */ /* 0x000fe20000000f00 */
[----:B------:R-:W-:-:S03]  /*bd60*/  ULEA UR4, UR37, UR4, 0x18 ;  /* 0x0000000425047291 */ /* 0x000fc6000f8ec03f */
[----:B------:R-:W-:-:S06]  /*bd70*/  SHF.L.U32 R0, R0, 0x1f, RZ ;  /* 0x0000001f00007819 */ /* 0x000fcc00000006ff */
[----:B------:R-:W1:Y:S02]  /*bd80*/  SYNCS.PHASECHK.TRANS64.TRYWAIT P0, [UR4+0xc8], R0 ;  /* 0x0000c800ff0075a7 */ /* 0x000e640008000144 */
[----:B-1----:R-:W-:Y:S05]  /*bd90*/  @!P0 BRA `(.L_x_144) ;  /* 0x0000002c00848947 */ /* 0x002fea0003800000 */
.L_x_143:
[----:B------:R-:W-:Y:S01]  /*bda0*/  PRMT R9, RZ, 0x7610, R9 ;  /* 0x00007610ff097816 */ /* 0x000fe20000000009 */
[----:B------:R-:W-:Y:S06]  /*bdb0*/  @P1 BRA `(.L_x_145) ;  /* 0x0000000000241947 */ /* 0x000fec0003800000 */
[----:B------:R-:W-:Y:S02]  /*bdc0*/  ULDC.64 UR4, c[0x0][0x588] ;  /* 0x0001620000047ab9 */ /* 0x000fe40000000a00 */
[----:B------:R-:W-:-:S04]  /*bdd0*/  ISETP.NE.U32.AND P0, PT, RZ, UR4, PT ;  /* 0x00000004ff007c0c */ /* 0x000fc8000bf05070 */
[----:B------:R-:W-:-:S13]  /*bde0*/  ISETP.NE.AND.EX P0, PT, RZ, UR5, PT, P0 ;  /* 0x00000005ff007c0c */ /* 0x000fda000bf05300 */
[----:B------:R-:W-:Y:S05]  /*bdf0*/  @!P0 BRA `(.L_x_146) ;  /* 0x00000000000c8947 */ /* 0x000fea0003800000 */
[----:B------:R2:W5:Y:S01]  /*be00*/  LDG.E R10, desc[UR56][R2.64] ;  /* 0x00000038020a7981 */ /* 0x000562000c1e1900 */
[----:B------:R-:W-:Y:S01]  /*be10*/  MOV R9, 0x1 ;  /* 0x0000000100097802 */ /* 0x000fe20000000f00 */
[----:B------:R-:W-:Y:S06]  /*be20*/  BRA `(.L_x_145) ;  /* 0x0000000000087947 */ /* 0x000fec0003800000 */
.L_x_146:
[----:B------:R-:W3:Y:S01]  /*be30*/  LDC R10, c[0x0][0x580] ;  /* 0x00016000ff0a7b82 */ /* 0x000ee20000000800 */
[----:B------:R-:W-:-:S07]  /*be40*/  IMAD.MOV.U32 R9, RZ, RZ, 0x1 ;  /* 0x00000001ff097424 */ /* 0x000fce00078e00ff */
.L_x_145:
[----:B------:R-:W-:Y:S05]  /*be50*/  @!P2 BRA `(.L_x_147) ;  /* 0x00000014005ca947 */ /* 0x000fea0003800000 */
[----:B------:R-:W4:Y:S01]  /*be60*/  LDC R8, c[0x0][0x8a8] ;  /* 0x00022a00ff087b82 */ /* 0x000f220000000800 */
[----:B-1----:R-:W-:Y:S01]  /*be70*/  MOV R0, 0xffffffff ;  /* 0xffffffff00007802 */ /* 0x002fe20000000f00 */
[----:B------:R-:W-:Y:S01]  /*be80*/  ULDC UR4, c[0x0][0x900] ;  /* 0x0002400000047ab9 */ /* 0x000fe20000000800 */
[----:B------:R-:W-:Y:S02]  /*be90*/  ULOP3.LUT UR22, UR40, 0x2, URZ, 0xfc, !UPT ;  /* 0x0000000228167892 */ /* 0x000fe4000f8efc3f */
[----:B------:R-:W-:Y:S01]  /*bea0*/  SHF.L.U32 R0, R0, UR4, RZ ;  /* 0x0000000400007c19 */ /* 0x000fe200080006ff */
[----:B------:R-:W-:Y:S01]  /*beb0*/  USHF.L.U32 UR21, UR38, UR4, URZ ;  /* 0x0000000426157299 */ /* 0x000fe2000800063f */
[----:B------:R-:W-:Y:S02]  /*bec0*/  ULDC.64 UR30, c[0x0][0x198] ;  /* 0x00006600001e7ab9 */ /* 0x000fe40000000a00 */
[----:B------:R-:W-:Y:S01]  /*bed0*/  LOP3.LUT R0, RZ, R0, RZ, 0x33, !PT ;  /* 0x00000000ff007212 */ /* 0x000fe200078e33ff */
[----:B------:R-:W-:Y:S01]  /*bee0*/  ULDC.64 UR4, c[0x0][0x588] ;  /* 0x0001620000047ab9 */ /* 0x000fe20000000a00 */
[----:B------:R-:W-:Y:S01]  /*bef0*/  ULDC.64 UR6, c[0x0][0x8f8] ;  /* 0x00023e0000067ab9 */ /* 0x000fe20000000a00 */
[----:B------:R-:W-:Y:S01]  /*bf00*/  ULDC.64 UR14, c[0x0][0x590] ;  /* 0x00016400000e7ab9 */ /* 0x000fe20000000a00 */
[----:B----4-:R-:W-:-:S07]  /*bf10*/  IADD3 R8, R8, -0x1, RZ ;  /* 0xffffffff08087810 */ /* 0x010fce0007ffe0ff */
.L_x_203:
[----:B------:R-:W-:Y:S02]  /*bf20*/  ISETP.NE.U32.AND P0, PT, RZ, UR14, PT ;  /* 0x0000000eff007c0c */ /* 0x000fe4000bf05070 */
[----:B------:R-:W-:Y:S02]  /*bf30*/  R2UR UR19, R13 ;  /* 0x000000000d1372ca */ /* 0x000fe400000e0000 */
[----:B------:R-:W-:Y:S02]  /*bf40*/  R2UR UR18, R12 ;  /* 0x000000000c1272ca */ /* 0x000fe400000e0000 */
[----:B------:R-:W-:-:S09]  /*bf50*/  ISETP.NE.AND.EX P0, PT, RZ, UR15, PT, P0 ;  /* 0x0000000fff007c0c */ /* 0x000fd2000bf05300 */
[----:B------:R-:W-:Y:S02]  /*bf60*/  USHF.L.U32 UR19, UR19, 0x8, URZ ;  /* 0x0000000813137899 */ /* 0x000fe4000800063f */
[----:B------:R-:W-:Y:S02]  /*bf70*/  USHF.L.U32 UR18, UR18, 0x7, URZ ;  /* 0x0000000712127899 */ /* 0x000fe4000800063f */
[----:B---34-:R-:W-:Y:S10]  /*bf80*/  @!P0 BRA `(.L_x_148) ;  /* 0x00000000002c8947 */ /* 0x018ff40003800000 */
[----:B------:R-:W-:-:S04]  /*bf90*/  ISETP.NE.U32.AND P1, PT, RZ, UR4, PT ;  /* 0x00000004ff007c0c */ /* 0x000fc8000bf25070 */
[----:B------:R-:W-:-:S13]  /*bfa0*/  ISETP.NE.AND.EX P1, PT, RZ, UR5, PT, P1 ;  /* 0x00000005ff007c0c */ /* 0x000fda000bf25310 */
[----:B------:R-:W-:Y:S05]  /*bfb0*/  @!P1 BRA `(.L_x_149) ;  /* 0x0000000000189947 */ /* 0x000fea0003800000 */
[----:B--2---:R-:W1:Y:S01]  /*bfc0*/  LDC.64 R2, c[0x0][0x588] ;  /* 0x00016200ff027b82 */ /* 0x004e620000000a00 */
[----:B------:R-:W-:-:S04]  /*bfd0*/  IMAD R5, R4, UR14, RZ ;  /* 0x0000000e04057c24 */ /* 0x000fc8000f8e02ff */
[----:B-1----:R-:W-:-:S05]  /*bfe0*/  IMAD.WIDE R2, R5, 0x4, R2 ;  /* 0x0000000405027825 */ /* 0x002fca00078e0202 */
[----:B---3-5:R1:W5:Y:S01]  /*bff0*/  LDG.E R10, desc[UR56][R2.64] ;  /* 0x00000038020a7981 */ /* 0x028362000c1e1900 */
[----:B------:R-:W-:Y:S01]  /*c000*/  IMAD.MOV.U32 R9, RZ, RZ, 0x1 ;  /* 0x00000001ff097424 */ /* 0x000fe200078e00ff */
[----:B------:R-:W-:Y:S06]  /*c010*/  BRA `(.L_x_148) ;  /* 0x0000000000087947 */ /* 0x000fec0003800000 */
.L_x_149:
[----:B---3-5:R-:W4:Y:S01]  /*c020*/  LDC R10, c[0x0][0x580] ;  /* 0x00016000ff0a7b82 */ /* 0x028f220000000800 */
[----:B------:R-:W-:-:S07]  /*c030*/  MOV R9, 0x1 ;  /* 0x0000000100097802 */ /* 0x000fce0000000f00 */
.L_x_148:
[----:B------:R-:W-:Y:S05]  /*c040*/  @!P0 BRA `(.L_x_150) ;  /* 0x00000000001c8947 */ /* 0x000fea0003800000 */
[----:B------:R-:W-:-:S13]  /*c050*/  LOP3.LUT P2, RZ, R9, 0xff, RZ, 0xc0, !PT ;  /* 0x000000ff09ff7812 */ /* 0x000fda000784c0ff */
[----:B-12---:R-:W1:Y:S02]  /*c060*/  @!P2 LDC.64 R2, c[0x0][0x588] ;  /* 0x00016200ff02ab82 */ /* 0x006e640000000a00 */
[----:B-1----:R-:W-:-:S04]  /*c070*/  @!P2 ISETP.NE.U32.AND P0, PT, R2, RZ, PT ;  /* 0x000000ff0200a20c */ /* 0x002fc80003f05070 */
[----:B------:R-:W-:Y:S02]  /*c080*/  @!P2 ISETP.NE.AND.EX P1, PT, R3, RZ, PT, P0 ;  /* 0x000000ff0300a20c */ /* 0x000fe40003f25300 */
[----:B---345:R-:W-:Y:S02]  /*c090*/  @P2 FSETP.EQ.AND P0, PT, R10, RZ, PT ;  /* 0x000000ff0a00220b */ /* 0x038fe40003f02000 */
[----:B------:R-:W-:Y:S01]  /*c0a0*/  @!P2 PLOP3.LUT P0, PT, P1, PT, PT, 0x8, 0x0 ;  /* 0x000000000000a81c */ /* 0x000fe20000f0e170 */
[----:B------:R-:W-:-:S12]  /*c0b0*/  BRA `(.L_x_151) ;  /* 0x0000000000047947 */ /* 0x000fd80003800000 */
.L_x_150:
[----:B---345:R-:W-:-:S13]  /*c0c0*/  FSETP.EQ.AND P0, PT, R10, RZ, PT ;  /* 0x000000ff0a00720b */ /* 0x038fda0003f02000 */
.L_x_151:
[----:B------:R-:W-:Y:S01]  /*c0d0*/  UISETP.NE.AND UP0, UPT, UR22, 0x3, UPT ;  /* 0x000000031600788c */ /* 0x000fe2000bf05270 */
[----:B------:R-:W-:-:S04]  /*c0e0*/  ELECT P1, URZ, PT ;  /* 0x00000000003f782f */ /* 0x000fc80003820000 */
[----:B------:R-:W-:Y:S02]  /*c0f0*/  PLOP3.LUT P0, PT, P1, P0, PT, 0x20, 0x0 ;  /* 0x000000000000781c */ /* 0x000fe40000f00470 */
[----:B------:R-:W-:-:S13]  /*c100*/  PLOP3.LUT P1, PT, PT, PT, UP0, 0x80, 0x0 ;  /* 0x000000000000781c */ /* 0x000fda0003f2f008 */
[----:B------:R-:W-:Y:S05]  /*c110*/  @!P1 BRA `(.L_x_152) ;  /* 0x0000000000049947 */ /* 0x000fea0003800000 */
[----:B------:R-:W-:Y:S01]  /*c120*/  BPT.TRAP 0x1 ;  /* 0x000000040000795c */ /* 0x000fe20000300000 */
.L_x_152:
[----:B------:R-:W3:Y:S01]  /*c130*/  S2UR UR37, SR_CgaCtaId ;  /* 0x00000000002579c3 */ /* 0x000ee20000008800 */
[----:B------:R-:W-:Y:S01]  /*c140*/  UMOV UR13, 0x400 ;  /* 0x00000400000d7882 */ /* 0x000fe20000000000 */
[----:B-12---:R-:W-:-:S04]  /*c150*/  MOV R2, 0x1 ;  /* 0x0000000100027802 */ /* 0x006fc80000000f00 */
[----:B------:R-:W-:Y:S01]  /*c160*/  SHF.L.U32 R2, R2, 0x1f, RZ ;  /* 0x0000001f02027819 */ /* 0x000fe200000006ff */
[----:B---3--:R-:W-:-:S09]  /*c170*/  ULEA UR13, UR37, UR13, 0x18 ;  /* 0x0000000d250d7291 */ /* 0x008fd2000f8ec03f */
[----:B------:R-:W1:Y:S02]  /*c180*/  SYNCS.PHASECHK.TRANS64.TRYWAIT P2, [UR13+0xa0], R2 ;  /* 0x0000a002ff0075a7 */ /* 0x000e64000804014d */
[----:B-1----:R-:W-:Y:S05]  /*c190*/  @!P2 BRA `(.L_x_153) ;  /* 0x00000028009ca947 */ /* 0x002fea0003800000 */
.L_x_247:
[----:B------:R-:W-:Y:S04]  /*c1a0*/  BSSY B0, `(.L_x_154) ;  /* 0x000000e000007945 */ /* 0x000fe80003800000 */
[----:B------:R-:W-:Y:S05]  /*c1b0*/  @!P0 BRA `(.L_x_155) ;  /* 0x0000000000308947 */ /* 0x000fea0003800000 */
[----:B------:R-:W-:Y:S01]  /*c1c0*/  R2UR UR20, R4 ;  /* 0x00000000041472ca */ /* 0x000fe200000e0000 */
[----:B------:R-:W-:Y:S02]  /*c1d0*/  UIADD3 UR8, UP0, UR30, 0x3f0, URZ ;  /* 0x000003f01e087890 */ /* 0x000fe4000ff1e03f */
[----:B------:R-:W-:Y:S02]  /*c1e0*/  UIADD3 UR16, UR13, 0x100, URZ ;  /* 0x000001000d107890 */ /* 0x000fe4000fffe03f */
[----:B------:R-:W-:Y:S02]  /*c1f0*/  UIADD3 UR17, UR13, 0x80, URZ ;  /* 0x000000800d117890 */ /* 0x000fe4000fffe03f */
[----:B------:R-:W-:Y:S01]  /*c200*/  UIADD3.X UR9, URZ, UR31, URZ, UP0, !UPT ;  /* 0x0000001f3f097290 */ /* 0x000fe200087fe43f */
[----:B------:R-:W-:Y:S01]  /*c210*/  UMOV UR10, 0x0 ;  /* 0x00000000000a7882 */ /* 0x000fe20000000000 */
[----:B------:R-:W-:-:S07]  /*c220*/  UMOV UR11, 0x10000000 ;  /* 0x10000000000b7882 */ /* 0x000fce0000000000 */
[----:B------:R2:W-:Y:S02]  /*c230*/  UTMALDG.3D [UR16], [UR8], desc[UR10] ;  /* 0x00000a10080075b4 */ /* 0x0005e40008011000 */
[----:B--2---:R-:W-:Y:S05]  /*c240*/  @!P1 BRA `(.L_x_156) ;  /* 0x0000000000049947 */ /* 0x004fea0003800000 */
[----:B------:R-:W-:Y:S01]  /*c250*/  BPT.TRAP 0x1 ;  /* 0x000000040000795c */ /* 0x000fe20000300000 */
.L_x_156:
[----:B-1----:R-:W1:Y:S02]  /*c260*/  LDC R3, c[0x0][0x800] ;  /* 0x00020000ff037b82 */ /* 0x002e640000000800 */
[----:B-1----:R2:W-:Y:S02]  /*c270*/  SYNCS.ARRIVE.TRANS64.RED.A0TR RZ, [UR13+0x80], R3 ;  /* 0x00008003ffff79a7 */ /* 0x0025e4000830040d */
.L_x_155:
[----:B------:R-:W-:Y:S05]  /*c280*/  BSYNC B0 ;  /* 0x0000000000007941 */ /* 0x000fea0003800000 */
.L_x_154:
[----:B------:R-:W-:Y:S05]  /*c290*/  @!P1 BRA `(.L_x_157) ;  /* 0x0000000000049947 */ /* 0x000fea0003800000 */
[----:B------:R-:W-:Y:S01]  /*c2a0*/  BPT.TRAP 0x1 ;  /* 0x000000040000795c */ /* 0x000fe20000300000 */
.L_x_157:
[----:B------:R-:W-:-:S04]  /*c2b0*/  UIADD3 UR33, UR13, 0x80, URZ ;  /* 0x000000800d217890 */ /* 0x000fc8000fffe03f */
[----:B------:R-:W-:-:S09]  /*c2c0*/  UPRMT UR16, UR37, 0x654, UR33 ;  /* 0x0000065425107896 */ /* 0x000fd20008000021 */
[----:B------:R-:W-:Y:S01]  /*c2d0*/  SYNCS.ARRIVE.TRANS64.RED.A1T0 RZ, [UR16], RZ ;  /* 0x000000ffffff79a7 */ /* 0x000fe20008100410 */
[----:B------:R-:W-:Y:S05]  /*c2e0*/  @!P1 BRA `(.L_x_158) ;  /* 0x0000000000049947 */ /* 0x000fea0003800000 */
[----:B------:R-:W-:Y:S01]  /*c2f0*/  BPT.TRAP 0x1 ;  /* 0x000000040000795c */ /* 0x000fe20000300000 */
.L_x_158:
[----:B------:R-:W3:Y:S02]  /*c300*/  SYNCS.PHASECHK.TRANS64.TRYWAIT P2, [UR13+0xa8], R2 ;  /* 0x0000a802ff0075a7 */ /* 0x000ee4000804014d */
[----:B---3--:R-:W-:Y:S05]  /*c310*/  @!P2 BRA `(.L_x_159) ;  /* 0x000000280054a947 */ /* 0x008fea0003800000 */
.L_x_248:
[----:B------:R-:W-:Y:S04]  /*c320*/  BSSY B0, `(.L_x_160) ;  /* 0x0000010000007945 */ /* 0x000fe80003800000 */
[----:B------:R-:W-:Y:S05]  /*c330*/  @!P0 BRA `(.L_x_161) ;  /* 0x0000000000388947 */ /* 0x000fea0003800000 */
[----:B------:R-:W-:Y:S01]  /*c340*/  UIADD3 UR24, UP0, UR30, 0x3f0, URZ ;  /* 0x000003f01e187890 */ /* 0x000fe2000ff1e03f */
[----:B------:R-:W-:Y:S01]  /*c350*/  R2UR UR12, R4 ;  /* 0x00000000040c72ca */ /* 0x000fe200000e0000 */
[----:B------:R-:W-:Y:S02]  /*c360*/  UIADD3 UR11, UR19, 0x80, URZ ;  /* 0x00000080130b7890 */ /* 0x000fe4000fffe03f */
[----:B------:R-:W-:Y:S02]  /*c370*/  UIADD3 UR8, UR13, 0x1100, URZ ;  /* 0x000011000d087890 */ /* 0x000fe4000fffe03f */
[----:B------:R-:W-:Y:S02]  /*c380*/  UIADD3 UR9, UR13, 0x88, URZ ;  /* 0x000000880d097890 */ /* 0x000fe4000fffe03f */
[----:B------:R-:W-:Y:S01]  /*c390*/  UIADD3.X UR25, URZ, UR31, URZ, UP0, !UPT ;  /* 0x0000001f3f197290 */ /* 0x000fe200087fe43f */
[----:B------:R-:W-:Y:S01]  /*c3a0*/  UMOV UR26, 0x0 ;  /* 0x00000000001a7882 */ /* 0x000fe20000000000 */
[----:B------:R-:W-:Y:S01]  /*c3b0*/  UMOV UR27, 0x10000000 ;  /* 0x10000000001b7882 */ /* 0x000fe20000000000 */
[----:B------:R-:W-:-:S06]  /*c3c0*/  UMOV UR10, UR18 ;  /* 0x00000012000a7c82 */ /* 0x000fcc0008000000 */
[----:B------:R3:W-:Y:S02]  /*c3d0*/  UTMALDG.3D [UR8], [UR24], desc[UR26] ;  /* 0x00001a08180075b4 */ /* 0x0007e40008011000 */
[----:B---3--:R-:W-:Y:S05]  /*c3e0*/  @!P1 BRA `(.L_x_162) ;  /* 0x0000000000049947 */ /* 0x008fea0003800000 */
[----:B------:R-:W-:Y:S01]  /*c3f0*/  BPT.TRAP 0x1 ;  /* 0x000000040000795c */ /* 0x000fe20000300000 */
.L_x_162:
[----:B-12---:R-:W1:Y:S02]  /*c400*/  LDC R3, c[0x0][0x800] ;  /* 0x00020000ff037b82 */ /* 0x006e640000000800 */
[----:B-1----:R3:W-:Y:S02]  /*c410*/  SYNCS.ARRIVE.TRANS64.RED.A0TR RZ, [UR13+0x88], R3 ;  /* 0x00008803ffff79a7 */ /* 0x0027e4000830040d */
.L_x_161:
[----:B------:R-:W-:Y:S05]  /*c420*/  BSYNC B0 ;  /* 0x0000000000007941 */ /* 0x000fea0003800000 */
.L_x_160:
[----:B------:R-:W-:Y:S05]  /*c430*/  @!P1 BRA `(.L_x_163) ;  /* 0x0000000000049947 */ /* 0x000fea0003800000 */
[----:B------:R-:W-:Y:S01]  /*c440*/  BPT.TRAP 0x1 ;  /* 0x000000040000795c */ /* 0x000fe20000300000 */
.L_x_163:
[----:B------:R-:W-:Y:S02]  /*c450*/  UIADD3 UR25, UR13, 0x88, URZ ;  /* 0x000000880d197890 */ /* 0x000fe4000fffe03f */
[----:B------:R-:W-:Y:S02]  /*c460*/  UIADD3 UR10, UR18, 0x20, URZ ;  /* 0x00000020120a7890 */ /* 0x000fe4000fffe03f */
[----:B------:R-:W-:-:S09]  /*c470*/  UPRMT UR20, UR37, 0x654, UR25 ;  /* 0x0000065425147896 */ /* 0x000fd20008000019 */
[----:B------:R-:W-:Y:S01]  /*c480*/  SYNCS.ARRIVE.TRANS64.RED.A1T0 RZ, [UR20], RZ ;  /* 0x000000ffffff79a7 */ /* 0x000fe20008100414 */
[----:B------:R-:W-:Y:S05]  /*c490*/  @!P1 BRA `(.L_x_164) ;  /* 0x0000000000049947 */ /* 0x000fea0003800000 */
[----:B------:R-:W-:Y:S01]  /*c4a0*/  BPT.TRAP 0x1 ;  /* 0x000000040000795c */ /* 0x000fe20000300000 */
.L_x_164:
[----:B------:R-:W4:Y:S02]  /*c4b0*/  SYNCS.PHASECHK.TRANS64.TRYWAIT P2, [UR13+0xb0], R2 ;  /* 0x0000b002ff0075a7 */ /* 0x000f24000804014d */
[----:B----4-:R-:W-:Y:S05]  /*c4c0*/  @!P2 BRA `(.L_x_165) ;  /* 0x000000280000a947 */ /* 0x010fea0003800000 */
.L_x_249:
        /* <DEDUP_REMOVED lines=8> */
[----:B------:R-:W-:Y:S01]  /*c550*/  UMOV UR29, 0x10000000 ;  /* 0x10000000001d7882 */ /* 0x000fe20000000000 */
[----:B------:R-:W-:-:S06]  /*c560*/  UMOV UR11, UR19 ;  /* 0x00000013000b7c82 */ /* 0x000fcc0008000000 */
[----:B------:R4:W-:Y:S02]  /*c570*/  UTMALDG.3D [UR8], [UR26], desc[UR28] ;  /* 0x00001c081a0075b4 */ /* 0x0009e40008011000 */
[----:B----4-:R-:W-:Y:S05]  /*c580*/  @!P1 BRA `(.L_x_168) ;  /* 0x0000000000049947 */ /* 0x010fea0003800000 */
[----:B------:R-:W-:Y:S01]  /*c590*/  BPT.TRAP 0x1 ;  /* 0x000000040000795c */ /* 0x000fe20000300000 */
.L_x_168:
[----:B-123--:R-:W1:Y:S02]  /*c5a0*/  LDC R3, c[0x0][0x800] ;  /* 0x00020000ff037b82 */ /* 0x00ee640000000800 */
[----:B-1----:R4:W-:Y:S02]  /*c5b0*/  SYNCS.ARRIVE.TRANS64.RED.A0TR RZ, [UR13+0x90], R3 ;  /* 0x00009003ffff79a7 */ /* 0x0029e4000830040d */
.L_x_167:
[----:B------:R-:W-:Y:S05]  /*c5c0*/  BSYNC B0 ;  /* 0x0000000000007941 */ /* 0x000fea0003800000 */
.L_x_166:
[----:B------:R-:W-:Y:S05]  /*c5d0*/  @!P1 BRA `(.L_x_169) ;  /* 0x0000000000049947 */ /* 0x000fea0003800000 */
[----:B------:R-:W-:Y:S01]  /*c5e0*/  BPT.TRAP 0x1 ;  /* 0x000000040000795c */ /* 0x000fe20000300000 */
.L_x_169:
[----:B------:R-:W-:-:S04]  /*c5f0*/  UIADD3 UR17, UR13, 0x90, URZ ;  /* 0x000000900d117890 */ /* 0x000fc8000fffe03f */
[----:B------:R-:W-:-:S09]  /*c600*/  UPRMT UR23, UR37, 0x654, UR17 ;  /* 0x0000065425177896 */ /* 0x000fd20008000011 */
[----:B------:R-:W-:Y:S01]  /*c610*/  SYNCS.ARRIVE.TRANS64.RED.A1T0 RZ, [UR23], RZ ;  /* 0x000000ffffff79a7 */ /* 0x000fe20008100417 */
[----:B------:R-:W-:Y:S05]  /*c620*/  @!P1 BRA `(.L_x_170) ;  /* 0x0000000000049947 */ /* 0x000fea0003800000 */
[----:B------:R-:W-:Y:S01]  /*c630*/  BPT.TRAP 0x1 ;  /* 0x000000040000795c */ /* 0x000fe20000300000 */
.L_x_170:
[----:B------:R-:W5:Y:S02]  /*c640*/  SYNCS.PHASECHK.TRANS64.TRYWAIT P2, [UR13+0xb8], R2 ;  /* 0x0000b802ff0075a7 */ /* 0x000f64000804014d */
[----:B-----5:R-:W-:Y:S05]  /*c650*/  @!P2 BRA `(.L_x_171) ;  /* 0x0000002400b4a947 */ /* 0x020fea0003800000 */
.L_x_250:
        /* <DEDUP_REMOVED lines=9> */
[----:B------:R-:W-:-:S07]  /*c6f0*/  UMOV UR29, 0x10000000 ;  /* 0x10000000001d7882 */ /* 0x000fce0000000000 */
[----:B------:R1:W-:Y:S02]  /*c700*/  UTMALDG.3D [UR8], [UR26], desc[UR28] ;  /* 0x00001c081a0075b4 */ /* 0x0003e40008011000 */
[----:B-1----:R-:W-:Y:S05]  /*c710*/  @!P1 BRA `(.L_x_174) ;  /* 0x0000000000049947 */ /* 0x002fea0003800000 */
[----:B------:R-:W-:Y:S01]  /*c720*/  BPT.TRAP 0x1 ;  /* 0x000000040000795c */ /* 0x000fe20000300000 */
.L_x_174:
[----:B------:R-:W1:Y:S02]  /*c730*/  LDC R2, c[0x0][0x800] ;  /* 0x00020000ff027b82 */ /* 0x000e640000000800 */
[----:B-1----:R1:W-:Y:S02]  /*c740*/  SYNCS.ARRIVE.TRANS64.RED.A0TR RZ, [UR13+0x98], R2 ;  /* 0x00009802ffff79a7 */ /* 0x0023e4000830040d */
.L_x_173:
[----:B------:R-:W-:Y:S05]  /*c750*/  BSYNC B0 ;  /* 0x0000000000007941 */ /* 0x000fea0003800000 */
.L_x_172:
[----:B------:R-:W-:Y:S05]  /*c760*/  @!P1 BRA `(.L_x_175) ;  /* 0x0000000000049947 */ /* 0x000fea0003800000 */
[----:B------:R-:W-:Y:S01]  /*c770*/  BPT.TRAP 0x1 ;  /* 0x000000040000795c */ /* 0x000fe20000300000 */
.L_x_175:
[----:B------:R-:W-:Y:S02]  /*c780*/  UIADD3 UR9, UR13, 0x98, URZ ;  /* 0x000000980d097890 */ /* 0x000fe4000fffe03f */
[----:B------:R-:W-:Y:S02]  /*c790*/  UIADD3 UR34, UR18, 0x40, URZ ;  /* 0x0000004012227890 */ /* 0x000fe4000fffe03f */
[----:B------:R-:W-:-:S09]  /*c7a0*/  UPRMT UR29, UR37, 0x654, UR9 ;  /* 0x00000654251d7896 */ /* 0x000fd20008000009 */
[----:B------:R-:W-:Y:S01]  /*c7b0*/  SYNCS.ARRIVE.TRANS64.RED.A1T0 RZ, [UR29], RZ ;  /* 0x000000ffffff79a7 */ /* 0x000fe2000810041d */
[----:B------:R-:W-:Y:S05]  /*c7c0*/  @!P1 BRA `(.L_x_176) ;  /* 0x0000000000049947 */ /* 0x000fea0003800000 */
[----:B------:R-:W-:Y:S01]  /*c7d0*/  BPT.TRAP 0x1 ;  /* 0x000000040000795c */ /* 0x000fe20000300000 */
.L_x_176:
[----:B-1----:R-:W-:-:S04]  /*c7e0*/  SHF.L.U32 R2, RZ, 0x1f, RZ ;  /* 0x0000001fff027819 */ /* 0x002fc800000006ff */
[----:B------:R-:W1:Y:S02]  /*c7f0*/  SYNCS.PHASECHK.TRANS64.TRYWAIT P2, [UR13+0xa0], R2 ;  /* 0x0000a002ff0075a7 */ /* 0x000e64000804014d */
[----:B-1----:R-:W-:Y:S05]  /*c800*/  @!P2 BRA `(.L_x_177) ;  /* 0x000000240060a947 */ /* 0x002fea0003800000 */
.L_x_251:
[----:B------:R-:W-:Y:S04]  /*c810*/  BSSY B0, `(.L_x_178) ;  /* 0x000000e000007945 */ /* 0x000fe80003800000 */
[----:B------:R-:W-:Y:S05]  /*c820*/  @!P0 BRA `(.L_x_179) ;  /* 0x0000000000308947 */ /* 0x000fea0003800000 */
[----:B------:R-:W-:Y:S01]  /*c830*/  R2UR UR36, R4 ;  /* 0x00000000042472ca */ /* 0x000fe200000e0000 */
[----:B------:R-:W-:Y:S02]  /*c840*/  UIADD3 UR10, UP0, UR30, 0x3f0, URZ ;  /* 0x000003f01e0a7890 */ /* 0x000fe4000ff1e03f */
[----:B------:R-:W-:Y:S02]  /*c850*/  UIADD3 UR32, UR13, 0x100, URZ ;  /* 0x000001000d207890 */ /* 0x000fe4000fffe03f */
[----:B------:R-:W-:Y:S01]  /*c860*/  UIADD3.X UR11, URZ, UR31, URZ, UP0, !UPT ;  /* 0x0000001f3f0b7290 */ /* 0x000fe200087fe43f */
[----:B------:R-:W-:Y:S01]  /*c870*/  UMOV UR26, 0x0 ;  /* 0x00000000001a7882 */ /* 0x000fe20000000000 */
[----:B------:R-:W-:Y:S01]  /*c880*/  UMOV UR27, 0x10000000 ;  /* 0x10000000001b7882 */ /* 0x000fe20000000000 */
[----:B------:R-:W-:-:S06]  /*c890*/  UMOV UR35, UR19 ;  /* 0x0000001300237c82 */ /* 0x000fcc0008000000 */
[----:B------:R1:W-:Y:S02]  /*c8a0*/  UTMALDG.3D [UR32], [UR10], desc[UR26] ;  /* 0x00001a200a0075b4 */ /* 0x0003e40008011000 */
[----:B-1----:R-:W-:Y:S05]  /*c8b0*/  @!P1 BRA `(.L_x_180) ;  /* 0x0000000000049947 */ /* 0x002fea0003800000 */
[----:B------:R-:W-:Y:S01]  /*c8c0*/  BPT.TRAP 0x1 ;  /* 0x000000040000795c */ /* 0x000fe20000300000 */
.L_x_180:
[----:B--234-:R-:W1:Y:S02]  /*c8d0*/  LDC R3, c[0x0][0x800] ;  /* 0x00020000ff037b82 */ /* 0x01ce640000000800 */
[----:B-1----:R1:W-:Y:S02]  /*c8e0*/  SYNCS.ARRIVE.TRANS64.RED.A0TR RZ, [UR13+0x80], R3 ;  /* 0x00008003ffff79a7 */ /* 0x0023e4000830040d */
.L_x_179:
[----:B------:R-:W-:Y:S05]  /*c8f0*/  BSYNC B0 ;  /* 0x0000000000007941 */ /* 0x000fea0003800000 */
.L_x_178:
[----:B------:R-:W-:Y:S05]  /*c900*/  @!P1 BRA `(.L_x_181) ;  /* 0x0000000000049947 */ /* 0x000fea0003800000 */
[----:B------:R-:W-:Y:S01]  /*c910*/  BPT.TRAP 0x1 ;  /* 0x000000040000795c */ /* 0x000fe20000300000 */
.L_x_181:
[----:B------:R-:W-:Y:S01]  /*c920*/  SYNCS.ARRIVE.TRANS64.RED.A1T0 RZ, [UR16], RZ ;  /* 0x000000ffffff79a7 */ /* 0x000fe20008100410 */
[----:B------:R-:W-:Y:S05]  /*c930*/  @!P1 BRA `(.L_x_182) ;  /* 0x0000000000049947 */ /* 0x000fea0003800000 */
[----:B------:R-:W-:Y:S01]  /*c940*/  BPT.TRAP 0x1 ;  /* 0x000000040000795c */ /* 0x000fe20000300000 */
.L_x_182:
[----:B------:R-:W5:Y:S02]  /*c950*/  SYNCS.PHASECHK.TRANS64.TRYWAIT P2, [UR13+0xa8], R2 ;  /* 0x0000a802ff0075a7 */ /* 0x000f64000804014d */
[----:B-----5:R-:W-:Y:S05]  /*c960*/  @!P2 BRA `(.L_x_183) ;  /* 0x000000240020a947 */ /* 0x020fea0003800000 */
.L_x_252:
        /* <DEDUP_REMOVED lines=13> */
.L_x_186:
[----:B--234-:R-:W1:Y:S02]  /*ca40*/  LDC R3, c[0x0][0x800] ;  /* 0x00020000ff037b82 */ /* 0x01ce640000000800 */
[----:B-1----:R1:W-:Y:S02]  /*ca50*/  SYNCS.ARRIVE.TRANS64.RED.A0TR RZ, [UR13+0x88], R3 ;  /* 0x00008803ffff79a7 */ /* 0x0023e4000830040d */
.L_x_185:
[----:B------:R-:W-:Y:S05]  /*ca60*/  BSYNC B0 ;  /* 0x0000000000007941 */ /* 0x000fea0003800000 */
.L_x_184:
[----:B------:R-:W-:Y:S05]  /*ca70*/  @!P1 BRA `(.L_x_187) ;  /* 0x0000000000049947 */ /* 0x000fea0003800000 */
[----:B------:R-:W-:Y:S01]  /*ca80*/  BPT.TRAP 0x1 ;  /* 0x000000040000795c */ /* 0x000fe20000300000 */
.L_x_187:
[----:B------:R-:W-:Y:S01]  /*ca90*/  SYNCS.ARRIVE.TRANS64.RED.A1T0 RZ, [UR20], RZ ;  /* 0x000000ffffff79a7 */ /* 0x000fe20008100414 */
[----:B------:R-:W-:Y:S01]  /*caa0*/  UIADD3 UR18, UR18, 0x60, URZ ;  /* 0x0000006012127890 */ /* 0x000fe2000fffe03f */
[----:B------:R-:W-:Y:S11]  /*cab0*/  @!P1 BRA `(.L_x_188) ;  /* 0x0000000000049947 */ /* 0x000ff60003800000 */
[----:B------:R-:W-:Y:S01]  /*cac0*/  BPT.TRAP 0x1 ;  /* 0x000000040000795c */ /* 0x000fe20000300000 */
.L_x_188:
[----:B------:R-:W5:Y:S02]  /*cad0*/  SYNCS.PHASECHK.TRANS64.TRYWAIT P2, [UR13+0xb0], R2 ;  /* 0x0000b002ff0075a7 */ /* 0x000f64000804014d */
[----:B-----5:R-:W-:Y:S05]  /*cae0*/  @!P2 BRA `(.L_x_189) ;  /* 0x0000002000d8a947 */ /* 0x020fea0003800000 */
.L_x_253:
[----:B------:R-:W-:Y:S04]  /*caf0*/  BSSY B0, `(.L_x_190) ;  /* 0x000000d000007945 */ /* 0x000fe80003800000 */
[----:B------:R-:W-:Y:S05]  /*cb00*/  @!P0 BRA `(.L_x_191) ;  /* 0x00000000002c8947 */ /* 0x000fea0003800000 */
[----:B------:R-:W-:Y:S01]  /*cb10*/  R2UR UR20, R4 ;  /* 0x00000000041472ca */ /* 0x000fe200000e0000 */
[----:B------:R-:W-:Y:S02]  /*cb20*/  UIADD3 UR10, UP0, UR30, 0x3f0, URZ ;  /* 0x000003f01e0a7890 */ /* 0x000fe4000ff1e03f */
[----:B------:R-:W-:Y:S02]  /*cb30*/  UIADD3 UR16, UR13, 0x2100, URZ ;  /* 0x000021000d107890 */ /* 0x000fe4000fffe03f */
[----:B------:R-:W-:Y:S01]  /*cb40*/  UIADD3.X UR11, URZ, UR31, URZ, UP0, !UPT ;  /* 0x0000001f3f0b7290 */ /* 0x000fe200087fe43f */
[----:B------:R-:W-:Y:S01]  /*cb50*/  UMOV UR24, 0x0 ;  /* 0x0000000000187882 */ /* 0x000fe20000000000 */
[----:B------:R-:W-:-:S07]  /*cb60*/  UMOV UR25, 0x10000000 ;  /* 0x1000000000197882 */ /* 0x000fce0000000000 */
[----:B------:R1:W-:Y:S02]  /*cb70*/  UTMALDG.3D [UR16], [UR10], desc[UR24] ;  /* 0x000018100a0075b4 */ /* 0x0003e40008011000 */
[----:B-1----:R-:W-:Y:S05]  /*cb80*/  @!P1 BRA `(.L_x_192) ;  /* 0x0000000000049947 */ /* 0x002fea0003800000 */
[----:B------:R-:W-:Y:S01]  /*cb90*/  BPT.TRAP 0x1 ;  /* 0x000000040000795c */ /* 0x000fe20000300000 */
.L_x_192:
[----:B--234-:R-:W1:Y:S02]  /*cba0*/  LDC R3, c[0x0][0x800] ;  /* 0x00020000ff037b82 */ /* 0x01ce640000000800 */
[----:B-1----:R1:W-:Y:S02]  /*cbb0*/  SYNCS.ARRIVE.TRANS64.RED.A0TR RZ, [UR13+0x90], R3 ;  /* 0x00009003ffff79a7 */ /* 0x0023e4000830040d */
.L_x_191:
[----:B------:R-:W-:Y:S05]  /*cbc0*/  BSYNC B0 ;  /* 0x0000000000007941 */ /* 0x000fea0003800000 */
.L_x_190:
[----:B------:R-:W-:Y:S05]  /*cbd0*/  @!P1 BRA `(.L_x_193) ;  /* 0x0000000000049947 */ /* 0x000fea0003800000 */
[----:B------:R-:W-:Y:S01]  /*cbe0*/  BPT.TRAP 0x1 ;  /* 0x000000040000795c */ /* 0x000fe20000300000 */
.L_x_193:
[----:B------:R-:W-:Y:S01]  /*cbf0*/  SYNCS.ARRIVE.TRANS64.RED.A1T0 RZ, [UR23], RZ ;  /* 0x000000ffffff79a7 */ /* 0x000fe20008100417 */
[----:B------:R-:W-:Y:S05]  /*cc00*/  @!P1 BRA `(.L_x_194) ;  /* 0x0000000000049947 */ /* 0x000fea0003800000 */
[----:B------:R-:W-:Y:S01]  /*cc10*/  BPT.TRAP 0x1 ;  /* 0x000000040000795c */ /* 0x000fe20000300000 */
.L_x_194:
[----:B------:R-:W5:Y:S02]  /*cc20*/  SYNCS.PHASECHK.TRANS64.TRYWAIT P2, [UR13+0xb8], R2 ;  /* 0x0000b802ff0075a7 */ /* 0x000f64000804014d */
[----:B-----5:R-:W-:Y:S05]  /*cc30*/  @!P2 BRA `(.L_x_195) ;  /* 0x00000020009ca947 */ /* 0x020fea0003800000 */
.L_x_254:
        /* <DEDUP_REMOVED lines=13> */
.L_x_198:
[----:B------:R-:W1:Y:S02]  /*cd10*/  LDC R2, c[0x0][0x800] ;  /* 0x00020000ff027b82 */ /* 0x000e640000000800 */
[----:B-1----:R1:W-:Y:S02]  /*cd20*/  SYNCS.ARRIVE.TRANS64.RED.A0TR RZ, [UR13+0x98], R2 ;  /* 0x00009802ffff79a7 */ /* 0x0023e4000830040d */
.L_x_197:
[----:B------:R-:W-:Y:S05]  /*cd30*/  BSYNC B0 ;  /* 0x0000000000007941 */ /* 0x000fea0003800000 */
.L_x_196:
[----:B------:R-:W-:Y:S05]  /*cd40*/  @!P1 BRA `(.L_x_199) ;  /* 0x0000000000049947 */ /* 0x000fea0003800000 */
[----:B------:R-:W-:Y:S01]  /*cd50*/  BPT.TRAP 0x1 ;  /* 0x000000040000795c */ /* 0x000fe20000300000 */
.L_x_199:
[----:B------:R-:W5:Y:S01]  /*cd60*/  LDL.LU R20, [R1+0xc0] ;  /* 0x0000c00001147983 */ /* 0x000f620000300800 */
[----:B------:R-:W-:Y:S03]  /*cd70*/  SYNCS.ARRIVE.TRANS64.RED.A1T0 RZ, [UR29], RZ ;  /* 0x000000ffffff79a7 */ /* 0x000fe6000810041d */
[----:B------:R-:W2:Y:S01]  /*cd80*/  LDL.LU R17, [R1+0xbc] ;  /* 0x0000bc0001117983 */ /* 0x000ea20000300800 */
[----:B-1----:R-:W-:Y:S01]  /*cd90*/  PRMT R2, RZ, 0x7610, R2 ;  /* 0x00007610ff027816 */ /* 0x002fe20000000002 */
[----:B------:R-:W-:Y:S01]  /*cda0*/  IMAD.MOV.U32 R13, RZ, RZ, -0x1 ;  /* 0xffffffffff0d7424 */ /* 0x000fe200078e00ff */
[----:B------:R-:W-:Y:S02]  /*cdb0*/  MOV R12, 0xffffffff ;  /* 0xffffffff000c7802 */ /* 0x000fe40000000f00 */
[----:B------:R-:W-:Y:S02]  /*cdc0*/  MOV R4, 0xffffffff ;  /* 0xffffffff00047802 */ /* 0x000fe40000000f00 */
[----:B--2---:R-:W-:-:S04]  /*cdd0*/  IADD3 R17, P0, R17, UR54, RZ ;  /* 0x0000003611117c10 */ /* 0x004fc8000ff1e0ff */
[----:B-----5:R-:W-:Y:S01]  /*cde0*/  IADD3.X R20, R20, UR39, RZ, P0, !PT ;  /* 0x0000002714147c10 */ /* 0x020fe200087fe4ff */
[----:B------:R1:W-:Y:S01]  /*cdf0*/  STL [R1+0xbc], R17 ;  /* 0x0000bc1101007387 */ /* 0x0003e20000100800 */
[----:B------:R-:W-:-:S03]  /*ce00*/  ISETP.GE.U32.AND P0, PT, R17, UR6, PT ;  /* 0x0000000611007c0c */ /* 0x000fc6000bf06070 */
[----:B------:R1:W-:Y:S01]  /*ce10*/  STL [R1+0xc0], R20 ;  /* 0x0000c01401007387 */ /* 0x0003e20000100800 */
[----:B------:R-:W-:-:S13]  /*ce20*/  ISETP.GE.U32.AND.EX P0, PT, R20, UR7, PT, P0 ;  /* 0x0000000714007c0c */ /* 0x000fda000bf06100 */
[----:B-1----:R-:W-:Y:S05]  /*ce30*/  @P0 BRA `(.L_x_200) ;  /* 0x00000004005c0947 */ /* 0x002fea0003800000 */
[----:B------:R-:W1:Y:S01]  /*ce40*/  LDC.64 R14, c[0x0][0x8d0] ;  /* 0x00023400ff0e7b82 */ /* 0x000e620000000a00 */
[----:B------:R-:W-:Y:S01]  /*ce50*/  IMAD.MOV.U32 R2, RZ, RZ, R17 ;  /* 0x000000ffff027224 */ /* 0x000fe200078e0011 */
[----:B---34-:R-:W-:-:S06]  /*ce60*/  MOV R3, R20 ;  /* 0x0000001400037202 */ /* 0x018fcc0000000f00 */
        /* <DEDUP_REMOVED lines=15> */
.L_x_201:
[-CC-:B------:R-:W-:Y:S01]  /*cf60*/  SHF.R.U64 R11, R2, R16.reuse, R3.reuse ;  /* 0x00000010020b7219 */ /* 0x180fe20000001203 */
[----:B------:R-:W1:Y:S01]  /*cf70*/  LDC.64 R6, c[0x0][0x8e8] ;  /* 0x00023a00ff067b82 */ /* 0x000e620000000a00 */
[----:B------:R-:W-:Y:S01]  /*cf80*/  SHF.R.U32.HI R2, RZ, R16, R3 ;  /* 0x00000010ff027219 */ /* 0x000fe20000011603 */
[----:B------:R-:W2:Y:S01]  /*cf90*/  S2R R15, SR_CTAID.X ;  /* 0x00000000000f7919 */ /* 0x000ea20000002500 */
[----:B------:R-:W-:Y:S01]  /*cfa0*/  IADD3 R5, P0, RZ, -R11, RZ ;  /* 0x8000000bff057210 */ /* 0x000fe20007f1e0ff */
[----:B------:R-:W3:Y:S03]  /*cfb0*/  S2R R14, SR_CTAID.Y ;  /* 0x00000000000e7919 */ /* 0x000ee60000002600 */
[----:B------:R-:W-:Y:S01]  /*cfc0*/  IADD3.X R3, RZ, ~R2, RZ, P0, !PT ;  /* 0x80000002ff037210 */ /* 0x000fe200007fe4ff */
[----:B------:R-:W4:Y:S01]  /*cfd0*/  LDC R18, c[0x0][0x8c0] ;  /* 0x00023000ff127b82 */ /* 0x000f220000000800 */
[----:B------:R-:W-:-:S03]  /*cfe0*/  IMAD.MOV.U32 R2, RZ, RZ, R17 ;  /* 0x000000ffff027224 */ /* 0x000fc600078e0011 */
[----:B------:R-:W-:Y:S01]  /*cff0*/  IMAD R4, R3, R12, RZ ;  /* 0x0000000c03047224 */ /* 0x000fe200078e02ff */
[----:B------:R-:W-:-:S03]  /*d000*/  MOV R3, R20 ;  /* 0x0000001400037202 */ /* 0x000fc60000000f00 */
[----:B------:R-:W5:Y:S01]  /*d010*/  LDC R19, c[0x0][0x8b0] ;  /* 0x00022c00ff137b82 */ /* 0x000f620000000800 */
[C---:B------:R-:W-:Y:S02]  /*d020*/  IMAD R13, R5.reuse, R13, R4 ;  /* 0x0000000d050d7224 */ /* 0x040fe400078e0204 */
[----:B------:R-:W-:-:S05]  /*d030*/  IMAD.WIDE.U32 R2, R5, R12, R2 ;  /* 0x0000000c05027225 */ /* 0x000fca00078e0002 */
[----:B------:R-:W3:Y:S01]  /*d040*/  LDC R21, c[0x0][0x900] ;  /* 0x00024000ff157b82 */ /* 0x000ee20000000800 */
[----:B------:R-:W-:Y:S02]  /*d050*/  IADD3 R3, R3, R13, RZ ;  /* 0x0000000d03037210 */ /* 0x000fe40007ffe0ff */
[----:B-1----:R-:W-:-:S04]  /*d060*/  ISETP.NE.U32.AND P0, PT, R6, RZ, PT ;  /* 0x000000ff0600720c */ /* 0x002fc80003f05070 */
[----:B------:R-:W-:Y:S02]  /*d070*/  ISETP.NE.AND.EX P0, PT, R7, RZ, PT, P0 ;  /* 0x000000ff0700720c */ /* 0x000fe40003f05300 */
[-CC-:B----4-:R-:W-:Y:S02]  /*d080*/  SHF.R.U64 R13, R2, R18.reuse, R3.reuse ;  /* 0x00000012020d7219 */ /* 0x190fe40000001203 */
[----:B------:R-:W-:Y:S02]  /*d090*/  SHF.R.U32.HI R2, RZ, R18, R3 ;  /* 0x00000012ff027219 */ /* 0x000fe40000011603 */
[----:B--2---:R-:W-:Y:S02]  /*d0a0*/  I2FP.F32.U32 R16, R15 ;  /* 0x0000000f00107245 */ /* 0x004fe40000201000 */
[-CC-:B-----5:R-:W-:Y:S02]  /*d0b0*/  SHF.R.U64 R17, R13, R19.reuse, R2.reuse ;  /* 0x000000130d117219 */ /* 0x1a0fe40000001202 */
[----:B------:R-:W-:-:S04]  /*d0c0*/  SHF.R.U32.HI R2, RZ, R19, R2 ;  /* 0x00000013ff027219 */ /* 0x000fc80000011602 */
[-CC-:B---3--:R-:W-:Y:S02]  /*d0d0*/  SHF.R.U64 R12, R17, R21.reuse, R2.reuse ;  /* 0x00000015110c7219 */ /* 0x188fe40000001202 */
[----:B------:R-:W-:-:S03]  /*d0e0*/  SHF.R.U32.HI R19, RZ, R21, R2 ;  /* 0x00000015ff137219 */ /* 0x000fc60000011602 */
[----:B------:R-:W-:Y:S01]  /*d0f0*/  IMAD.MOV.U32 R2, RZ, RZ, R12 ;  /* 0x000000ffff027224 */ /* 0x000fe200078e000c */
[----:B------:R-:W-:Y:S01]  /*d100*/  MOV R3, R19 ;  /* 0x0000001300037202 */ /* 0x000fe20000000f00 */
[----:B------:R-:W-:Y:S06]  /*d110*/  @!P0 BRA `(.L_x_202) ;  /* 0x0000000000288947 */ /* 0x000fec0003800000 */
[----:B------:R-:W1:Y:S02]  /*d120*/  LDC R3, c[0x0][0x8f4] ;  /* 0x00023d00ff037b82 */ /* 0x000e640000000800 */
[----:B-1----:R-:W-:-:S04]  /*d130*/  IADD3 R3, P0, R12, R3, RZ ;  /* 0x000000030c037210 */ /* 0x002fc80007f1e0ff */
[----:B------:R-:W-:-:S05]  /*d140*/  IADD3.X R19, RZ, R19, RZ, P0, !PT ;  /* 0x00000013ff137210 */ /* 0x000fca00007fe4ff */
[----:B------:R-:W-:-:S04]  /*d150*/  IMAD.WIDE.U32 R4, R19, R6, RZ ;  /* 0x0000000613047225 */ /* 0x000fc800078e00ff */
[----:B------:R-:W-:-:S04]  /*d160*/  IMAD.WIDE.U32 R4, P0, R3, R7, R4 ;  /* 0x0000000703047225 */ /* 0x000fc80007800004 */
[----:B------:R-:W-:Y:S01]  /*d170*/  IMAD.WIDE.U32 R2, R3, R6, RZ ;  /* 0x0000000603027225 */ /* 0x000fe200078e00ff */
[----:B------:R-:W-:-:S04]  /*d180*/  MOV R2, R5 ;  /* 0x0000000500027202 */ /* 0x000fc80000000f00 */
[----:B------:R-:W-:Y:S01]  /*d190*/  IADD3 RZ, P1, R3, R4, RZ ;  /* 0x0000000403ff7210 */ /* 0x000fe20007f3e0ff */
[----:B------:R-:W-:-:S04]  /*d1a0*/  IMAD.X R3, RZ, RZ, RZ, P0 ;  /* 0x000000ffff037224 */ /* 0x000fc800000e06ff */
[----:B------:R-:W-:-:S08]  /*d1b0*/  IMAD.WIDE.U32.X R2, R19, R7, R2, P1 ;  /* 0x0000000713027225 */ /* 0x000fd000008e0402 */
.L_x_202:
[----:B------:R-:W1:Y:S01]  /*d1c0*/  LDC R23, c[0x0][0x904] ;  /* 0x00024100ff177b82 */ /* 0x000e620000000800 */
[----:B------:R-:W-:Y:S01]  /*d1d0*/  ULDC UR8, c[0x0][0x150] ;  /* 0x0000540000087ab9 */ /* 0x000fe20000000800 */
[----:B------:R-:W-:Y:S01]  /*d1e0*/  I2FP.F32.U32 R5, R14 ;  /* 0x0000000e00057245 */ /* 0x000fe20000201000 */
[----:B------:R-:W-:Y:S01]  /*d1f0*/  FMUL R16, R16, UR8 ;  /* 0x0000000810107c20 */ /* 0x000fe20008400000 */
[----:B------:R-:W-:Y:S01]  /*d200*/  ULDC UR8, c[0x0][0x154] ;  /* 0x0000550000087ab9 */ /* 0x000fe20000000800 */
[----:B------:R-:W-:Y:S02]  /*d210*/  LOP3.LUT R17, R17, R0, RZ, 0xc0, !PT ;  /* 0x0000000011117212 */ /* 0x000fe400078ec0ff */
[----:B------:R-:W-:Y:S01]  /*d220*/  FMUL R6, R5, UR8 ;  /* 0x0000000805067c20 */ /* 0x000fe20008400000 */
[----:B------:R-:W2:Y:S01]  /*d230*/  LDC R19, c[0x0][0x8f0] ;  /* 0x00023c00ff137b82 */ /* 0x000ea20000000800 */
[----:B------:R-:W3:Y:S07]  /*d240*/  F2I.U32.TRUNC.NTZ R16, R16 ;  /* 0x0000001000107305 */ /* 0x000eee000020f000 */
[----:B------:R-:W4:Y:S01]  /*d250*/  LDC R4, c[0x0][0x144] ;  /* 0x00005100ff047b82 */ /* 0x000f220000000800 */
[----:B------:R-:W5:Y:S07]  /*d260*/  F2I.U32.TRUNC.NTZ R6, R6 ;  /* 0x0000000600067305 */ /* 0x000f6e000020f000 */
[----:B------:R-:W5:Y:S01]  /*d270*/  LDC R7, c[0x0][0x148] ;  /* 0x00005200ff077b82 */ /* 0x000f620000000800 */
[----:B-1----:R-:W-:-:S02]  /*d280*/  ISETP.NE.AND P0, PT, R23, 0x1, PT ;  /* 0x000000011700780c */ /* 0x002fc40003f05270 */
[----:B---3--:R-:W-:-:S05]  /*d290*/  IADD3 R5, -R16, RZ, RZ ;  /* 0x000000ff10057210 */ /* 0x008fca0007ffe1ff */
[----:B------:R-:W1:Y:S01]  /*d2a0*/  LDC R20, c[0x0][0x8e0] ;  /* 0x00023800ff147b82 */ /* 0x000e620000000800 */
[----:B--2---:R-:W-:-:S04]  /*d2b0*/  SHF.R.U64 R2, R2, R19, R3 ;  /* 0x0000001302027219 */ /* 0x004fc80000001203 */
[C---:B------:R-:W-:Y:S01]  /*d2c0*/  IADD3 R3, -R2.reuse, RZ, RZ ;  /* 0x000000ff02037210 */ /* 0x040fe20007ffe1ff */
[----:B------:R-:W-:Y:S01]  /*d2d0*/  IMAD R17, R2, UR21, R17 ;  /* 0x0000001502117c24 */ /* 0x000fe2000f8e0211 */
[----:B------:R-:W-:Y:S01]  /*d2e0*/  MOV R2, 0x1 ;  /* 0x0000000100027802 */ /* 0x000fe20000000f00 */
[----:B------:R-:W2:Y:S01]  /*d2f0*/  LDC R21, c[0x0][0x8b8] ;  /* 0x00022e00ff157b82 */ /* 0x000ea20000000800 */
[----:B----4-:R-:W-:Y:S01]  /*d300*/  IMAD R18, R4, R5, R15 ;  /* 0x0000000504127224 */ /* 0x010fe200078e020f */
[----:B------:R-:W-:Y:S01]  /*d310*/  LOP3.LUT R5, R13, R8, RZ, 0xc0, !PT ;  /* 0x000000080d057212 */ /* 0x000fe200078ec0ff */
[----:B-----5:R-:W-:-:S05]  /*d320*/  IMAD.MOV R4, RZ, RZ, -R6 ;  /* 0x000000ffff047224 */ /* 0x020fca00078e0a06 */
[----:B------:R-:W3:Y:S01]  /*d330*/  LDC R22, c[0x0][0x8a8] ;  /* 0x00022a00ff167b82 */ /* 0x000ee20000000800 */
[----:B------:R-:W-:Y:S02]  /*d340*/  @P0 IMAD R18, R7, R4, R14 ;  /* 0x0000000407120224 */ /* 0x000fe400078e020e */
[----:B-1----:R-:W-:Y:S02]  /*d350*/  IMAD R12, R3, R20, R12 ;  /* 0x00000014030c7224 */ /* 0x002fe400078e020c */
[----:B--2---:R-:W-:Y:S02]  /*d360*/  IMAD R13, R17, R21, R18 ;  /* 0x00000015110d7224 */ /* 0x004fe400078e0212 */
[----:B---3--:R-:W-:-:S05]  /*d370*/  IMAD R4, R12, R22, R5 ;  /* 0x000000160c047224 */ /* 0x008fca00078e0205 */
[----:B------:R-:W-:Y:S02]  /*d380*/  SEL R12, R4, R13, !P0 ;  /* 0x0000000d040c7207 */ /* 0x000fe40004000000 */
[----:B------:R-:W-:Y:S01]  /*d390*/  SEL R13, R13, R4, !P0 ;  /* 0x000000040d0d7207 */ /* 0x000fe20004000000 */
[----:B------:R-:W-:-:S07]  /*d3a0*/  IMAD.MOV.U32 R4, RZ, RZ, R11 ;  /* 0x000000ffff047224 */ /* 0x000fce00078e000b */
.L_x_200:
[----:B------:R-:W-:-:S13]  /*d3b0*/  LOP3.LUT P0, RZ, R2, 0xff, RZ, 0xc0, !PT ;  /* 0x000000ff02ff7812 */ /* 0x000fda000780c0ff */
[----:B------:R-:W-:Y:S05]  /*d3c0*/  @P0 BRA `(.L_x_203) ;  /* 0xffffffe800d40947 */ /* 0x000fea000383ffff */
.L_x_147:
[----:B------:R-:W-:Y:S01]  /*d3d0*/  ELECT P0, URZ, PT ;  /* 0x00000000003f782f */ /* 0x000fe20003800000 */
[----:B------:R-:W-:-:S12]  /*d3e0*/  BSSY B0, `(.L_x_204) ;  /* 0x000001e000007945 */ /* 0x000fd80003800000 */
[----:B------:R-:W-:Y:S05]  /*d3f0*/  @!P0 BRA `(.L_x_205) ;  /* 0x0000000000708947 */ /* 0x000fea0003800000 */
[----:B------:R-:W-:-:S06]  /*d400*/  ULOP3.LUT UR4, UR40, 0x2, URZ, 0xfc, !UPT ;  /* 0x0000000228047892 */ /* 0x000fcc000f8efc3f */
[----:B-1----:R-:W-:-:S04]  /*d410*/  MOV R0, UR4 ;  /* 0x0000000400007c02 */ /* 0x002fc80008000f00 */
[----:B------:R-:W-:-:S13]  /*d420*/  ISETP.NE.AND P0, PT, R0, 0x3, PT ;  /* 0x000000030000780c */ /* 0x000fda0003f05270 */
[----:B------:R-:W-:Y:S05]  /*d430*/  @!P0 BRA `(.L_x_206) ;  /* 0x0000000000048947 */ /* 0x000fea0003800000 */
[----:B------:R-:W-:Y:S01]  /*d440*/  BPT.TRAP 0x1 ;  /* 0x000000040000795c */ /* 0x000fe20000300000 */
.L_x_206:
[----:B------:R-:W-:Y:S01]  /*d450*/  MOV R0, 0x400 ;  /* 0x0000040000007802 */ /* 0x000fe20000000f00 */
[----:B--2---:R-:W-:Y:S01]  /*d460*/  IMAD.MOV.U32 R2, RZ, RZ, 0x1 ;  /* 0x00000001ff027424 */ /* 0x004fe200078e00ff */
[----:B---34-:R-:W-:-:S04]  /*d470*/  MOV R3, UR37 ;  /* 0x0000002500037c02 */ /* 0x018fc80008000f00 */
[----:B------:R-:W-:Y:S02]  /*d480*/  LEA R0, R3, R0, 0x18 ;  /* 0x0000000003007211 */ /* 0x000fe400078ec0ff */
[----:B------:R-:W-:-:S04]  /*d490*/  SHF.L.U32 R3, R2, 0x1f, RZ ;  /* 0x0000001f02037819 */ /* 0x000fc800000006ff */
[----:B------:R-:W1:Y:S02]  /*d4a0*/  SYNCS.PHASECHK.TRANS64.TRYWAIT P1, [R0+URZ+0xa0], R3 ;  /* 0x0000a003000075a7 */ /* 0x000e64000802017f */
[----:B-1----:R-:W-:Y:S05]  /*d4b0*/  @!P1 BRA `(.L_x_207) ;  /* 0x0000001800949947 */ /* 0x002fea0003800000 */
.L_x_255:
[----:B------:R-:W-:Y:S05]  /*d4c0*/  @!P0 BRA `(.L_x_208) ;  /* 0x0000000000048947 */ /* 0x000fea0003800000 */
[----:B------:R-:W-:Y:S01]  /*d4d0*/  BPT.TRAP 0x1 ;  /* 0x000000040000795c */ /* 0x000fe20000300000 */
.L_x_208:
[----:B------:R-:W2:Y:S02]  /*d4e0*/  SYNCS.PHASECHK.TRANS64.TRYWAIT P1, [R0+URZ+0xa8], R3 ;  /* 0x0000a803000075a7 */ /* 0x000ea4000802017f */
[----:B--2---:R-:W-:Y:S05]  /*d4f0*/  @!P1 BRA `(.L_x_209) ;  /* 0x0000001800989947 */ /* 0x004fea0003800000 */
.L_x_256:
[----:B------:R-:W-:Y:S05]  /*d500*/  @!P0 BRA `(.L_x_210) ;  /* 0x0000000000048947 */ /* 0x000fea0003800000 */
[----:B------:R-:W-:Y:S01]  /*d510*/  BPT.TRAP 0x1 ;  /* 0x000000040000795c */ /* 0x000fe20000300000 */
.L_x_210:
[----:B------:R-:W3:Y:S02]  /*d520*/  SYNCS.PHASECHK.TRANS64.TRYWAIT P1, [R0+URZ+0xb0], R3 ;  /* 0x0000b003000075a7 */ /* 0x000ee4000802017f */
[----:B---3--:R-:W-:Y:S05]  /*d530*/  @!P1 BRA `(.L_x_211) ;  /* 0x00000018009c9947 */ /* 0x008fea0003800000 */
.L_x_257:
[----:B------:R-:W-:Y:S05]  /*d540*/  @!P0 BRA `(.L_x_212) ;  /* 0x0000000000048947 */ /* 0x000fea0003800000 */
[----:B------:R-:W-:Y:S01]  /*d550*/  BPT.TRAP 0x1 ;  /* 0x000000040000795c */ /* 0x000fe20000300000 */
.L_x_212:
[----:B-123--:R-:W-:-:S04]  /*d560*/  MOV R3, 0x1 ;  /* 0x0000000100037802 */ /* 0x00efc80000000f00 */
[----:B------:R-:W-:-:S07]  /*d570*/  SHF.L.U32 R3, R3, 0x1f, RZ ;  /* 0x0000001f03037819 */ /* 0x000fce00000006ff */
.L_x_213:
[----:B-1----:R1:W2:Y:S02]  /*d580*/  SYNCS.PHASECHK.TRANS64.TRYWAIT P0, [R0+URZ+0xb8], R3 ;  /* 0x0000b803000075a7 */ /* 0x0022a4000800017f */
[----:B--2---:R-:W-:Y:S05]  /*d590*/  @!P0 NANOSLEEP.SYNCS 0x989680 ;  /* 0x009896800000895d */ /* 0x004fea0003900000 */
[----:B------:R-:W2:Y:S02]  /*d5a0*/  @!P0 SYNCS.PHASECHK.TRANS64 P0, [R0+URZ+0xb8], R3 ;  /* 0x0000b803000085a7 */ /* 0x000ea4000800007f */
[----:B--2---:R-:W-:Y:S05]  /*d5b0*/  @!P0 BRA `(.L_x_213) ;  /* 0xfffffffc00f08947 */ /* 0x004fea000383ffff */
.L_x_205:
[----:B------:R-:W-:Y:S05]  /*d5c0*/  BSYNC B0 ;  /* 0x0000000000007941 */ /* 0x000fea0003800000 */
.L_x_204:
[----:B------:R-:W-:Y:S05]  /*d5d0*/  EXIT ;  /* 0x000000000000794d */ /* 0x000fea0003800000 */
.L_x_142:
[----:B------:R-:W-:Y:S01]  /*d5e0*/  LOP3.LUT P0, RZ, R8, 0xff, RZ, 0xc0, !PT ;  /* 0x000000ff08ff7812 */ /* 0x000fe2000780c0ff */
[----:B------:R-:W-:Y:S01]  /*d5f0*/  IMAD.MOV.U32 R0, RZ, RZ, RZ ;  /* 0x000000ffff007224 */ /* 0x000fe200078e00ff */
[----:B------:R-:W-:-:S11]  /*d600*/  MOV R8, 0x1 ;  /* 0x0000000100087802 */ /* 0x000fd60000000f00 */
[----:B------:R-:W-:Y:S05]  /*d610*/  @!P0 BRA `(.L_x_214) ;  /* 0x0000000c00408947 */ /* 0x000fea0003800000 */
[----:B------:R-:W1:Y:S01]  /*d620*/  S2R R2, SR_TID.X ;  /* 0x0000000000027919 */ /* 0x000e620000002100 */
[----:B------:R-:W-:Y:S01]  /*d630*/  ULDC UR4, c[0x0][0x28c] ;  /* 0x0000a30000047ab9 */ /* 0x000fe20000000800 */
[----:B------:R-:W-:Y:S01]  /*d640*/  ULDC UR7, c[0x0][0x8a8] ;  /* 0x00022a0000077ab9 */ /* 0x000fe20000000800 */
[----:B------:R-:W-:Y:S01]  /*d650*/  UIADD3 UR5, UR4, 0x3f, URZ ;  /* 0x0000003f04057890 */ /* 0x000fe2000fffe03f */
[----:B------:R-:W-:Y:S01]  /*d660*/  BSSY B0, `(.L_x_214) ;  /* 0x00000cb000007945 */ /* 0x000fe20003800000 */
[----:B------:R-:W-:Y:S01]  /*d670*/  ULDC UR8, c[0x0][0x900] ;  /* 0x0002400000087ab9 */ /* 0x000fe20000000800 */
[----:B------:R-:W-:Y:S01]  /*d680*/  UMOV UR9, 0xffffffff ;  /* 0xffffffff00097882 */ /* 0x000fe20000000000 */
[----:B------:R-:W-:Y:S01]  /*d690*/  USHF.R.S32.HI UR6, URZ, 0x1f, UR5 ;  /* 0x0000001f3f067899 */ /* 0x000fe20008011405 */
[----:B------:R-:W-:Y:S01]  /*d6a0*/  MOV R9, 0x1 ;  /* 0x0000000100097802 */ /* 0x000fe20000000f00 */
[----:B------:R-:W-:Y:S01]  /*d6b0*/  UIADD3 UR4, UR7, -0x1, URZ ;  /* 0xffffffff07047890 */ /* 0x000fe2000fffe03f */
[----:B------:R-:W-:Y:S01]  /*d6c0*/  MOV R8, 0x1 ;  /* 0x0000000100087802 */ /* 0x000fe20000000f00 */
[----:B------:R-:W-:Y:S01]  /*d6d0*/  ULEA.HI UR6, UR6, UR5, URZ, 0x6 ;  /* 0x0000000506067291 */ /* 0x000fe2000f8f303f */
[----:B------:R-:W-:Y:S01]  /*d6e0*/  IMAD.MOV.U32 R0, RZ, RZ, RZ ;  /* 0x000000ffff007224 */ /* 0x000fe200078e00ff */
[----:B------:R-:W-:-:S02]  /*d6f0*/  USHF.L.U32 UR7, UR9, UR8, URZ ;  /* 0x0000000809077299 */ /* 0x000fc4000800063f */
[----:B------:R-:W-:Y:S02]  /*d700*/  USHF.R.S32.HI UR6, URZ, 0x6, UR6 ;  /* 0x000000063f067899 */ /* 0x000fe40008011406 */
[----:B------:R-:W-:Y:S02]  /*d710*/  ULOP3.LUT UR22, UR41, 0x2, URZ, 0xfc, !UPT ;  /* 0x0000000229167892 */ /* 0x000fe4000f8efc3f */
[----:B------:R-:W-:Y:S02]  /*d720*/  USHF.L.U32 UR5, UR38, UR8, URZ ;  /* 0x0000000826057299 */ /* 0x000fe4000800063f */
[----:B------:R-:W-:Y:S02]  /*d730*/  ULOP3.LUT UR7, URZ, UR7, URZ, 0x33, !UPT ;  /* 0x000000073f077292 */ /* 0x000fe4000f8e333f */
[----:B------:R-:W-:Y:S01]  /*d740*/  UIADD3 UR23, UR6, 0x1, URZ ;  /* 0x0000000106177890 */ /* 0x000fe2000fffe03f */
[----:B------:R-:W-:Y:S01]  /*d750*/  ULDC.64 UR20, c[0x0][0x198] ;  /* 0x0000660000147ab9 */ /* 0x000fe20000000a00 */
[----:B-1----:R-:W-:-:S02]  /*d760*/  LOP3.LUT P2, RZ, R2, 0x7f, RZ, 0xc0, !PT ;  /* 0x0000007f02ff7812 */ /* 0x002fc4000784c0ff */
[----:B------:R-:W-:-:S04]  /*d770*/  LOP3.LUT P1, RZ, R2, 0x1f, RZ, 0xc0, !PT ;  /* 0x0000001f02ff7812 */ /* 0x000fc8000782c0ff */
[----:B------:R-:W-:-:S13]  /*d780*/  PLOP3.LUT P1, PT, P1, P2, PT, 0x8a, 0x0 ;  /* 0x000000000000781c */ /* 0x000fda0000f25172 */
.L_x_226:
[----:B------:R-:W-:-:S03]  /*d790*/  UMOV UR8, 0xffffffff ;  /* 0xffffffff00087882 */ /* 0x000fc60000000000 */
[----:B------:R-:W-:Y:S05]  /*d7a0*/  BRA.DIV UR8, `(.L_x_215) ;  /* 0x0000001a08147947 */ /* 0x000fea000b800000 */
[----:B------:R-:W-:-:S13]  /*d7b0*/  ELECT P0, URZ, PT ;  /* 0x00000000003f782f */ /* 0x000fda0003800000 */
.L_x_260:
[----:B------:R-:W1:Y:S01]  /*d7c0*/  LDC R2, c[0x0][0x28c] ;  /* 0x0000a300ff027b82 */ /* 0x000e620000000800 */
[----:B------:R-:W-:Y:S01]  /*d7d0*/  BSSY B1, `(.L_x_216) ;  /* 0x0000038000017945 */ /* 0x000fe20003800000 */
[----:B-1----:R-:W-:-:S13]  /*d7e0*/  ISETP.LT.OR P0, PT, R2, 0x1, !P0 ;  /* 0x000000010200780c */ /* 0x002fda0004701670 */
[----:B------:R-:W-:Y:S05]  /*d7f0*/  @P0 BRA `(.L_x_217) ;  /* 0x0000000000d40947 */ /* 0x000fea0003800000 */
[----:B------:R-:W-:Y:S01]  /*d800*/  SHF.L.U32 R12, R12, 0x7, RZ ;  /* 0x000000070c0c7819 */ /* 0x000fe200000006ff */
[----:B------:R-:W-:Y:S01]  /*d810*/  IMAD.MOV.U32 R7, RZ, RZ, RZ ;  /* 0x000000ffff077224 */ /* 0x000fe200078e00ff */
[----:B------:R-:W-:Y:S01]  /*d820*/  SHF.L.U32 R13, R13, 0x8, RZ ;  /* 0x000000080d0d7819 */ /* 0x000fe200000006ff */
[----:B------:R-:W-:Y:S01]  /*d830*/  IMAD.MOV.U32 R3, RZ, RZ, R0 ;  /* 0x000000ffff037224 */ /* 0x000fe200078e0000 */
[----:B------:R-:W-:Y:S02]  /*d840*/  MOV R11, UR23 ;  /* 0x00000017000b7c02 */ /* 0x000fe40008000f00 */
[----:B------:R-:W-:-:S07]  /*d850*/  MOV R2, R8 ;  /* 0x0000000800027202 */ /* 0x000fce0000000f00 */
.L_x_221:
[----:B------:R-:W1:Y:S01]  /*d860*/  S2R R6, SR_CgaCtaId ;  /* 0x0000000000067919 */ /* 0x000e620000008800 */
[----:B------:R-:W-:-:S04]  /*d870*/  MOV R5, 0x400 ;  /* 0x0000040000057802 */ /* 0x000fc80000000f00 */
[----:B-1----:R-:W-:Y:S02]  /*d880*/  LEA R14, R6, R5, 0x18 ;  /* 0x00000005060e7211 */ /* 0x002fe400078ec0ff */
[----:B------:R-:W-:Y:S01]  /*d890*/  SHF.L.U32 R5, R2, 0x1f, RZ ;  /* 0x0000001f02057819 */ /* 0x000fe200000006ff */
[----:B------:R-:W1:Y:S01]  /*d8a0*/  @!P2 LDC R6, c[0x0][0x500] ;  /* 0x00014000ff06ab82 */ /* 0x000e620000000800 */
[----:B------:R-:W-:-:S04]  /*d8b0*/  LEA R10, R3, R14, 0x3 ;  /* 0x0000000e030a7211 */ /* 0x000fc800078e18ff */
[----:B------:R-:W2:Y:S02]  /*d8c0*/  SYNCS.PHASECHK.TRANS64.TRYWAIT P0, [R10+URZ+0x40], R5 ;  /* 0x000040050a0075a7 */ /* 0x000ea4000800017f */
[----:B--2---:R-:W-:Y:S05]  /*d8d0*/  @!P0 BRA `(.L_x_218) ;  /* 0x0000001400ec8947 */ /* 0x004fea0003800000 */
.L_x_261:
[----:B------:R-:W-:Y:S01]  /*d8e0*/  UPRMT UR8, UR22, 0x9910, URZ ;  /* 0x0000991016087896 */ /* 0x000fe2000800003f */
[----:B-1----:R1:W-:Y:S03]  /*d8f0*/  @!P2 SYNCS.ARRIVE.TRANS64 RZ, [R10+URZ], R6 ;  /* 0x000000060affa9a7 */ /* 0x0023e6000800003f */
[----:B------:R-:W-:-:S06]  /*d900*/  UISETP.NE.AND UP0, UPT, UR8, 0x2, UPT ;  /* 0x000000020800788c */ /* 0x000fcc000bf05270 */
[----:B------:R-:W-:-:S13]  /*d910*/  PLOP3.LUT P0, PT, PT, PT, UP0, 0x80, 0x0 ;  /* 0x000000000000781c */ /* 0x000fda0003f0f008 */
[----:B-1----:R-:W-:Y:S05]  /*d920*/  @P0 BRA `(.L_x_219) ;  /* 0x0000000000040947 */ /* 0x002fea0003800000 */
[----:B------:R-:W-:Y:S01]  /*d930*/  BPT.TRAP 0x1 ;  /* 0x000000040000795c */ /* 0x000fe20000300000 */
.L_x_219:
[----:B------:R-:W-:Y:S05]  /*d940*/  @P1 BRA `(.L_x_220) ;  /* 0x0000000000041947 */ /* 0x000fea0003800000 */
[----:B------:R-:W-:Y:S01]  /*d950*/  BPT.TRAP 0x1 ;  /* 0x000000040000795c */ /* 0x000fe20000300000 */
.L_x_220:
[C---:B--2---:R-:W-:Y:S01]  /*d960*/  LEA R5, R3.reuse, R14, 0xe ;  /* 0x0000000e03057211 */ /* 0x044fe200078e70ff */
[----:B------:R-:W-:Y:S01]  /*d970*/  IMAD R14, R3, 0x2000, R14 ;  /* 0x00002000030e7824 */ /* 0x000fe200078e020e */
[----:B------:R-:W-:Y:S01]  /*d980*/  R2UR UR18, R13 ;  /* 0x000000000d1272ca */ /* 0x000fe200000e0000 */
[----:B------:R-:W-:Y:S01]  /*d990*/  UIADD3 UR14, UP0, UR20, 0xf0, URZ ;  /* 0x000000f0140e7890 */ /* 0x000fe2000ff1e03f */
[----:B------:R-:W-:Y:S01]  /*d9a0*/  R2UR UR8, R5 ;  /* 0x00000000050872ca */ /* 0x000fe200000e0000 */
[----:B------:R-:W-:Y:S01]  /*d9b0*/  UIADD3 UR24, UP1, UR20, 0x1f0, URZ ;  /* 0x000001f014187890 */ /* 0x000fe2000ff3e03f */
[----:B------:R-:W-:Y:S01]  /*d9c0*/  R2UR UR11, R14 ;  /* 0x000000000e0b72ca */ /* 0x000fe200000e0000 */
[----:B------:R-:W-:Y:S01]  /*d9d0*/  UIADD3.X UR15, URZ, UR21, URZ, UP0, !UPT ;  /* 0x000000153f0f7290 */ /* 0x000fe200087fe43f */
[----:B------:R-:W-:Y:S01]  /*d9e0*/  R2UR UR9, R10 ;  /* 0x000000000a0972ca */ /* 0x000fe200000e0000 */
[----:B------:R-:W-:Y:S01]  /*d9f0*/  UIADD3.X UR25, URZ, UR21, URZ, UP1, !UPT ;  /* 0x000000153f197290 */ /* 0x000fe20008ffe43f */
[----:B------:R-:W-:Y:S01]  /*da00*/  R2UR UR10, R7 ;  /* 0x00000000070a72ca */ /* 0x000fe200000e0000 */
[----:B------:R-:W-:Y:S01]  /*da10*/  UMOV UR16, 0x0 ;  /* 0x0000000000107882 */ /* 0x000fe20000000000 */
[----:B------:R-:W-:Y:S01]  /*da20*/  R2UR UR12, R4 ;  /* 0x00000000040c72ca */ /* 0x000fe200000e0000 */
[----:B------:R-:W-:Y:S01]  /*da30*/  UMOV UR17, 0x10000000 ;  /* 0x1000000000117882 */ /* 0x000fe20000000000 */
[----:B------:R-:W-:Y:S01]  /*da40*/  IADD3 R11, R11, -0x1, RZ ;  /* 0xffffffff0b0b7810 */ /* 0x000fe20007ffe0ff */
[----:B------:R-:W-:Y:S01]  /*da50*/  VIADD R7, R7, 0x40 ;  /* 0x0000004007077836 */ /* 0x000fe20000000000 */
[----:B------:R-:W-:Y:S01]  /*da60*/  R2UR UR19, R12 ;  /* 0x000000000c1372ca */ /* 0x000fe200000e0000 */
[----:B------:R-:W-:Y:S01]  /*da70*/  UIADD3 UR8, UR8, 0x6200, URZ ;  /* 0x0000620008087890 */ /* 0x000fe2000fffe03f */
[----:B------:R-:W-:Y:S01]  /*da80*/  ISETP.GT.AND P3, PT, R11, 0x1, PT ;  /* 0x000000010b00780c */ /* 0x000fe20003f64270 */
[----:B------:R-:W-:Y:S01]  /*da90*/  UIADD3 UR13, UR11, 0x26200, URZ ;  /* 0x000262000b0d7890 */ /* 0x000fe2000fffe03f */
[----:B------:R-:W-:-:S02]  /*daa0*/  IADD3 R3, R3, 0x1, RZ ;  /* 0x0000000103037810 */ /* 0x000fc40007ffe0ff */
[----:B------:R-:W-:Y:S02]  /*dab0*/  UMOV UR11, UR18 ;  /* 0x00000012000b7c82 */ /* 0x000fe40008000000 */
[C---:B------:R-:W-:Y:S02]  /*dac0*/  ISETP.NE.AND P0, PT, R3.reuse, 0x8, PT ;  /* 0x000000080300780c */ /* 0x040fe40003f05270 */
[----:B------:R1:W-:Y:S02]  /*dad0*/  UTMALDG.3D [UR8], [UR14], desc[UR16] ;  /* 0x000010080e0075b4 */ /* 0x0003e40008011000 */
[----:B------:R-:W-:Y:S02]  /*dae0*/  SEL R5, RZ, 0x1, P0 ;  /* 0x00000001ff057807 */ /* 0x000fe40000000000 */
[----:B------:R-:W-:Y:S02]  /*daf0*/  SEL R3, R3, RZ, P0 ;  /* 0x000000ff03037207 */ /* 0x000fe40000000000 */
[----:B------:R-:W-:Y:S01]  /*db00*/  LOP3.LUT R2, R2, R5, RZ, 0x3c, !PT ;  /* 0x0000000502027212 */ /* 0x000fe200078e3cff */
[----:B-1----:R-:W-:Y:S01]  /*db10*/  UMOV UR8, UR13 ;  /* 0x0000000d00087c82 */ /* 0x002fe20008000000 */
[----:B------:R-:W-:-:S02]  /*db20*/  UMOV UR11, UR19 ;  /* 0x00000013000b7c82 */ /* 0x000fc40008000000 */
[----:B------:R1:W-:Y:S02]  /*db30*/  UTMALDG.3D [UR8], [UR24], desc[UR16] ;  /* 0x00001008180075b4 */ /* 0x0003e40008011000 */
[----:B-1----:R-:W-:Y:S05]  /*db40*/  @P3 BRA `(.L_x_221) ;  /* 0xfffffffc00443947 */ /* 0x002fea000383ffff */
.L_x_217:
[----:B------:R-:W-:Y:S05]  /*db50*/  BSYNC B1 ;  /* 0x0000000000017941 */ /* 0x000fea0003800000 */
.L_x_216:
[----:B------:R-:W2:Y:S01]  /*db60*/  LDL.LU R15, [R1+0xc0] ;  /* 0x0000c000010f7983 */ /* 0x000ea20000300800 */
[----:B------:R-:W-:Y:S01]  /*db70*/  LOP3.LUT P4, RZ, R9, 0xff, RZ, 0xc0, !PT ;  /* 0x000000ff09ff7812 */ /* 0x000fe2000788c0ff */
[----:B------:R-:W-:Y:S02]  /*db80*/  ULDC.64 UR8, c[0x0][0x8f8] ;  /* 0x00023e0000087ab9 */ /* 0x000fe40000000a00 */
[----:B------:R-:W3:Y:S01]  /*db90*/  LDL.LU R14, [R1+0xbc] ;  /* 0x0000bc00010e7983 */ /* 0x000ee20000300800 */
[----:B------:R-:W-:Y:S01]  /*dba0*/  IADD3 R0, R0, UR6, RZ ;  /* 0x0000000600007c10 */ /* 0x000fe2000fffe0ff */
[----:B------:R-:W-:Y:S01]  /*dbb0*/  BSSY B1, `(.L_x_222) ;  /* 0x0000073000017945 */ /* 0x000fe20003800000 */
[----:B------:R-:W-:Y:S02]  /*dbc0*/  MOV R5, UR6 ;  /* 0x0000000600057c02 */ /* 0x000fe40008000f00 */
[----:B------:R-:W-:Y:S02]  /*dbd0*/  ISETP.GT.U32.AND P0, PT, R0, 0x7, PT ;  /* 0x000000070000780c */ /* 0x000fe40003f04070 */
[----:B------:R-:W-:-:S02]  /*dbe0*/  SHF.R.U32.HI R2, RZ, 0x3, R0 ;  /* 0x00000003ff027819 */ /* 0x000fc40000011600 */
[----:B------:R-:W-:Y:S01]  /*dbf0*/  ISETP.LT.U32.AND P0, PT, R5, 0x8, P0 ;  /* 0x000000080500780c */ /* 0x000fe20000701070 */
[----:B------:R-:W1:Y:S01]  /*dc00*/  @P4 S2R R4, SR_CgaCtaId ;  /* 0x0000000000044919 */ /* 0x000e620000008800 */
[----:B------:R-:W-:Y:S02]  /*dc10*/  @P4 MOV R3, 0x400 ;  /* 0x0000040000034802 */ /* 0x000fe40000000f00 */
[----:B------:R-:W-:Y:S02]  /*dc20*/  LOP3.LUT R2, R2, 0x1, RZ, 0xc0, !PT ;  /* 0x0000000102027812 */ /* 0x000fe400078ec0ff */
[----:B------:R-:W-:Y:S02]  /*dc30*/  MOV R13, 0xffffffff ;  /* 0xffffffff000d7802 */ /* 0x000fe40000000f00 */
[----:B------:R-:W-:Y:S01]  /*dc40*/  ISETP.NE.U32.AND P3, PT, R2, 0x1, PT ;  /* 0x000000010200780c */ /* 0x000fe20003f65070 */
[----:B------:R-:W-:Y:S01]  /*dc50*/  IMAD.U32 R2, RZ, RZ, UR6 ;  /* 0x00000006ff027e24 */ /* 0x000fe2000f8e00ff */
[----:B------:R-:W-:-:S02]  /*dc60*/  MOV R12, 0xffffffff ;  /* 0xffffffff000c7802 */ /* 0x000fc40000000f00 */
[----:B------:R-:W-:Y:S02]  /*dc70*/  LOP3.LUT R0, R0, 0x7, RZ, 0xc0, !PT ;  /* 0x0000000700007812 */ /* 0x000fe400078ec0ff */
[----:B------:R-:W-:Y:S02]  /*dc80*/  ISETP.GT.U32.AND P3, PT, R2, 0x7, !P3 ;  /* 0x000000070200780c */ /* 0x000fe40005f64070 */
[----:B------:R-:W-:Y:S02]  /*dc90*/  PRMT R9, RZ, 0x7610, R9 ;  /* 0x00007610ff097816 */ /* 0x000fe40000000009 */
[----:B------:R-:W-:Y:S02]  /*dca0*/  SEL R2, RZ, 0x1, !P3 ;  /* 0x00000001ff027807 */ /* 0x000fe40005800000 */
[----:B-1----:R-:W-:Y:S01]  /*dcb0*/  @P4 LEA R3, R4, R3, 0x18 ;  /* 0x0000000304034211 */ /* 0x002fe200078ec0ff */
[----:B------:R-:W-:-:S03]  /*dcc0*/  IMAD.MOV.U32 R4, RZ, RZ, -0x1 ;  /* 0xffffffffff047424 */ /* 0x000fc600078e00ff */
[----:B------:R1:W-:Y:S02]  /*dcd0*/  @P4 SYNCS.ARRIVE.TRANS64.A1T0 RZ, [R3+URZ+0xc8], RZ ;  /* 0x0000c8ff03ff49a7 */ /* 0x0003e4000810003f */
[----:B-1----:R-:W-:-:S04]  /*dce0*/  SEL R3, RZ, 0x1, !P0 ;  /* 0x00000001ff037807 */ /* 0x002fc80004000000 */
[----:B------:R-:W-:Y:S02]  /*dcf0*/  LOP3.LUT R8, R2, R8, R3, 0x96, !PT ;  /* 0x0000000802087212 */ /* 0x000fe400078e9603 */
[----:B------:R-:W-:Y:S02]  /*dd00*/  PRMT R2, RZ, 0x7610, R2 ;  /* 0x00007610ff027816 */ /* 0x000fe40000000002 */
[----:B---3--:R-:W-:-:S04]  /*dd10*/  IADD3 R14, P4, R14, UR54, RZ ;  /* 0x000000360e0e7c10 */ /* 0x008fc8000ff9e0ff */
[----:B--2---:R-:W-:Y:S01]  /*dd20*/  IADD3.X R15, R15, UR39, RZ, P4, !PT ;  /* 0x000000270f0f7c10 */ /* 0x004fe2000a7fe4ff */
[----:B------:R1:W-:Y:S01]  /*dd30*/  STL [R1+0xbc], R14 ;  /* 0x0000bc0e01007387 */ /* 0x0003e20000100800 */
[----:B------:R-:W-:-:S03]  /*dd40*/  ISETP.GE.U32.AND P4, PT, R14, UR8, PT ;  /* 0x000000080e007c0c */ /* 0x000fc6000bf86070 */
[----:B------:R1:W-:Y:S01]  /*dd50*/  STL [R1+0xc0], R15 ;  /* 0x0000c00f01007387 */ /* 0x0003e20000100800 */
[----:B------:R-:W-:-:S13]  /*dd60*/  ISETP.GE.U32.AND.EX P0, PT, R15, UR9, PT, P4 ;  /* 0x000000090f007c0c */ /* 0x000fda000bf06140 */
[----:B-1----:R-:W-:Y:S05]  /*dd70*/  @P0 BRA `(.L_x_223) ;  /* 0x0000000400580947 */ /* 0x002fea0003800000 */
[----:B------:R-:W-:Y:S01]  /*dd80*/  ULDC.64 UR8, c[0x0][0x8d0] ;  /* 0x0002340000087ab9 */ /* 0x000fe20000000a00 */
[----:B------:R-:W1:Y:S01]  /*dd90*/  S2R R12, SR_CTAID.X ;  /* 0x00000000000c7919 */ /* 0x000e620000002500 */
[----:B------:R-:W-:Y:S01]  /*dda0*/  ISETP.NE.U32.AND P0, PT, RZ, UR8, PT ;  /* 0x00000008ff007c0c */ /* 0x000fe2000bf05070 */
[----:B------:R-:W-:Y:S01]  /*ddb0*/  ULDC UR11, c[0x0][0x8d8] ;  /* 0x00023600000b7ab9 */ /* 0x000fe20000000800 */
[----:B------:R-:W-:Y:S01]  /*ddc0*/  MOV R2, R14 ;  /* 0x0000000e00027202 */ /* 0x000fe20000000f00 */
[----:B------:R-:W2:Y:S01]  /*ddd0*/  S2R R10, SR_CTAID.Y ;  /* 0x00000000000a7919 */ /* 0x000ea20000002600 */
[----:B------:R-:W-:Y:S02]  /*dde0*/  ISETP.NE.AND.EX P0, PT, RZ, UR9, PT, P0 ;  /* 0x00000009ff007c0c */ /* 0x000fe4000bf05300 */
[----:B------:R-:W-:-:S11]  /*ddf0*/  MOV R3, R15 ;  /* 0x0000000f00037202 */ /* 0x000fd60000000f00 */
[----:B------:R-:W-:Y:S05]  /*de00*/  @!P0 BRA `(.L_x_224) ;  /* 0x0000000000288947 */ /* 0x000fea0003800000 */
[----:B------:R-:W-:Y:S02]  /*de10*/  ULDC UR10, c[0x0][0x8dc] ;  /* 0x00023700000a7ab9 */ /* 0x000fe40000000800 */
[----:B------:R-:W-:-:S05]  /*de20*/  IADD3 R7, P0, R14, UR10, RZ ;  /* 0x0000000a0e077c10 */ /* 0x000fca000ff1e0ff */
[----:B------:R-:W-:-:S04]  /*de30*/  IMAD.X R11, RZ, RZ, R15, P0 ;  /* 0x000000ffff0b7224 */ /* 0x000fc800000e060f */
[----:B------:R-:W-:-:S04]  /*de40*/  IMAD.WIDE.U32 R4, R11, UR8, RZ ;  /* 0x000000080b047c25 */ /* 0x000fc8000f8e00ff */
[----:B------:R-:W-:-:S04]  /*de50*/  IMAD.WIDE.U32 R4, P0, R7, UR9, R4 ;  /* 0x0000000907047c25 */ /* 0x000fc8000f800004 */
[----:B------:R-:W-:Y:S01]  /*de60*/  IMAD.WIDE.U32 R6, R7, UR8, RZ ;  /* 0x0000000807067c25 */ /* 0x000fe2000f8e00ff */
[----:B------:R-:W-:Y:S02]  /*de70*/  IADD3.X R3, RZ, RZ, RZ, P0, !PT ;  /* 0x000000ffff037210 */ /* 0x000fe400007fe4ff */
[----:B------:R-:W-:Y:S02]  /*de80*/  MOV R2, R5 ;  /* 0x0000000500027202 */ /* 0x000fe40000000f00 */
[----:B------:R-:W-:-:S05]  /*de90*/  IADD3 RZ, P0, R7, R4, RZ ;  /* 0x0000000407ff7210 */ /* 0x000fca0007f1e0ff */
[----:B------:R-:W-:-:S08]  /*dea0*/  IMAD.WIDE.U32.X R2, R11, UR9, R2, P0 ;  /* 0x000000090b027c25 */ /* 0x000fd000080e0402 */
.L_x_224:
[--C-:B------:R-:W-:Y:S01]  /*deb0*/  SHF.R.U64 R11, R2, UR11, R3.reuse ;  /* 0x0000000b020b7c19 */ /* 0x100fe20008001203 */
[----:B------:R-:W-:Y:S01]  /*dec0*/  ULDC.64 UR8, c[0x0][0x8c8] ;  /* 0x0002320000087ab9 */ /* 0x000fe20000000a00 */
[----:B------:R-:W-:Y:S01]  /*ded0*/  SHF.R.U32.HI R2, RZ, UR11, R3 ;  /* 0x0000000bff027c19 */ /* 0x000fe20008011603 */
[----:B------:R-:W3:Y:S01]  /*dee0*/  LDC R7, c[0x0][0x144] ;  /* 0x00005100ff077b82 */ /* 0x000ee20000000800 */
[----:B------:R-:W-:Y:S01]  /*def0*/  IADD3 R5, P0, RZ, -R11, RZ ;  /* 0x8000000bff057210 */ /* 0x000fe20007f1e0ff */
[----:B------:R-:W-:Y:S01]  /*df00*/  ULDC.64 UR12, c[0x0][0x8e8] ;  /* 0x00023a00000c7ab9 */ /* 0x000fe20000000a00 */
[----:B------:R-:W-:Y:S01]  /*df10*/  MOV R3, R15 ;  /* 0x0000000f00037202 */ /* 0x000fe20000000f00 */
[----:B------:R-:W-:Y:S01]  /*df20*/  ULDC UR10, c[0x0][0x8b0] ;  /* 0x00022c00000a7ab9 */ /* 0x000fe20000000800 */
[----:B-1----:R-:W-:Y:S01]  /*df30*/  I2FP.F32.U32 R6, R12 ;  /* 0x0000000c00067245 */ /* 0x002fe20000201000 */
[----:B------:R-:W-:Y:S01]  /*df40*/  IMAD.X R2, RZ, RZ, ~R2, P0 ;  /* 0x000000ffff027224 */ /* 0x000fe200000e0e02 */
[----:B------:R-:W-:Y:S01]  /*df50*/  ISETP.NE.U32.AND P0, PT, RZ, UR12, PT ;  /* 0x0000000cff007c0c */ /* 0x000fe2000bf05070 */
[----:B------:R-:W1:Y:S02]  /*df60*/  LDC R15, c[0x0][0x148] ;  /* 0x00005200ff0f7b82 */ /* 0x000e640000000800 */
[----:B------:R-:W-:Y:S01]  /*df70*/  IMAD R4, R2, UR8, RZ ;  /* 0x0000000802047c24 */ /* 0x000fe2000f8e02ff */
[----:B------:R-:W-:-:S02]  /*df80*/  MOV R2, R14 ;  /* 0x0000000e00027202 */ /* 0x000fc40000000f00 */
[----:B------:R-:W-:-:S03]  /*df90*/  ISETP.NE.AND.EX P0, PT, RZ, UR13, PT, P0 ;  /* 0x0000000dff007c0c */ /* 0x000fc6000bf05300 */
[----:B------:R-:W-:Y:S01]  /*dfa0*/  IMAD.WIDE.U32 R2, R5, UR8, R2 ;  /* 0x0000000805027c25 */ /* 0x000fe2000f8e0002 */
[----:B------:R-:W-:-:S03]  /*dfb0*/  ULDC UR8, c[0x0][0x150] ;  /* 0x0000540000087ab9 */ /* 0x000fc60000000800 */
[----:B------:R-:W-:Y:S01]  /*dfc0*/  FMUL R6, R6, UR8 ;  /* 0x0000000806067c20 */ /* 0x000fe20008400000 */
[----:B------:R-:W-:Y:S01]  /*dfd0*/  IMAD R5, R5, UR9, R4 ;  /* 0x0000000905057c24 */ /* 0x000fe2000f8e0204 */
[----:B------:R-:W-:Y:S01]  /*dfe0*/  ULDC UR8, c[0x0][0x8c0] ;  /* 0x0002300000087ab9 */ /* 0x000fe20000000800 */
[----:B------:R-:W-:Y:S02]  /*dff0*/  ULDC UR9, c[0x0][0x154] ;  /* 0x0000550000097ab9 */ /* 0x000fe40000000800 */
[----:B------:R-:W-:Y:S01]  /*e000*/  IMAD.IADD R3, R3, 0x1, R5 ;  /* 0x0000000103037824 */ /* 0x000fe200078e0205 */
[----:B------:R-:W4:Y:S04]  /*e010*/  F2I.U32.TRUNC.NTZ R6, R6 ;  /* 0x0000000600067305 */ /* 0x000f28000020f000 */
[----:B------:R-:W-:-:S02]  /*e020*/  SHF.R.U64 R13, R2, UR8, R3 ;  /* 0x00000008020d7c19 */ /* 0x000fc40008001203 */
[----:B--2---:R-:W-:-:S05]  /*e030*/  I2FP.F32.U32 R2, R10 ;  /* 0x0000000a00027245 */ /* 0x004fca0000201000 */
[----:B------:R-:W-:Y:S01]  /*e040*/  FMUL R4, R2, UR9 ;  /* 0x0000000902047c20 */ /* 0x000fe20008400000 */
[----:B------:R-:W-:Y:S01]  /*e050*/  SHF.R.U32.HI R2, RZ, UR8, R3 ;  /* 0x00000008ff027c19 */ /* 0x000fe20008011603 */
[----:B------:R-:W-:Y:S02]  /*e060*/  ULDC UR8, c[0x0][0x900] ;  /* 0x0002400000087ab9 */ /* 0x000fe40000000800 */
[----:B------:R2:W1:Y:S01]  /*e070*/  F2I.U32.TRUNC.NTZ R18, R4 ;  /* 0x0000000400127305 */ /* 0x000462000020f000 */
[--C-:B------:R-:W-:Y:S02]  /*e080*/  SHF.R.U64 R16, R13, UR10, R2.reuse ;  /* 0x0000000a0d107c19 */ /* 0x100fe40008001202 */
[----:B------:R-:W-:Y:S02]  /*e090*/  SHF.R.U32.HI R3, RZ, UR10, R2 ;  /* 0x0000000aff037c19 */ /* 0x000fe40008011602 */
[----:B----4-:R-:W-:Y:S02]  /*e0a0*/  IADD3 R6, -R6, RZ, RZ ;  /* 0x000000ff06067210 */ /* 0x010fe40007ffe1ff */
[----:B------:R-:W-:-:S02]  /*e0b0*/  SHF.R.U64 R14, R16, UR8, R3 ;  /* 0x00000008100e7c19 */ /* 0x000fc40008001203 */
[----:B------:R-:W-:Y:S01]  /*e0c0*/  SHF.R.U32.HI R3, RZ, UR8, R3 ;  /* 0x00000008ff037c19 */ /* 0x000fe20008011603 */
[----:B---3--:R-:W-:Y:S01]  /*e0d0*/  IMAD R19, R7, R6, R12 ;  /* 0x0000000607137224 */ /* 0x008fe200078e020c */
[----:B------:R-:W-:Y:S01]  /*e0e0*/  MOV R2, R14 ;  /* 0x0000000e00027202 */ /* 0x000fe20000000f00 */
[----:B--2---:R-:W-:Y:S06]  /*e0f0*/  @!P0 BRA `(.L_x_225) ;  /* 0x0000000000288947 */ /* 0x004fec0003800000 */
        /* <DEDUP_REMOVED lines=10> */
.L_x_225:
[----:B------:R-:W2:Y:S01]  /*e1a0*/  LDC R4, c[0x0][0x904] ;  /* 0x00024100ff047b82 */ /* 0x000ea20000000800 */
[----:B------:R-:W-:Y:S01]  /*e1b0*/  ULDC UR8, c[0x0][0x8f0] ;  /* 0x00023c0000087ab9 */ /* 0x000fe20000000800 */
[----:B-1----:R-:W-:Y:S01]  /*e1c0*/  IMAD.MOV R18, RZ, RZ, -R18 ;  /* 0x000000ffff127224 */ /* 0x002fe200078e0a12 */
[----:B------:R-:W-:Y:S01]  /*e1d0*/  SHF.R.U64 R3, R2, UR8, R3 ;  /* 0x0000000802037c19 */ /* 0x000fe20008001203 */
[----:B------:R-:W-:Y:S01]  /*e1e0*/  ULDC UR8, c[0x0][0x8e0] ;  /* 0x0002380000087ab9 */ /* 0x000fe20000000800 */
[----:B------:R-:W-:Y:S01]  /*e1f0*/  LOP3.LUT R2, R16, UR7, RZ, 0xc0, !PT ;  /* 0x0000000710027c12 */ /* 0x000fe2000f8ec0ff */
[----:B------:R-:W-:Y:S01]  /*e200*/  ULDC UR9, c[0x0][0x8b8] ;  /* 0x00022e0000097ab9 */ /* 0x000fe20000000800 */
[----:B------:R-:W-:-:S03]  /*e210*/  IADD3 R5, -R3, RZ, RZ ;  /* 0x000000ff03057210 */ /* 0x000fc60007ffe1ff */
[----:B------:R-:W-:Y:S01]  /*e220*/  IMAD R2, R3, UR5, R2 ;  /* 0x0000000503027c24 */ /* 0x000fe2000f8e0202 */
[----:B------:R-:W-:Y:S01]  /*e230*/  LOP3.LUT R3, R13, UR4, RZ, 0xc0, !PT ;  /* 0x000000040d037c12 */ /* 0x000fe2000f8ec0ff */
[----:B------:R-:W-:Y:S01]  /*e240*/  IMAD R14, R5, UR8, R14 ;  /* 0x00000008050e7c24 */ /* 0x000fe2000f8e020e */
[----:B------:R-:W-:-:S03]  /*e250*/  ULDC UR8, c[0x0][0x8a8] ;  /* 0x00022a0000087ab9 */ /* 0x000fc60000000800 */
[----:B------:R-:W-:Y:S01]  /*e260*/  IMAD R14, R14, UR8, R3 ;  /* 0x000000080e0e7c24 */ /* 0x000fe2000f8e0203 */
[----:B--2---:R-:W-:Y:S01]  /*e270*/  ISETP.NE.AND P0, PT, R4, 0x1, PT ;  /* 0x000000010400780c */ /* 0x004fe20003f05270 */
[----:B------:R-:W-:-:S12]  /*e280*/  IMAD.MOV.U32 R4, RZ, RZ, R11 ;  /* 0x000000ffff047224 */ /* 0x000fd800078e000b */
[----:B------:R-:W-:-:S04]  /*e290*/  @P0 IMAD R19, R15, R18, R10 ;  /* 0x000000120f130224 */ /* 0x000fc800078e020a */
[----:B------:R-:W-:Y:S01]  /*e2a0*/  IMAD R13, R2, UR9, R19 ;  /* 0x00000009020d7c24 */ /* 0x000fe2000f8e0213 */
[----:B------:R-:W-:-:S04]  /*e2b0*/  MOV R2, 0x1 ;  /* 0x0000000100027802 */ /* 0x000fc80000000f00 */
[----:B------:R-:W-:Y:S02]  /*e2c0*/  SEL R12, R14, R13, !P0 ;  /* 0x0000000d0e0c7207 */ /* 0x000fe40004000000 */
[----:B------:R-:W-:-:S07]  /*e2d0*/  SEL R13, R13, R14, !P0 ;  /* 0x0000000e0d0d7207 */ /* 0x000fce0004000000 */
.L_x_223:
[----:B------:R-:W-:Y:S05]  /*e2e0*/  BSYNC B1 ;  /* 0x0000000000017941 */ /* 0x000fea0003800000 */
.L_x_222:
[----:B------:R-:W-:-:S13]  /*e2f0*/  LOP3.LUT P0, RZ, R2, 0xff, RZ, 0xc0, !PT ;  /* 0x000000ff02ff7812 */ /* 0x000fda000780c0ff */
[----:B------:R-:W-:Y:S05]  /*e300*/  @P0 BRA `(.L_x_226) ;  /* 0xfffffff400200947 */ /* 0x000fea000383ffff */
[----:B------:R-:W-:Y:S05]  /*e310*/  BSYNC B0 ;  /* 0x0000000000007941 */ /* 0x000fea0003800000 */
.L_x_214:
[----:B------:R-:W-:-:S03]  /*e320*/  UMOV UR8, 0xffffffff ;  /* 0xffffffff00087882 */ /* 0x000fc60000000000 */
[----:B------:R-:W-:Y:S05]  /*e330*/  BRA.DIV UR8, `(.L_x_227) ;  /* 0x0000000e08687947 */ /* 0x000fea000b800000 */
[----:B------:R-:W-:-:S13]  /*e340*/  ELECT P0, URZ, PT ;  /* 0x00000000003f782f */ /* 0x000fda0003800000 */
.L_x_264:
[----:B------:R-:W-:Y:S04]  /*e350*/  BSSY B0, `(.L_x_228) ;  /* 0x0000050000007945 */ /* 0x000fe80003800000 */
[----:B------:R-:W-:Y:S05]  /*e360*/  @!P0 BRA `(.L_x_229) ;  /* 0x0000000400388947 */ /* 0x000fea0003800000 */
[----:B------:R-:W-:-:S04]  /*e370*/  ULOP3.LUT UR8, UR41, 0x2, URZ, 0xfc, !UPT ;  /* 0x0000000229087892 */ /* 0x000fc8000f8efc3f */
[----:B------:R-:W-:-:S06]  /*e380*/  UISETP.NE.AND UP0, UPT, UR8, 0x3, UPT ;  /* 0x000000030800788c */ /* 0x000fcc000bf05270 */
[----:B------:R-:W-:-:S13]  /*e390*/  PLOP3.LUT P0, PT, PT, PT, UP0, 0x80, 0x0 ;  /* 0x000000000000781c */ /* 0x000fda0003f0f008 */
[----:B------:R-:W-:Y:S05]  /*e3a0*/  @!P0 BRA `(.L_x_230) ;  /* 0x0000000000048947 */ /* 0x000fea0003800000 */
[----:B------:R-:W-:Y:S01]  /*e3b0*/  BPT.TRAP 0x1 ;  /* 0x000000040000795c */ /* 0x000fe20000300000 */
.L_x_230:
[----:B------:R-:W1:Y:S01]  /*e3c0*/  S2R R3, SR_CgaCtaId ;  /* 0x0000000000037919 */ /* 0x000e620000008800 */
[----:B------:R-:W-:-:S04]  /*e3d0*/  MOV R2, 0x400 ;  /* 0x0000040000027802 */ /* 0x000fc80000000f00 */
[----:B-1----:R-:W-:Y:S02]  /*e3e0*/  LEA R3, R3, R2, 0x18 ;  /* 0x0000000203037211 */ /* 0x002fe400078ec0ff */
[----:B------:R-:W-:Y:S02]  /*e3f0*/  SHF.L.U32 R2, R8, 0x1f, RZ ;  /* 0x0000001f08027819 */ /* 0x000fe400000006ff */
[----:B------:R-:W-:-:S04]  /*e400*/  IADD3 R3, R3, 0x40, RZ ;  /* 0x0000004003037810 */ /* 0x000fc80007ffe0ff */
[C---:B------:R-:W-:Y:S01]  /*e410*/  LEA R7, R0.reuse, R3, 0x3 ;  /* 0x0000000300077211 */ /* 0x040fe200078e18ff */
[----:B------:R-:W-:-:S03]  /*e420*/  VIADD R0, R0, 0x1 ;  /* 0x0000000100007836 */ /* 0x000fc60000000000 */
[----:B------:R-:W1:Y:S02]  /*e430*/  SYNCS.PHASECHK.TRANS64.TRYWAIT P0, [R7+URZ], R2 ;  /* 0x00000002070075a7 */ /* 0x000e64000800017f */
[----:B------:R-:W-:-:S04]  /*e440*/  ISETP.NE.AND P1, PT, R0, 0x8, PT ;  /* 0x000000080000780c */ /* 0x000fc80003f25270 */
[----:B------:R-:W-:Y:S02]  /*e450*/  SEL R5, RZ, 0x1, P1 ;  /* 0x00000001ff057807 */ /* 0x000fe40000800000 */
[----:B------:R-:W-:Y:S02]  /*e460*/  SEL R0, R0, RZ, P1 ;  /* 0x000000ff00007207 */ /* 0x000fe40000800000 */
[----:B------:R-:W-:Y:S02]  /*e470*/  LOP3.LUT R5, R8, R5, RZ, 0x3c, !PT ;  /* 0x0000000508057212 */ /* 0x000fe400078e3cff */
[----:B------:R-:W-:Y:S02]  /*e480*/  LEA R9, R0, R3, 0x3 ;  /* 0x0000000300097211 */ /* 0x000fe400078e18ff */
[----:B------:R-:W-:Y:S01]  /*e490*/  SHF.L.U32 R4, R5, 0x1f, RZ ;  /* 0x0000001f05047819 */ /* 0x000fe200000006ff */
[----:B-1----:R-:W-:Y:S06]  /*e4a0*/  @!P0 BRA `(.L_x_231) ;  /* 0x0000000c00308947 */ /* 0x002fec0003800000 */
.L_x_265:
[----:B------:R-:W2:Y:S01]  /*e4b0*/  SYNCS.PHASECHK.TRANS64.TRYWAIT P0, [R9+URZ], R4 ;  /* 0x00000004090075a7 */ /* 0x000ea2000800017f */
[----:B------:R-:W-:-:S04]  /*e4c0*/  IADD3 R0, R0, 0x1, RZ ;  /* 0x0000000100007810 */ /* 0x000fc80007ffe0ff */
[----:B------:R-:W-:-:S04]  /*e4d0*/  ISETP.NE.AND P1, PT, R0, 0x8, PT ;  /* 0x000000080000780c */ /* 0x000fc80003f25270 */
[----:B-1----:R-:W-:Y:S02]  /*e4e0*/  SEL R2, RZ, 0x1, P1 ;  /* 0x00000001ff027807 */ /* 0x002fe40000800000 */
[----:B------:R-:W-:Y:S02]  /*e4f0*/  SEL R0, R0, RZ, P1 ;  /* 0x000000ff00007207 */ /* 0x000fe40000800000 */
[----:B------:R-:W-:-:S03]  /*e500*/  LOP3.LUT R7, R5, R2, RZ, 0x3c, !PT ;  /* 0x0000000205077212 */ /* 0x000fc600078e3cff */
[----:B------:R-:W-:Y:S01]  /*e510*/  IMAD R6, R0, 0x8, R3 ;  /* 0x0000000800067824 */ /* 0x000fe200078e0203 */
[----:B------:R-:W-:Y:S01]  /*e520*/  SHF.L.U32 R5, R7, 0x1f, RZ ;  /* 0x0000001f07057819 */ /* 0x000fe200000006ff */
[----:B--2---:R-:W-:Y:S06]  /*e530*/  @!P0 BRA `(.L_x_232) ;  /* 0x0000000c00208947 */ /* 0x004fec0003800000 */
.L_x_266:
[----:B------:R-:W2:Y:S01]  /*e540*/  SYNCS.PHASECHK.TRANS64.TRYWAIT P0, [R6+URZ], R5 ;  /* 0x00000005060075a7 */ /* 0x000ea2000800017f */
[----:B------:R-:W-:-:S04]  /*e550*/  IADD3 R0, R0, 0x1, RZ ;  /* 0x0000000100007810 */ /* 0x000fc80007ffe0ff */
[----:B------:R-:W-:-:S04]  /*e560*/  ISETP.NE.AND P1, PT, R0, 0x8, PT ;  /* 0x000000080000780c */ /* 0x000fc80003f25270 */
[----:B------:R-:W-:Y:S02]  /*e570*/  SEL R2, RZ, 0x1, P1 ;  /* 0x00000001ff027807 */ /* 0x000fe40000800000 */
[----:B------:R-:W-:Y:S02]  /*e580*/  SEL R0, R0, RZ, P1 ;  /* 0x000000ff00007207 */ /* 0x000fe40000800000 */
[----:B------:R-:W-:Y:S02]  /*e590*/  LOP3.LUT R7, R7, R2, RZ, 0x3c, !PT ;  /* 0x0000000207077212 */ /* 0x000fe400078e3cff */
[----:B-1----:R-:W-:Y:S02]  /*e5a0*/  LEA R9, R0, R3, 0x3 ;  /* 0x0000000300097211 */ /* 0x002fe400078e18ff */
[----:B------:R-:W-:Y:S01]  /*e5b0*/  SHF.L.U32 R4, R7, 0x1f, RZ ;  /* 0x0000001f07047819 */ /* 0x000fe200000006ff */
[----:B--2---:R-:W-:Y:S06]  /*e5c0*/  @!P0 BRA `(.L_x_233) ;  /* 0x0000000c00108947 */ /* 0x004fec0003800000 */
.L_x_267:
[----:B------:R-:W2:Y:S01]  /*e5d0*/  SYNCS.PHASECHK.TRANS64.TRYWAIT P0, [R9+URZ], R4 ;  /* 0x00000004090075a7 */ /* 0x000ea2000800017f */
[----:B------:R-:W-:-:S05]  /*e5e0*/  VIADD R0, R0, 0x1 ;  /* 0x0000000100007836 */ /* 0x000fca0000000000 */
[----:B------:R-:W-:-:S04]  /*e5f0*/  ISETP.NE.AND P1, PT, R0, 0x8, PT ;  /* 0x000000080000780c */ /* 0x000fc80003f25270 */
[----:B------:R-:W-:Y:S02]  /*e600*/  SEL R2, RZ, 0x1, P1 ;  /* 0x00000001ff027807 */ /* 0x000fe40000800000 */
[----:B------:R-:W-:Y:S02]  /*e610*/  SEL R0, R0, RZ, P1 ;  /* 0x000000ff00007207 */ /* 0x000fe40000800000 */
[----:B------:R-:W-:Y:S02]  /*e620*/  LOP3.LUT R7, R7, R2, RZ, 0x3c, !PT ;  /* 0x0000000207077212 */ /* 0x000fe400078e3cff */
[----:B-1----:R-:W-:Y:S02]  /*e630*/  LEA R6, R0, R3, 0x3 ;  /* 0x0000000300067211 */ /* 0x002fe400078e18ff */
[----:B------:R-:W-:Y:S01]  /*e640*/  SHF.L.U32 R5, R7, 0x1f, RZ ;  /* 0x0000001f07057819 */ /* 0x000fe200000006ff */
[----:B--2---:R-:W-:Y:S06]  /*e650*/  @!P0 BRA `(.L_x_234) ;  /* 0x0000000c00008947 */ /* 0x004fec0003800000 */
.L_x_268:
[----:B------:R-:W2:Y:S01]  /*e660*/  SYNCS.PHASECHK.TRANS64.TRYWAIT P0, [R6+URZ], R5 ;  /* 0x00000005060075a7 */ /* 0x000ea2000800017f */
[----:B------:R-:W-:-:S04]  /*e670*/  IADD3 R0, R0, 0x1, RZ ;  /* 0x0000000100007810 */ /* 0x000fc80007ffe0ff */
[----:B------:R-:W-:-:S04]  /*e680*/  ISETP.NE.AND P1, PT, R0, 0x8, PT ;  /* 0x000000080000780c */ /* 0x000fc80003f25270 */
[----:B------:R-:W-:Y:S02]  /*e690*/  SEL R2, RZ, 0x1, P1 ;  /* 0x00000001ff027807 */ /* 0x000fe40000800000 */
[----:B------:R-:W-:Y:S02]  /*e6a0*/  SEL R0, R0, RZ, P1 ;  /* 0x000000ff00007207 */ /* 0x000fe40000800000 */
[----:B------:R-:W-:-:S03]  /*e6b0*/  LOP3.LUT R7, R7, R2, RZ, 0x3c, !PT ;  /* 0x0000000207077212 */ /* 0x000fc600078e3cff */
[----:B-1----:R-:W-:Y:S01]  /*e6c0*/  IMAD R9, R0, 0x8, R3 ;  /* 0x0000000800097824 */ /* 0x002fe200078e0203 */
[----:B------:R-:W-:Y:S01]  /*e6d0*/  SHF.L.U32 R4, R7, 0x1f, RZ ;  /* 0x0000001f07047819 */ /* 0x000fe200000006ff */
[----:B--2---:R-:W-:Y:S06]  /*e6e0*/  @!P0 BRA `(.L_x_235) ;  /* 0x0000000800f08947 */ /* 0x004fec0003800000 */
.L_x_269:
        /* <DEDUP_REMOVED lines=9> */
.L_x_270:
[----:B------:R-:W2:Y:S01]  /*e780*/  SYNCS.PHASECHK.TRANS64.TRYWAIT P0, [R6+URZ], R5 ;  /* 0x00000005060075a7 */ /* 0x000ea2000800017f */
[----:B------:R-:W-:-:S05]  /*e790*/  VIADD R0, R0, 0x1 ;  /* 0x0000000100007836 */ /* 0x000fca0000000000 */
[----:B------:R-:W-:-:S04]  /*e7a0*/  ISETP.NE.AND P1, PT, R0, 0x8, PT ;  /* 0x000000080000780c */ /* 0x000fc80003f25270 */
[----:B------:R-:W-:Y:S02]  /*e7b0*/  SEL R2, RZ, 0x1, P1 ;  /* 0x00000001ff027807 */ /* 0x000fe40000800000 */
[----:B------:R-:W-:Y:S02]  /*e7c0*/  SEL R0, R0, RZ, P1 ;  /* 0x000000ff00007207 */ /* 0x000fe40000800000 */
[----:B------:R-:W-:Y:S01]  /*e7d0*/  LOP3.LUT R2, R7, R2, RZ, 0x3c, !PT ;  /* 0x0000000207027212 */ /* 0x000fe200078e3cff */
[----:B--2---:R-:W-:Y:S06]  /*e7e0*/  @!P0 BRA `(.L_x_237) ;  /* 0x0000000800d88947 */ /* 0x004fec0003800000 */
.L_x_271:
[----:B------:R-:W-:Y:S02]  /*e7f0*/  LEA R3, R0, R3, 0x3 ;  /* 0x0000000300037211 */ /* 0x000fe400078e18ff */
[----:B------:R-:W-:-:S07]  /*e800*/  SHF.L.U32 R0, R2, 0x1f, RZ ;  /* 0x0000001f02007819 */ /* 0x000fce00000006ff */
.L_x_238:
[----:B---3--:R3:W4:Y:S02]  /*e810*/  SYNCS.PHASECHK.TRANS64.TRYWAIT P0, [R3+URZ], R0 ;  /* 0x00000000030075a7 */ /* 0x008724000800017f */
[----:B----4-:R-:W-:Y:S05]  /*e820*/  @!P0 NANOSLEEP.SYNCS 0x989680 ;  /* 0x009896800000895d */ /* 0x010fea0003900000 */
[----:B------:R-:W4:Y:S02]  /*e830*/  @!P0 SYNCS.PHASECHK.TRANS64 P0, [R3+URZ], R0 ;  /* 0x00000000030085a7 */ /* 0x000f24000800007f */
[----:B----4-:R-:W-:Y:S05]  /*e840*/  @!P0 BRA `(.L_x_238) ;  /* 0xfffffffc00f08947 */ /* 0x010fea000383ffff */
.L_x_229:
[----:B------:R-:W-:Y:S05]  /*e850*/  BSYNC B0 ;  /* 0x0000000000007941 */ /* 0x000fea0003800000 */
.L_x_228:
[----:B------:R-:W-:Y:S05]  /*e860*/  EXIT ;  /* 0x000000000000794d */ /* 0x000fea0003800000 */
.L_x_20:
[----:B---3--:R-:W-:-:S04]  /*e870*/  MOV R3, UR4 ;  /* 0x0000000400037c02 */ /* 0x008fc80008000f00 */
[----:B------:R3:W4:Y:S03]  /*e880*/  SYNCS.PHASECHK.TRANS64.TRYWAIT P0, [R3+URZ], R0 ;  /* 0x00000000030075a7 */ /* 0x000726000800017f */
[----:B----4-:R-:W-:Y:S05]  /*e890*/  @!P0 NANOSLEEP.SYNCS 0x989680 ;  /* 0x009896800000895d */ /* 0x010fea0003900000 */
[----:B------:R-:W4:Y:S02]  /*e8a0*/  @!P0 SYNCS.PHASECHK.TRANS64 P0, [R3+URZ], R0 ;  /* 0x00000000030085a7 */ /* 0x000f24000800007f */
[----:B----4-:R-:W-:Y:S05]  /*e8b0*/  @!P0 BRA `(.L_x_20) ;  /* 0xfffffffc00ec8947 */ /* 0x010fea000383ffff */
[----:B------:R-:W-:Y:S05]  /*e8c0*/  BRA `(.L_x_19) ;  /* 0xffffff3800107947 */ /* 0x000fea000383ffff */
.L_x_26:
[----:B---3--:R-:W-:-:S04]  /*e8d0*/  IMAD.U32 R5, RZ, RZ, UR6 ;  /* 0x00000006ff057e24 */ /* 0x008fc8000f8e00ff */
[----:B------:R3:W4:Y:S03]  /*e8e0*/  SYNCS.PHASECHK.TRANS64.TRYWAIT P0, [R5+URZ], R3 ;  /* 0x00000003050075a7 */ /* 0x000726000800017f */
[----:B----4-:R-:W-:Y:S05]  /*e8f0*/  @!P0 NANOSLEEP.SYNCS 0x989680 ;  /* 0x009896800000895d */ /* 0x010fea0003900000 */
[----:B------:R-:W4:Y:S02]  /*e900*/  @!P0 SYNCS.PHASECHK.TRANS64 P0, [R5+URZ], R3 ;  /* 0x00000003050085a7 */ /* 0x000f24000800007f */
[----:B----4-:R-:W-:Y:S05]  /*e910*/  @!P0 BRA `(.L_x_26) ;  /* 0xfffffffc00ec8947 */ /* 0x010fea000383ffff */
[----:B------:R-:W-:Y:S05]  /*e920*/  BRA `(.L_x_25) ;  /* 0xffffff4c000c7947 */ /* 0x000fea000383ffff */
.L_x_51:
[----:B-1----:R1:W3:Y:S02]  /*e930*/  SYNCS.PHASECHK.TRANS64.TRYWAIT P3, [R14+URZ+0x80], R3 ;  /* 0x000080030e0075a7 */ /* 0x0022e4000806017f */
[----:B---3--:R-:W-:Y:S05]  /*e940*/  @!P3 NANOSLEEP.SYNCS 0x989680 ;  /* 0x009896800000b95d */ /* 0x008fea0003900000 */
[----:B------:R-:W3:Y:S02]  /*e950*/  @!P3 SYNCS.PHASECHK.TRANS64 P3, [R14+URZ+0x80], R3 ;  /* 0x000080030e00b5a7 */ /* 0x000ee4000806007f */
[----:B---3--:R-:W-:Y:S05]  /*e960*/  @!P3 BRA `(.L_x_51) ;  /* 0xfffffffc00f0b947 */ /* 0x008fea000383ffff */
[----:B------:R-:W-:Y:S05]  /*e970*/  BRA `(.L_x_239) ;  /* 0xffffff74003c7947 */ /* 0x000fea000383ffff */
.L_x_62:
[----:B-1----:R1:W4:Y:S02]  /*e980*/  SYNCS.PHASECHK.TRANS64.TRYWAIT P4, [R15+URZ+0x80], R10 ;  /* 0x0000800a0f0075a7 */ /* 0x002324000808017f */
[----:B----4-:R-:W-:Y:S05]  /*e990*/  @!P4 NANOSLEEP.SYNCS 0x989680 ;  /* 0x009896800000c95d */ /* 0x010fea0003900000 */
[----:B------:R-:W4:Y:S02]  /*e9a0*/  @!P4 SYNCS.PHASECHK.TRANS64 P4, [R15+URZ+0x80], R10 ;  /* 0x0000800a0f00c5a7 */ /* 0x000f24000808007f */
[----:B----4-:R-:W-:Y:S05]  /*e9b0*/  @!P4 BRA `(.L_x_62) ;  /* 0xfffffffc00f0c947 */ /* 0x010fea000383ffff */
[----:B------:R-:W-:Y:S05]  /*e9c0*/  BRA `(.L_x_240) ;  /* 0xffffff7c00f87947 */ /* 0x000fea000383ffff */
.L_x_73:
[----:B-1----:R1:W4:Y:S02]  /*e9d0*/  SYNCS.PHASECHK.TRANS64.TRYWAIT P4, [R14+URZ+0x80], R11 ;  /* 0x0000800b0e0075a7 */ /* 0x002324000808017f */
[----:B----4-:R-:W-:Y:S05]  /*e9e0*/  @!P4 NANOSLEEP.SYNCS 0x989680 ;  /* 0x009896800000c95d */ /* 0x010fea0003900000 */
[----:B------:R-:W4:Y:S02]  /*e9f0*/  @!P4 SYNCS.PHASECHK.TRANS64 P4, [R14+URZ+0x80], R11 ;  /* 0x0000800b0e00c5a7 */ /* 0x000f24000808007f */
[----:B----4-:R-:W-:Y:S05]  /*ea00*/  @!P4 BRA `(.L_x_73) ;  /* 0xfffffffc00f0c947 */ /* 0x010fea000383ffff */
[----:B------:R-:W-:Y:S05]  /*ea10*/  BRA `(.L_x_241) ;  /* 0xffffff8800407947 */ /* 0x000fea000383ffff */
.L_x_84:
[----:B----4-:R4:W1:Y:S02]  /*ea20*/  SYNCS.PHASECHK.TRANS64.TRYWAIT P4, [R12+URZ+0x80], R13 ;  /* 0x0000800d0c0075a7 */ /* 0x010864000808017f */
[----:B-1----:R-:W-:Y:S05]  /*ea30*/  @!P4 NANOSLEEP.SYNCS 0x989680 ;  /* 0x009896800000c95d */ /* 0x002fea0003900000 */
[----:B------:R-:W1:Y:S02]  /*ea40*/  @!P4 SYNCS.PHASECHK.TRANS64 P4, [R12+URZ+0x80], R13 ;  /* 0x0000800d0c00c5a7 */ /* 0x000e64000808007f */
[----:B-1----:R-:W-:Y:S05]  /*ea50*/  @!P4 BRA `(.L_x_84) ;  /* 0xfffffffc00f0c947 */ /* 0x002fea000383ffff */
[----:B------:R-:W-:Y:S05]  /*ea60*/  BRA `(.L_x_242) ;  /* 0xffffff9000807947 */ /* 0x000fea000383ffff */
.L_x_95:
[----:B--2---:R2:W3:Y:S02]  /*ea70*/  SYNCS.PHASECHK.TRANS64.TRYWAIT P4, [R12+URZ+0x80], R13 ;  /* 0x0000800d0c0075a7 */ /* 0x0044e4000808017f */
[----:B---3--:R-:W-:Y:S05]  /*ea80*/  @!P4 NANOSLEEP.SYNCS 0x989680 ;  /* 0x009896800000c95d */ /* 0x008fea0003900000 */
[----:B------:R-:W3:Y:S02]  /*ea90*/  @!P4 SYNCS.PHASECHK.TRANS64 P4, [R12+URZ+0x80], R13 ;  /* 0x0000800d0c00c5a7 */ /* 0x000ee4000808007f */
[----:B---3--:R-:W-:Y:S05]  /*eaa0*/  @!P4 BRA `(.L_x_95) ;  /* 0xfffffffc00f0c947 */ /* 0x008fea000383ffff */
[----:B------:R-:W-:Y:S05]  /*eab0*/  BRA `(.L_x_243) ;  /* 0xffffff9c000c7947 */ /* 0x000fea000383ffff */
.L_x_106:
[----:B--2---:R2:W3:Y:S02]  /*eac0*/  SYNCS.PHASECHK.TRANS64.TRYWAIT P4, [R12+URZ+0x80], R13 ;  /* 0x0000800d0c0075a7 */ /* 0x0044e4000808017f */
[----:B---3--:R-:W-:Y:S05]  /*ead0*/  @!P4 NANOSLEEP.SYNCS 0x989680 ;  /* 0x009896800000c95d */ /* 0x008fea0003900000 */
[----:B------:R-:W3:Y:S02]  /*eae0*/  @!P4 SYNCS.PHASECHK.TRANS64 P4, [R12+URZ+0x80], R13 ;  /* 0x0000800d0c00c5a7 */ /* 0x000ee4000808007f */
[----:B---3--:R-:W-:Y:S05]  /*eaf0*/  @!P4 BRA `(.L_x_106) ;  /* 0xfffffffc00f0c947 */ /* 0x008fea000383ffff */
[----:B------:R-:W-:Y:S05]  /*eb00*/  BRA `(.L_x_244) ;  /* 0xffffffa400647947 */ /* 0x000fea000383ffff */
.L_x_117:
[----:B--2---:R2:W3:Y:S02]  /*eb10*/  SYNCS.PHASECHK.TRANS64.TRYWAIT P4, [R12+URZ+0x80], R13 ;  /* 0x0000800d0c0075a7 */ /* 0x0044e4000808017f */
[----:B---3--:R-:W-:Y:S05]  /*eb20*/  @!P4 NANOSLEEP.SYNCS 0x989680 ;  /* 0x009896800000c95d */ /* 0x008fea0003900000 */
[----:B------:R-:W3:Y:S02]  /*eb30*/  @!P4 SYNCS.PHASECHK.TRANS64 P4, [R12+URZ+0x80], R13 ;  /* 0x0000800d0c00c5a7 */ /* 0x000ee4000808007f */
[----:B---3--:R-:W-:Y:S05]  /*eb40*/  @!P4 BRA `(.L_x_117) ;  /* 0xfffffffc00f0c947 */ /* 0x008fea000383ffff */
[----:B------:R-:W-:Y:S05]  /*eb50*/  BRA `(.L_x_245) ;  /* 0xffffffac00fc7947 */ /* 0x000fea000383ffff */
.L_x_128:
[----:B--2---:R2:W3:Y:S02]  /*eb60*/  SYNCS.PHASECHK.TRANS64.TRYWAIT P1, [R13+URZ+0x80], R12 ;  /* 0x0000800c0d0075a7 */ /* 0x0044e4000802017f */
[----:B---3--:R-:W-:Y:S05]  /*eb70*/  @!P1 NANOSLEEP.SYNCS 0x989680 ;  /* 0x009896800000995d */ /* 0x008fea0003900000 */
[----:B------:R-:W3:Y:S02]  /*eb80*/  @!P1 SYNCS.PHASECHK.TRANS64 P1, [R13+URZ+0x80], R12 ;  /* 0x0000800c0d0095a7 */ /* 0x000ee4000802007f */
[----:B---3--:R-:W-:Y:S05]  /*eb90*/  @!P1 BRA `(.L_x_128) ;  /* 0xfffffffc00f09947 */ /* 0x008fea000383ffff */
[----:B------:R-:W-:Y:S05]  /*eba0*/  BRA `(.L_x_246) ;  /* 0xffffffb800547947 */ /* 0x000fea000383ffff */
.L_x_144:
[----:B-1----:R-:W-:-:S04]  /*ebb0*/  MOV R5, UR4 ;  /* 0x0000000400057c02 */ /* 0x002fc80008000f00 */
[----:B------:R1:W2:Y:S03]  /*ebc0*/  SYNCS.PHASECHK.TRANS64.TRYWAIT P0, [R5+URZ+0xc8], R0 ;  /* 0x0000c800050075a7 */ /* 0x0002a6000800017f */
[----:B--2---:R-:W-:Y:S05]  /*ebd0*/  @!P0 NANOSLEEP.SYNCS 0x989680 ;  /* 0x009896800000895d */ /* 0x004fea0003900000 */
[----:B------:R-:W2:Y:S02]  /*ebe0*/  @!P0 SYNCS.PHASECHK.TRANS64 P0, [R5+URZ+0xc8], R0 ;  /* 0x0000c800050085a7 */ /* 0x000ea4000800007f */
[----:B--2---:R-:W-:Y:S05]  /*ebf0*/  @!P0 BRA `(.L_x_144) ;  /* 0xfffffffc00ec8947 */ /* 0x004fea000383ffff */
[----:B------:R-:W-:Y:S05]  /*ec00*/  BRA `(.L_x_143) ;  /* 0xffffffd000647947 */ /* 0x000fea000383ffff */
.L_x_153:
[----:B-1----:R-:W-:-:S04]  /*ec10*/  MOV R3, UR13 ;  /* 0x0000000d00037c02 */ /* 0x002fc80008000f00 */
[----:B------:R1:W2:Y:S03]  /*ec20*/  SYNCS.PHASECHK.TRANS64.TRYWAIT P2, [R3+URZ+0xa0], R2 ;  /* 0x0000a002030075a7 */ /* 0x0002a6000804017f */
[----:B--2---:R-:W-:Y:S05]  /*ec30*/  @!P2 NANOSLEEP.SYNCS 0x989680 ;  /* 0x009896800000a95d */ /* 0x004fea0003900000 */
[----:B------:R-:W2:Y:S02]  /*ec40*/  @!P2 SYNCS.PHASECHK.TRANS64 P2, [R3+URZ+0xa0], R2 ;  /* 0x0000a0020300a5a7 */ /* 0x000ea4000804007f */
[----:B--2---:R-:W-:Y:S05]  /*ec50*/  @!P2 BRA `(.L_x_153) ;  /* 0xfffffffc00eca947 */ /* 0x004fea000383ffff */
[----:B------:R-:W-:Y:S05]  /*ec60*/  BRA `(.L_x_247) ;  /* 0xffffffd4004c7947 */ /* 0x000fea000383ffff */
.L_x_159:
[----:B-12---:R-:W-:-:S04]  /*ec70*/  IMAD.U32 R3, RZ, RZ, UR13 ;  /* 0x0000000dff037e24 */ /* 0x006fc8000f8e00ff */
[----:B------:R1:W2:Y:S03]  /*ec80*/  SYNCS.PHASECHK.TRANS64.TRYWAIT P2, [R3+URZ+0xa8], R2 ;  /* 0x0000a802030075a7 */ /* 0x0002a6000804017f */
[----:B--2---:R-:W-:Y:S05]  /*ec90*/  @!P2 NANOSLEEP.SYNCS 0x989680 ;  /* 0x009896800000a95d */ /* 0x004fea0003900000 */
[----:B------:R-:W2:Y:S02]  /*eca0*/  @!P2 SYNCS.PHASECHK.TRANS64 P2, [R3+URZ+0xa8], R2 ;  /* 0x0000a8020300a5a7 */ /* 0x000ea4000804007f */
[----:B--2---:R-:W-:Y:S05]  /*ecb0*/  @!P2 BRA `(.L_x_159) ;  /* 0xfffffffc00eca947 */ /* 0x004fea000383ffff */
[----:B------:R-:W-:Y:S05]  /*ecc0*/  BRA `(.L_x_248) ;  /* 0xffffffd400947947 */ /* 0x000fea000383ffff */
.L_x_165:
[----:B-123--:R-:W-:-:S04]  /*ecd0*/  MOV R3, UR13 ;  /* 0x0000000d00037c02 */ /* 0x00efc80008000f00 */
[----:B------:R1:W2:Y:S03]  /*ece0*/  SYNCS.PHASECHK.TRANS64.TRYWAIT P2, [R3+URZ+0xb0], R2 ;  /* 0x0000b002030075a7 */ /* 0x0002a6000804017f */
[----:B--2---:R-:W-:Y:S05]  /*ecf0*/  @!P2 NANOSLEEP.SYNCS 0x989680 ;  /* 0x009896800000a95d */ /* 0x004fea0003900000 */
[----:B------:R-:W2:Y:S02]  /*ed00*/  @!P2 SYNCS.PHASECHK.TRANS64 P2, [R3+URZ+0xb0], R2 ;  /* 0x0000b0020300a5a7 */ /* 0x000ea4000804007f */
[----:B--2---:R-:W-:Y:S05]  /*ed10*/  @!P2 BRA `(.L_x_165) ;  /* 0xfffffffc00eca947 */ /* 0x004fea000383ffff */
[----:B------:R-:W-:Y:S05]  /*ed20*/  BRA `(.L_x_249) ;  /* 0xffffffd400e87947 */ /* 0x000fea000383ffff */
.L_x_171:
[----:B-1234-:R-:W-:-:S04]  /*ed30*/  MOV R3, UR13 ;  /* 0x0000000d00037c02 */ /* 0x01efc80008000f00 */
[----:B------:R1:W2:Y:S03]  /*ed40*/  SYNCS.PHASECHK.TRANS64.TRYWAIT P2, [R3+URZ+0xb8], R2 ;  /* 0x0000b802030075a7 */ /* 0x0002a6000804017f */
[----:B--2---:R-:W-:Y:S05]  /*ed50*/  @!P2 NANOSLEEP.SYNCS 0x989680 ;  /* 0x009896800000a95d */ /* 0x004fea0003900000 */
[----:B------:R-:W2:Y:S02]  /*ed60*/  @!P2 SYNCS.PHASECHK.TRANS64 P2, [R3+URZ+0xb8], R2 ;  /* 0x0000b8020300a5a7 */ /* 0x000ea4000804007f */
[----:B--2---:R-:W-:Y:S05]  /*ed70*/  @!P2 BRA `(.L_x_171) ;  /* 0xfffffffc00eca947 */ /* 0x004fea000383ffff */
[----:B------:R-:W-:Y:S05]  /*ed80*/  BRA `(.L_x_250) ;  /* 0xffffffd800347947 */ /* 0x000fea000383ffff */
.L_x_177:
[----:B-1234-:R-:W-:-:S04]  /*ed90*/  IMAD.U32 R3, RZ, RZ, UR13 ;  /* 0x0000000dff037e24 */ /* 0x01efc8000f8e00ff */
[----:B------:R1:W2:Y:S03]  /*eda0*/  SYNCS.PHASECHK.TRANS64.TRYWAIT P2, [R3+URZ+0xa0], R2 ;  /* 0x0000a002030075a7 */ /* 0x0002a6000804017f */
[----:B--2---:R-:W-:Y:S05]  /*edb0*/  @!P2 NANOSLEEP.SYNCS 0x989680 ;  /* 0x009896800000a95d */ /* 0x004fea0003900000 */
[----:B------:R-:W2:Y:S02]  /*edc0*/  @!P2 SYNCS.PHASECHK.TRANS64 P2, [R3+URZ+0xa0], R2 ;  /* 0x0000a0020300a5a7 */ /* 0x000ea4000804007f */
[----:B--2---:R-:W-:Y:S05]  /*edd0*/  @!P2 BRA `(.L_x_177) ;  /* 0xfffffffc00eca947 */ /* 0x004fea000383ffff */
[----:B------:R-:W-:Y:S05]  /*ede0*/  BRA `(.L_x_251) ;  /* 0xffffffd800887947 */ /* 0x000fea000383ffff */
.L_x_183:
[----:B-1234-:R-:W-:-:S04]  /*edf0*/  MOV R3, UR13 ;  /* 0x0000000d00037c02 */ /* 0x01efc80008000f00 */
[----:B------:R1:W2:Y:S03]  /*ee00*/  SYNCS.PHASECHK.TRANS64.TRYWAIT P2, [R3+URZ+0xa8], R2 ;  /* 0x0000a802030075a7 */ /* 0x0002a6000804017f */
[----:B--2---:R-:W-:Y:S05]  /*ee10*/  @!P2 NANOSLEEP.SYNCS 0x989680 ;  /* 0x009896800000a95d */ /* 0x004fea0003900000 */
[----:B------:R-:W2:Y:S02]  /*ee20*/  @!P2 SYNCS.PHASECHK.TRANS64 P2, [R3+URZ+0xa8], R2 ;  /* 0x0000a8020300a5a7 */ /* 0x000ea4000804007f */
[----:B--2---:R-:W-:Y:S05]  /*ee30*/  @!P2 BRA `(.L_x_183) ;  /* 0xfffffffc00eca947 */ /* 0x004fea000383ffff */
[----:B------:R-:W-:Y:S05]  /*ee40*/  BRA `(.L_x_252) ;  /* 0xffffffd800c87947 */ /* 0x000fea000383ffff */
.L_x_189:
[----:B-1234-:R-:W-:-:S04]  /*ee50*/  MOV R3, UR13 ;  /* 0x0000000d00037c02 */ /* 0x01efc80008000f00 */
[----:B------:R1:W2:Y:S03]  /*ee60*/  SYNCS.PHASECHK.TRANS64.TRYWAIT P2, [R3+URZ+0xb0], R2 ;  /* 0x0000b002030075a7 */ /* 0x0002a6000804017f */
[----:B--2---:R-:W-:Y:S05]  /*ee70*/  @!P2 NANOSLEEP.SYNCS 0x989680 ;  /* 0x009896800000a95d */ /* 0x004fea0003900000 */
[----:B------:R-:W2:Y:S02]  /*ee80*/  @!P2 SYNCS.PHASECHK.TRANS64 P2, [R3+URZ+0xb0], R2 ;  /* 0x0000b0020300a5a7 */ /* 0x000ea4000804007f */
[----:B--2---:R-:W-:Y:S05]  /*ee90*/  @!P2 BRA `(.L_x_189) ;  /* 0xfffffffc00eca947 */ /* 0x004fea000383ffff */
[----:B------:R-:W-:Y:S05]  /*eea0*/  BRA `(.L_x_253) ;  /* 0xffffffdc00107947 */ /* 0x000fea000383ffff */
.L_x_195:
[----:B-1234-:R-:W-:-:S04]  /*eeb0*/  IMAD.U32 R3, RZ, RZ, UR13 ;  /* 0x0000000dff037e24 */ /* 0x01efc8000f8e00ff */
[----:B------:R1:W2:Y:S03]  /*eec0*/  SYNCS.PHASECHK.TRANS64.TRYWAIT P2, [R3+URZ+0xb8], R2 ;  /* 0x0000b802030075a7 */ /* 0x0002a6000804017f */
[----:B--2---:R-:W-:Y:S05]  /*eed0*/  @!P2 NANOSLEEP.SYNCS 0x989680 ;  /* 0x009896800000a95d */ /* 0x004fea0003900000 */
[----:B------:R-:W2:Y:S02]  /*eee0*/  @!P2 SYNCS.PHASECHK.TRANS64 P2, [R3+URZ+0xb8], R2 ;  /* 0x0000b8020300a5a7 */ /* 0x000ea4000804007f */
[----:B--2---:R-:W-:Y:S05]  /*eef0*/  @!P2 BRA `(.L_x_195) ;  /* 0xfffffffc00eca947 */ /* 0x004fea000383ffff */
[----:B------:R-:W-:Y:S05]  /*ef00*/  BRA `(.L_x_254) ;  /* 0xffffffdc004c7947 */ /* 0x000fea000383ffff */
.L_x_207:
[----:B-1----:R1:W2:Y:S02]  /*ef10*/  SYNCS.PHASECHK.TRANS64.TRYWAIT P1, [R0+URZ+0xa0], R3 ;  /* 0x0000a003000075a7 */ /* 0x0022a4000802017f */
[----:B--2---:R-:W-:Y:S05]  /*ef20*/  @!P1 NANOSLEEP.SYNCS 0x989680 ;  /* 0x009896800000995d */ /* 0x004fea0003900000 */
[----:B------:R-:W2:Y:S02]  /*ef30*/  @!P1 SYNCS.PHASECHK.TRANS64 P1, [R0+URZ+0xa0], R3 ;  /* 0x0000a003000095a7 */ /* 0x000ea4000802007f */
[----:B--2---:R-:W-:Y:S05]  /*ef40*/  @!P1 BRA `(.L_x_207) ;  /* 0xfffffffc00f09947 */ /* 0x004fea000383ffff */
[----:B------:R-:W-:Y:S05]  /*ef50*/  BRA `(.L_x_255) ;  /* 0xffffffe400587947 */ /* 0x000fea000383ffff */
.L_x_209:
[----:B--2---:R2:W3:Y:S02]  /*ef60*/  SYNCS.PHASECHK.TRANS64.TRYWAIT P1, [R0+URZ+0xa8], R3 ;  /* 0x0000a803000075a7 */ /* 0x0044e4000802017f */
[----:B---3--:R-:W-:Y:S05]  /*ef70*/  @!P1 NANOSLEEP.SYNCS 0x989680 ;  /* 0x009896800000995d */ /* 0x008fea0003900000 */
[----:B------:R-:W3:Y:S02]  /*ef80*/  @!P1 SYNCS.PHASECHK.TRANS64 P1, [R0+URZ+0xa8], R3 ;  /* 0x0000a803000095a7 */ /* 0x000ee4000802007f */
[----:B---3--:R-:W-:Y:S05]  /*ef90*/  @!P1 BRA `(.L_x_209) ;  /* 0xfffffffc00f09947 */ /* 0x008fea000383ffff */
[----:B------:R-:W-:Y:S05]  /*efa0*/  BRA `(.L_x_256) ;  /* 0xffffffe400547947 */ /* 0x000fea000383ffff */
.L_x_211:
[----:B---3--:R3:W4:Y:S02]  /*efb0*/  SYNCS.PHASECHK.TRANS64.TRYWAIT P1, [R0+URZ+0xb0], R3 ;  /* 0x0000b003000075a7 */ /* 0x008724000802017f */
[----:B----4-:R-:W-:Y:S05]  /*efc0*/  @!P1 NANOSLEEP.SYNCS 0x989680 ;  /* 0x009896800000995d */ /* 0x010fea0003900000 */
[----:B------:R-:W4:Y:S02]  /*efd0*/  @!P1 SYNCS.PHASECHK.TRANS64 P1, [R0+URZ+0xb0], R3 ;  /* 0x0000b003000095a7 */ /* 0x000f24000802007f */
[----:B----4-:R-:W-:Y:S05]  /*efe0*/  @!P1 BRA `(.L_x_211) ;  /* 0xfffffffc00f09947 */ /* 0x010fea000383ffff */
[----:B------:R-:W-:Y:S05]  /*eff0*/  BRA `(.L_x_257) ;  /* 0xffffffe400507947 */ /* 0x000fea000383ffff */
.L_x_215:
[----:B------:R-:W-:Y:S01]  /*f000*/  BSSY B1, `(.L_x_258) ;  /* 0x0000006000017945 */ /* 0x000fe20003800000 */
[----:B------:R-:W-:-:S07]  /*f010*/  MOV R15, 0xffffffff ;  /* 0xffffffff000f7802 */ /* 0x000fce0000000f00 */
[----:B------:R-:W-:Y:S05]  /*f020*/  WARPSYNC.COLLECTIVE R15, `(.L_x_259) ;  /* 0x000000000f0c7348 */ /* 0x000fea0003c00000 */
[----:B------:R-:W-:Y:S02]  /*f030*/  ELECT P6, UR62, PT ;  /* 0x00000000003e782f */ /* 0x000fe400038c0000 */
[----:B------:R-:W-:Y:S01]  /*f040*/  MOV R14, UR62 ;  /* 0x0000003e000e7c02 */ /* 0x000fe20008000f00 */
[----:B------:R-:W-:Y:S10]  /*f050*/  ENDCOLLECTIVE ;  /* 0x000000000000791b */ /* 0x000ff40003800000 */
.L_x_259:
[----:B------:R-:W-:Y:S05]  /*f060*/  BSYNC B1 ;  /* 0x0000000000017941 */ /* 0x000fea0003800000 */
.L_x_258:
[----:B------:R-:W-:Y:S01]  /*f070*/  PLOP3.LUT P0, PT, P6, PT, PT, 0x80, 0x0 ;  /* 0x000000000000781c */ /* 0x000fe2000370f070 */
[----:B------:R-:W-:-:S12]  /*f080*/  BRA `(.L_x_260) ;  /* 0xffffffe400cc7947 */ /* 0x000fd8000383ffff */
.L_x_218:
[----:B--2---:R2:W3:Y:S02]  /*f090*/  SYNCS.PHASECHK.TRANS64.TRYWAIT P0, [R10+URZ+0x40], R5 ;  /* 0x000040050a0075a7 */ /* 0x0044e4000800017f */
[----:B---3--:R-:W-:Y:S05]  /*f0a0*/  @!P0 NANOSLEEP.SYNCS 0x989680 ;  /* 0x009896800000895d */ /* 0x008fea0003900000 */
[----:B------:R-:W3:Y:S02]  /*f0b0*/  @!P0 SYNCS.PHASECHK.TRANS64 P0, [R10+URZ+0x40], R5 ;  /* 0x000040050a0085a7 */ /* 0x000ee4000800007f */
[----:B---3--:R-:W-:Y:S05]  /*f0c0*/  @!P0 BRA `(.L_x_218) ;  /* 0xfffffffc00f08947 */ /* 0x008fea000383ffff */
[----:B------:R-:W-:Y:S05]  /*f0d0*/  BRA `(.L_x_261) ;  /* 0xffffffe800007947 */ /* 0x000fea000383ffff */
.L_x_227:
[----:B------:R-:W-:Y:S01]  /*f0e0*/  BSSY B0, `(.L_x_262) ;  /* 0x0000006000007945 */ /* 0x000fe20003800000 */
[----:B------:R-:W-:-:S07]  /*f0f0*/  MOV R15, 0xffffffff ;  /* 0xffffffff000f7802 */ /* 0x000fce0000000f00 */
[----:B------:R-:W-:Y:S05]  /*f100*/  WARPSYNC.COLLECTIVE R15, `(.L_x_263) ;  /* 0x000000000f0c7348 */ /* 0x000fea0003c00000 */
[----:B------:R-:W-:Y:S02]  /*f110*/  ELECT P6, UR62, PT ;  /* 0x00000000003e782f */ /* 0x000fe400038c0000 */
[----:B------:R-:W-:Y:S01]  /*f120*/  MOV R14, UR62 ;  /* 0x0000003e000e7c02 */ /* 0x000fe20008000f00 */
[----:B------:R-:W-:Y:S10]  /*f130*/  ENDCOLLECTIVE ;  /* 0x000000000000791b */ /* 0x000ff40003800000 */
.L_x_263:
[----:B------:R-:W-:Y:S05]  /*f140*/  BSYNC B0 ;  /* 0x0000000000007941 */ /* 0x000fea0003800000 */
.L_x_262:
[----:B------:R-:W-:Y:S01]  /*f150*/  PLOP3.LUT P0, PT, P6, PT, PT, 0x80, 0x0 ;  /* 0x000000000000781c */ /* 0x000fe2000370f070 */
[----:B------:R-:W-:-:S12]  /*f160*/  BRA `(.L_x_264) ;  /* 0xfffffff000787947 */ /* 0x000fd8000383ffff */
.L_x_231:
[----:B-1----:R1:W2:Y:S02]  /*f170*/  SYNCS.PHASECHK.TRANS64.TRYWAIT P0, [R7+URZ], R2 ;  /* 0x00000002070075a7 */ /* 0x0022a4000800017f */
[----:B--2---:R-:W-:Y:S05]  /*f180*/  @!P0 NANOSLEEP.SYNCS 0x989680 ;  /* 0x009896800000895d */ /* 0x004fea0003900000 */
[----:B------:R-:W2:Y:S02]  /*f190*/  @!P0 SYNCS.PHASECHK.TRANS64 P0, [R7+URZ], R2 ;  /* 0x00000002070085a7 */ /* 0x000ea4000800007f */
[----:B--2---:R-:W-:Y:S05]  /*f1a0*/  @!P0 BRA `(.L_x_231) ;  /* 0xfffffffc00f08947 */ /* 0x004fea000383ffff */
[----:B------:R-:W-:Y:S05]  /*f1b0*/  BRA `(.L_x_265) ;  /* 0xfffffff000bc7947 */ /* 0x000fea000383ffff */
.L_x_232:
[----:B-1----:R1:W2:Y:S02]  /*f1c0*/  SYNCS.PHASECHK.TRANS64.TRYWAIT P0, [R9+URZ], R4 ;  /* 0x00000004090075a7 */ /* 0x0022a4000800017f */
[----:B--2---:R-:W-:Y:S05]  /*f1d0*/  @!P0 NANOSLEEP.SYNCS 0x989680 ;  /* 0x009896800000895d */ /* 0x004fea0003900000 */
[----:B------:R-:W2:Y:S02]  /*f1e0*/  @!P0 SYNCS.PHASECHK.TRANS64 P0, [R9+URZ], R4 ;  /* 0x00000004090085a7 */ /* 0x000ea4000800007f */
[----:B--2---:R-:W-:Y:S05]  /*f1f0*/  @!P0 BRA `(.L_x_232) ;  /* 0xfffffffc00f08947 */ /* 0x004fea000383ffff */
[----:B------:R-:W-:Y:S05]  /*f200*/  BRA `(.L_x_266) ;  /* 0xfffffff000cc7947 */ /* 0x000fea000383ffff */
.L_x_233:
[----:B-1----:R1:W2:Y:S02]  /*f210*/  SYNCS.PHASECHK.TRANS64.TRYWAIT P0, [R6+URZ], R5 ;  /* 0x00000005060075a7 */ /* 0x0022a4000800017f */
[----:B--2---:R-:W-:Y:S05]  /*f220*/  @!P0 NANOSLEEP.SYNCS 0x989680 ;  /* 0x009896800000895d */ /* 0x004fea0003900000 */
[----:B------:R-:W2:Y:S02]  /*f230*/  @!P0 SYNCS.PHASECHK.TRANS64 P0, [R6+URZ], R5 ;  /* 0x00000005060085a7 */ /* 0x000ea4000800007f */
[----:B--2---:R-:W-:Y:S05]  /*f240*/  @!P0 BRA `(.L_x_233) ;  /* 0xfffffffc00f08947 */ /* 0x004fea000383ffff */
[----:B------:R-:W-:Y:S05]  /*f250*/  BRA `(.L_x_267) ;  /* 0xfffffff000dc7947 */ /* 0x000fea000383ffff */
.L_x_234:
[----:B-1----:R1:W2:Y:S02]  /*f260*/  SYNCS.PHASECHK.TRANS64.TRYWAIT P0, [R9+URZ], R4 ;  /* 0x00000004090075a7 */ /* 0x0022a4000800017f */
[----:B--2---:R-:W-:Y:S05]  /*f270*/  @!P0 NANOSLEEP.SYNCS 0x989680 ;  /* 0x009896800000895d */ /* 0x004fea0003900000 */
[----:B------:R-:W2:Y:S02]  /*f280*/  @!P0 SYNCS.PHASECHK.TRANS64 P0, [R9+URZ], R4 ;  /* 0x00000004090085a7 */ /* 0x000ea4000800007f */
[----:B--2---:R-:W-:Y:S05]  /*f290*/  @!P0 BRA `(.L_x_234) ;  /* 0xfffffffc00f08947 */ /* 0x004fea000383ffff */
[----:B------:R-:W-:Y:S05]  /*f2a0*/  BRA `(.L_x_268) ;  /* 0xfffffff000ec7947 */ /* 0x000fea000383ffff */
.L_x_235:
[----:B-1----:R1:W2:Y:S02]  /*f2b0*/  SYNCS.PHASECHK.TRANS64.TRYWAIT P0, [R6+URZ], R5 ;  /* 0x00000005060075a7 */ /* 0x0022a4000800017f */
[----:B--2---:R-:W-:Y:S05]  /*f2c0*/  @!P0 NANOSLEEP.SYNCS 0x989680 ;  /* 0x009896800000895d */ /* 0x004fea0003900000 */
[----:B------:R-:W2:Y:S02]  /*f2d0*/  @!P0 SYNCS.PHASECHK.TRANS64 P0, [R6+URZ], R5 ;  /* 0x00000005060085a7 */ /* 0x000ea4000800007f */
[----:B--2---:R-:W-:Y:S05]  /*f2e0*/  @!P0 BRA `(.L_x_235) ;  /* 0xfffffffc00f08947 */ /* 0x004fea000383ffff */
[----:B------:R-:W-:Y:S05]  /*f2f0*/  BRA `(.L_x_269) ;  /* 0xfffffff000fc7947 */ /* 0x000fea000383ffff */
.L_x_236:
[----:B-1----:R1:W2:Y:S02]  /*f300*/  SYNCS.PHASECHK.TRANS64.TRYWAIT P0, [R9+URZ], R4 ;  /* 0x00000004090075a7 */ /* 0x0022a4000800017f */
[----:B--2---:R-:W-:Y:S05]  /*f310*/  @!P0 NANOSLEEP.SYNCS 0x989680 ;  /* 0x009896800000895d */ /* 0x004fea0003900000 */
[----:B------:R-:W2:Y:S02]  /*f320*/  @!P0 SYNCS.PHASECHK.TRANS64 P0, [R9+URZ], R4 ;  /* 0x00000004090085a7 */ /* 0x000ea4000800007f */
[----:B--2---:R-:W-:Y:S05]  /*f330*/  @!P0 BRA `(.L_x_236) ;  /* 0xfffffffc00f08947 */ /* 0x004fea000383ffff */
[----:B------:R-:W-:Y:S05]  /*f340*/  BRA `(.L_x_270) ;  /* 0xfffffff4000c7947 */ /* 0x000fea000383ffff */
.L_x_237:
[----:B--2---:R2:W3:Y:S02]  /*f350*/  SYNCS.PHASECHK.TRANS64.TRYWAIT P0, [R6+URZ], R5 ;  /* 0x00000005060075a7 */ /* 0x0044e4000800017f */
[----:B---3--:R-:W-:Y:S05]  /*f360*/  @!P0 NANOSLEEP.SYNCS 0x989680 ;  /* 0x009896800000895d */ /* 0x008fea0003900000 */
[----:B------:R-:W3:Y:S02]  /*f370*/  @!P0 SYNCS.PHASECHK.TRANS64 P0, [R6+URZ], R5 ;  /* 0x00000005060085a7 */ /* 0x000ee4000800007f */
[----:B---3--:R-:W-:Y:S05]  /*f380*/  @!P0 BRA `(.L_x_237) ;  /* 0xfffffffc00f08947 */ /* 0x008fea000383ffff */
[----:B------:R-:W-:Y:S05]  /*f390*/  BRA `(.L_x_271) ;  /* 0xfffffff400147947 */ /* 0x000fea000383ffff */
.L_x_272:
[----:B------:R-:W-:-:S00]  /*f3a0*/  BRA `(.L_x_272) ;  /* 0xfffffffc00fc7947 */ /* 0x000fc0000383ffff */
[----:B------:R-:W-:-:S00]  /*f3b0*/  NOP ;  /* 0x0000000000007918 */ /* 0x000fc00000000000 */
        /* <DEDUP_REMOVED lines=12> */
.L_x_273:


//--------------------- .nv.global.init           --------------------------
	.section	.nv.global.init,"aw",@progbits
.nv.global.init:
	.type		$str$24,@object
	.size		$str$24,($str$25 - $str$24)
$str$24:
        /*0000*/ 	.byte	0x28, 0x61, 0x64, 0x64, 0x72, 0x65, 0x73, 0x73, 0x20, 0x26, 0x20, 0x6d, 0x61, 0x73, 0x6b, 0x29
        /*0010*/ 	.byte	0x20, 0x3d, 0x3d, 0x20, 0x30, 0x00
	.type		$str$25,@object
	.size		$str$25,(__unnamed_1 - $str$25)
$str$25:
        /*0016*/ 	.byte	0x2f, 0x74, 0x6d, 0x70, 0x2f, 0x63, 0x75, 0x74, 0x6c, 0x61, 0x73, 0x73, 0x5f, 0x73, 0x77, 0x65
        /*0026*/ 	.byte	0x65, 0x70, 0x5f, 0x73, 0x72, 0x63, 0x2f, 0x69, 0x6e, 0x63, 0x6c, 0x75, 0x64, 0x65, 0x2f, 0x63
        /*0036*/ 	.byte	0x75, 0x74, 0x65, 0x2f, 0x70, 0x6f, 0x69, 0x6e, 0x74, 0x65, 0x72, 0x5f, 0x66, 0x6c, 0x61, 0x67
        /*0046*/ 	.byte	0x67, 0x65, 0x64, 0x2e, 0x68, 0x70, 0x70, 0x00
	.type		__unnamed_1,@object
	.size		__unnamed_1,(__unnamed_2 - __unnamed_1)
__unnamed_1:
        /* <DEDUP_REMOVED lines=28> */
        /*020e*/ 	.byte	0x3a, 0x43, 0x3c, 0x34, 0x30, 0x39, 0x36, 0x3e, 0x3e, 0x3e, 0x3e, 0x3e, 0x5d, 0x00
	.type		__unnamed_2,@object
	.size		__unnamed_2,(.L_1 - __unnamed_2)
__unnamed_2:
        /* <DEDUP_REMOVED lines=29> */
.L_1:


//--------------------- .nv.shared._ZN7cutlass13device_kernelINS_4gemm6kernel13GemmUniversalIN4cute5tupleIJiiiiEEENS1_10collective13CollectiveMmaINS1_37MainloopSm90TmaGmmaWarpSpecializedFP8ILi8ENS5_IJNS4_1CILi1EEESB_SB_EEENS1_35KernelTmaWarpSpecializedCooperativeEEENS5_IJNSA_ILi256EEENSA_ILi128EEENSA_ILi64EEEEEENS_12float_e4m3_tENS5_IJlSB_lEEESJ_SK_NS4_8TiledMMAINS4_8MMA_AtomIJNS4_4SM904GMMA31MMA_64x128x32_F32E4M3E4M3_SS_TNILNSO_7ScaleInE1ELSQ_1EEEEEENS4_6LayoutINS5_IJNSA_ILi2EEESB_SB_EEENS5_IJSB_NSA_ILi0EEESW_EEEEENS5_IJNS4_10UnderscoreESZ_SZ_EEEEENS4_13SM90_TMA_LOADENS4_14ComposedLayoutINS4_7SwizzleILi2ELi4ELi3EEENS4_18smem_ptr_flag_bitsILi8EEENST_INS5_IJNSA_ILi8EEESH_EEENS5_IJSH_SB_EEEEEEEvNS4_8identityES12_S1C_vS1D_EENS_8epilogue10collective18CollectiveEpilogueINS1F_22Sm90TmaWarpSpecializedILi4ELi2ELi16ELb0ELb0EEEJSI_NS5_IJSG_NSA_ILi32EEEEEESJ_SK_SJ_SK_NS1F_6fusion15FusionCallbacksIS1J_NS1M_17LinearCombinationISJ_fSJ_fLNS_15FloatRoundStyleE2EEESI_S1L_JEEES12_NS13_INS14_ILi1ELi4ELi3EEES17_NST_INS5_IJS18_S1K_EEENS5_IJS1K_SB_EEEEEEENS4_39AutoVectorizingCopyWithAssumedAlignmentILi128EEENS4_14SM90_TMA_STOREES1W_S1Y_NS4_9Copy_AtomIJNS4_17SM90_U32x4_STSM_NENS_6half_tEEEEvEEEvvEEEEvNT_6ParamsE --------------------------
	.section	.nv.shared._ZN7cutlass13device_kernelINS_4gemm6kernel13GemmUniversalIN4cute5tupleIJiiiiEEENS1_10collective13CollectiveMmaINS1_37MainloopSm90TmaGmmaWarpSpecializedFP8ILi8ENS5_IJNS4_1CILi1EEESB_SB_EEENS1_35KernelTmaWarpSpecializedCooperativeEEENS5_IJNSA_ILi256EEENSA_ILi128EEENSA_ILi64EEEEEENS_12float_e4m3_tENS5_IJlSB_lEEESJ_SK_NS4_8TiledMMAINS4_8MMA_AtomIJNS4_4SM904GMMA31MMA_64x128x32_F32E4M3E4M3_SS_TNILNSO_7ScaleInE1ELSQ_1EEEEEENS4_6LayoutINS5_IJNSA_ILi2EEESB_SB_EEENS5_IJSB_NSA_ILi0EEESW_EEEEENS5_IJNS4_10UnderscoreESZ_SZ_EEEEENS4_13SM90_TMA_LOADENS4_14ComposedLayoutINS4_7SwizzleILi2ELi4ELi3EEENS4_18smem_ptr_flag_bitsILi8EEENST_INS5_IJNSA_ILi8EEESH_EEENS5_IJSH_SB_EEEEEEEvNS4_8identityES12_S1C_vS1D_EENS_8epilogue10collective18CollectiveEpilogueINS1F_22Sm90TmaWarpSpecializedILi4ELi2ELi16ELb0ELb0EEEJSI_NS5_IJSG_NSA_ILi32EEEEEESJ_SK_SJ_SK_NS1F_6fusion15FusionCallbacksIS1J_NS1M_17LinearCombinationISJ_fSJ_fLNS_15FloatRoundStyleE2EEESI_S1L_JEEES12_NS13_INS14_ILi1ELi4ELi3EEES17_NST_INS5_IJS18_S1K_EEENS5_IJS1K_SB_EEEEEEENS4_39AutoVectorizingCopyWithAssumedAlignmentILi128EEENS4_14SM90_TMA_STOREES1W_S1Y_NS4_9Copy_AtomIJNS4_17SM90_U32x4_STSM_NENS_6half_tEEEEvEEEvvEEEEvNT_6ParamsE,"aw",@nobits
	.sectionflags	@""
	.align	16
	.zero		1024


//--------------------- .nv.shared.reserved.0     --------------------------
	.section	.nv.shared.reserved.0,"aw",@nobits
	.weak		__nv_reservedSMEM_offset_0_alias
	.size		__nv_reservedSMEM_offset_0_alias, 0, 0
	.other		__nv_reservedSMEM_offset_0_alias,@"STO_CUDA_RESERVED_SHARED STV_DEFAULT"
__nv_reservedSMEM_offset_0_alias:
	.zero		0


//--------------------- .nv.global                --------------------------
	.section	.nv.global,"aw",@nobits
.nv.global:
	.type		_ZN39_INTERNAL_f97924ae_4_k_cu_99cf5a07_27954cute1_E,@object
	.size		_ZN39_INTERNAL_f97924ae_4_k_cu_99cf5a07_27954cute1_E,(_ZN39_INTERNAL_f97924ae_4_k_cu_99cf5a07_27954cuda3std3__45__cpo6cbeginE - _ZN39_INTERNAL_f97924ae_4_k_cu_99cf5a07_27954cute1_E)
_ZN39_INTERNAL_f97924ae_4_k_cu_99cf5a07_27954cute1_E:
	.zero		1
	.type		_ZN39_INTERNAL_f97924ae_4_k_cu_99cf5a07_27954cuda3std3__45__cpo6cbeginE,@object
	.size		_ZN39_INTERNAL_f97924ae_4_k_cu_99cf5a07_27954cuda3std3__45__cpo6cbeginE,(_ZN39_INTERNAL_f97924ae_4_k_cu_99cf5a07_27954cuda3std3__48in_placeE - _ZN39_INTERNAL_f97924ae_4_k_cu_99cf5a07_27954cuda3std3__45__cpo6cbeginE)
_ZN39_INTERNAL_f97924ae_4_k_cu_99cf5a07_27954cuda3std3__45__cpo6cbeginE:
	.zero		1
	.type		_ZN39_INTERNAL_f97924ae_4_k_cu_99cf5a07_27954cuda3std3__48in_placeE,@object
	.size		_ZN39_INTERNAL_f97924ae_4_k_cu_99cf5a07_27954cuda3std3__48in_placeE,(_ZN39_INTERNAL_f97924ae_4_k_cu_99cf5a07_27954cuda3std6ranges3__45__cpo9iter_moveE - _ZN39_INTERNAL_f97924ae_4_k_cu_99cf5a07_27954cuda3std3__48in_placeE)
_ZN39_INTERNAL_f97924ae_4_k_cu_99cf5a07_27954cuda3std3__48in_placeE:
	.zero		1
	.type		_ZN39_INTERNAL_f97924ae_4_k_cu_99cf5a07_27954cuda3std6ranges3__45__cpo9iter_moveE,@object
	.size		_ZN39_INTERNAL_f97924ae_4_k_cu_99cf5a07_27954cuda3std6ranges3__45__cpo9iter_moveE,(_ZN39_INTERNAL_f97924ae_4_k_cu_99cf5a07_27954cuda3std3__45__cpo5beginE - _ZN39_INTERNAL_f97924ae_4_k_cu_99cf5a07_27954cuda3std6ranges3__45__cpo9iter_moveE)
_ZN39_INTERNAL_f97924ae_4_k_cu_99cf5a07_27954cuda3std6ranges3__45__cpo9iter_moveE:
	.zero		1
	.type		_ZN39_INTERNAL_f97924ae_4_k_cu_99cf5a07_27954cuda3std3__45__cpo5beginE,@object
	.size		_ZN39_INTERNAL_f97924ae_4_k_cu_99cf5a07_27954cuda3std3__45__cpo5beginE,(_ZN39_INTERNAL_f97924ae_4_k_cu_99cf5a07_27954cuda3std3__441_GLOBAL__N__f97924ae_4_k_cu_99cf5a07_27956ignoreE - _ZN39_INTERNAL_f97924ae_4_k_cu_99cf5a07_27954cuda3std3__45__cpo5beginE)
_ZN39_INTERNAL_f97924ae_4_k_cu_99cf5a07_27954cuda3std3__45__cpo5beginE:
	.zero		1
	.type		_ZN39_INTERNAL_f97924ae_4_k_cu_99cf5a07_27954cuda3std3__441_GLOBAL__N__f97924ae_4_k_cu_99cf5a07_27956ignoreE,@object
	.size		_ZN39_INTERNAL_f97924ae_4_k_cu_99cf5a07_27954cuda3std3__441_GLOBAL__N__f97924ae_4_k_cu_99cf5a07_27956ignoreE,(_ZN39_INTERNAL_f97924ae_4_k_cu_99cf5a07_27954cute7productE - _ZN39_INTERNAL_f97924ae_4_k_cu_99cf5a07_27954cuda3std3__441_GLOBAL__N__f97924ae_4_k_cu_99cf5a07_27956ignoreE)
_ZN39_INTERNAL_f97924ae_4_k_cu_99cf5a07_27954cuda3std3__441_GLOBAL__N__f97924ae_4_k_cu_99cf5a07_27956ignoreE:
	.zero		1
	.type		_ZN39_INTERNAL_f97924ae_4_k_cu_99cf5a07_27954cute7productE,@object
	.size		_ZN39_INTERNAL_f97924ae_4_k_cu_99cf5a07_27954cute7productE,(_ZN39_INTERNAL_f97924ae_4_k_cu_99cf5a07_27954cuda3std3__45__cpo3endE - _ZN39_INTERNAL_f97924ae_4_k_cu_99cf5a07_27954cute7productE)
_ZN39_INTERNAL_f97924ae_4_k_cu_99cf5a07_27954cute7productE:
	.zero		1
	.type		_ZN39_INTERNAL_f97924ae_4_k_cu_99cf5a07_27954cuda3std3__45__cpo3endE,@object
	.size		_ZN39_INTERNAL_f97924ae_4_k_cu_99cf5a07_27954cuda3std3__45__cpo3endE,(_ZN39_INTERNAL_f97924ae_4_k_cu_99cf5a07_27954cuda3std3__419piecewise_constructE - _ZN39_INTERNAL_f97924ae_4_k_cu_99cf5a07_27954cuda3std3__45__cpo3endE)
_ZN39_INTERNAL_f97924ae_4_k_cu_99cf5a07_27954cuda3std3__45__cpo3endE:
	.zero		1
	.type		_ZN39_INTERNAL_f97924ae_4_k_cu_99cf5a07_27954cuda3std3__419piecewise_constructE,@object
	.size		_ZN39_INTERNAL_f97924ae_4_k_cu_99cf5a07_27954cuda3std3__419piecewise_constructE,(_ZN39_INTERNAL_f97924ae_4_k_cu_99cf5a07_27954cuda3std3__45__cpo4cendE - _ZN39_INTERNAL_f97924ae_4_k_cu_99cf5a07_27954cuda3std3__419piecewise_constructE)
_ZN39_INTERNAL_f97924ae_4_k_cu_99cf5a07_27954cuda3std3__419piecewise_constructE:
	.zero		1
	.type		_ZN39_INTERNAL_f97924ae_4_k_cu_99cf5a07_27954cuda3std3__45__cpo4cendE,@object
	.size		_ZN39_INTERNAL_f97924ae_4_k_cu_99cf5a07_27954cuda3std3__45__cpo4cendE,(_ZN39_INTERNAL_f97924ae_4_k_cu_99cf5a07_27954cuda3std6ranges3__45__cpo4swapE - _ZN39_INTERNAL_f97924ae_4_k_cu_99cf5a07_27954cuda3std3__45__cpo4cendE)
_ZN39_INTERNAL_f97924ae_4_k_cu_99cf5a07_27954cuda3std3__45__cpo4cendE:
	.zero		1
	.type		_ZN39_INTERNAL_f97924ae_4_k_cu_99cf5a07_27954cuda3std6ranges3__45__cpo4swapE,@object
	.size		_ZN39_INTERNAL_f97924ae_4_k_cu_99cf5a07_27954cuda3std6ranges3__45__cpo4swapE,(.L_9 - _ZN39_INTERNAL_f97924ae_4_k_cu_99cf5a07_27954cuda3std6ranges3__45__cpo4swapE)
_ZN39_INTERNAL_f97924ae_4_k_cu_99cf5a07_27954cuda3std6ranges3__45__cpo4swapE:
	.zero		1
.L_9:


//--------------------- .nv.constant0._ZN7cutlass13device_kernelINS_4gemm6kernel13GemmUniversalIN4cute5tupleIJiiiiEEENS1_10collective13CollectiveMmaINS1_37MainloopSm90TmaGmmaWarpSpecializedFP8ILi8ENS5_IJNS4_1CILi1EEESB_SB_EEENS1_35KernelTmaWarpSpecializedCooperativeEEENS5_IJNSA_ILi256EEENSA_ILi128EEENSA_ILi64EEEEEENS_12float_e4m3_tENS5_IJlSB_lEEESJ_SK_NS4_8TiledMMAINS4_8MMA_AtomIJNS4_4SM904GMMA31MMA_64x128x32_F32E4M3E4M3_SS_TNILNSO_7ScaleInE1ELSQ_1EEEEEENS4_6LayoutINS5_IJNSA_ILi2EEESB_SB_EEENS5_IJSB_NSA_ILi0EEESW_EEEEENS5_IJNS4_10UnderscoreESZ_SZ_EEEEENS4_13SM90_TMA_LOADENS4_14ComposedLayoutINS4_7SwizzleILi2ELi4ELi3EEENS4_18smem_ptr_flag_bitsILi8EEENST_INS5_IJNSA_ILi8EEESH_EEENS5_IJSH_SB_EEEEEEEvNS4_8identityES12_S1C_vS1D_EENS_8epilogue10collective18CollectiveEpilogueINS1F_22Sm90TmaWarpSpecializedILi4ELi2ELi16ELb0ELb0EEEJSI_NS5_IJSG_NSA_ILi32EEEEEESJ_SK_SJ_SK_NS1F_6fusion15FusionCallbacksIS1J_NS1M_17LinearCombinationISJ_fSJ_fLNS_15FloatRoundStyleE2EEESI_S1L_JEEES12_NS13_INS14_ILi1ELi4ELi3EEES17_NST_INS5_IJS18_S1K_EEENS5_IJS1K_SB_EEEEEEENS4_39AutoVectorizingCopyWithAssumedAlignmentILi128EEENS4_14SM90_TMA_STOREES1W_S1Y_NS4_9Copy_AtomIJNS4_17SM90_U32x4_STSM_NENS_6half_tEEEEvEEEvvEEEEvNT_6ParamsE --------------------------
	.section	.nv.constant0._ZN7cutlass13device_kernelINS_4gemm6kernel13GemmUniversalIN4cute5tupleIJiiiiEEENS1_10collective13CollectiveMmaINS1_37MainloopSm90TmaGmmaWarpSpecializedFP8ILi8ENS5_IJNS4_1CILi1EEESB_SB_EEENS1_35KernelTmaWarpSpecializedCooperativeEEENS5_IJNSA_ILi256EEENSA_ILi128EEENSA_ILi64EEEEEENS_12float_e4m3_tENS5_IJlSB_lEEESJ_SK_NS4_8TiledMMAINS4_8MMA_AtomIJNS4_4SM904GMMA31MMA_64x128x32_F32E4M3E4M3_SS_TNILNSO_7ScaleInE1ELSQ_1EEEEEENS4_6LayoutINS5_IJNSA_ILi2EEESB_SB_EEENS5_IJSB_NSA_ILi0EEESW_EEEEENS5_IJNS4_10UnderscoreESZ_SZ_EEEEENS4_13SM90_TMA_LOADENS4_14ComposedLayoutINS4_7SwizzleILi2ELi4ELi3EEENS4_18smem_ptr_flag_bitsILi8EEENST_INS5_IJNSA_ILi8EEESH_EEENS5_IJSH_SB_EEEEEEEvNS4_8identityES12_S1C_vS1D_EENS_8epilogue10collective18CollectiveEpilogueINS1F_22Sm90TmaWarpSpecializedILi4ELi2ELi16ELb0ELb0EEEJSI_NS5_IJSG_NSA_ILi32EEEEEESJ_SK_SJ_SK_NS1F_6fusion15FusionCallbacksIS1J_NS1M_17LinearCombinationISJ_fSJ_fLNS_15FloatRoundStyleE2EEESI_S1L_JEEES12_NS13_INS14_ILi1ELi4ELi3EEES17_NST_INS5_IJS18_S1K_EEENS5_IJS1K_SB_EEEEEEENS4_39AutoVectorizingCopyWithAssumedAlignmentILi128EEENS4_14SM90_TMA_STOREES1W_S1Y_NS4_9Copy_AtomIJNS4_17SM90_U32x4_STSM_NENS_6half_tEEEEvEEEvvEEEEvNT_6ParamsE,"a",@progbits
	.sectionflags	@""
	.align	4
.nv.constant0._ZN7cutlass13device_kernelINS_4gemm6kernel13GemmUniversalIN4cute5tupleIJiiiiEEENS1_10collective13CollectiveMmaINS1_37MainloopSm90TmaGmmaWarpSpecializedFP8ILi8ENS5_IJNS4_1CILi1EEESB_SB_EEENS1_35KernelTmaWarpSpecializedCooperativeEEENS5_IJNSA_ILi256EEENSA_ILi128EEENSA_ILi64EEEEEENS_12float_e4m3_tENS5_IJlSB_lEEESJ_SK_NS4_8TiledMMAINS4_8MMA_AtomIJNS4_4SM904GMMA31MMA_64x128x32_F32E4M3E4M3_SS_TNILNSO_7ScaleInE1ELSQ_1EEEEEENS4_6LayoutINS5_IJNSA_ILi2EEESB_SB_EEENS5_IJSB_NSA_ILi0EEESW_EEEEENS5_IJNS4_10UnderscoreESZ_SZ_EEEEENS4_13SM90_TMA_LOADENS4_14ComposedLayoutINS4_7SwizzleILi2ELi4ELi3EEENS4_18smem_ptr_flag_bitsILi8EEENST_INS5_IJNSA_ILi8EEESH_EEENS5_IJSH_SB_EEEEEEEvNS4_8identityES12_S1C_vS1D_EENS_8epilogue10collective18CollectiveEpilogueINS1F_22Sm90TmaWarpSpecializedILi4ELi2ELi16ELb0ELb0EEEJSI_NS5_IJSG_NSA_ILi32EEEEEESJ_SK_SJ_SK_NS1F_6fusion15FusionCallbacksIS1J_NS1M_17LinearCombinationISJ_fSJ_fLNS_15FloatRoundStyleE2EEESI_S1L_JEEES12_NS13_INS14_ILi1ELi4ELi3EEES17_NST_INS5_IJS18_S1K_EEENS5_IJS1K_SB_EEEEEEENS4_39AutoVectorizingCopyWithAssumedAlignmentILi128EEENS4_14SM90_TMA_STOREES1W_S1Y_NS4_9Copy_AtomIJNS4_17SM90_U32x4_STSM_NENS_6half_tEEEEvEEEvvEEEEvNT_6ParamsE:
	.zero		2432


//--------------------- SYMBOLS --------------------------

	.type		.nv.reservedSmem.offset0,@object
	.size		.nv.reservedSmem.offset0,0x4
	.type		__assertfail,@function
